//
// Generated by NVIDIA NVVM Compiler
//
// Compiler Build ID: CL-36424714
// Cuda compilation tools, release 13.0, V13.0.88
// Based on NVVM 20.0.0
//

.version 9.0
.target sm_100
.address_size 64

	// .globl	ensemble_warp_md_kernel
// _ZZ23ensemble_warp_md_kernelE11shared_topo has been demoted
.extern .shared .align 16 .b8 force_arrays[];
.global .align 4 .b8 __cudart_i2opi_f[24] = {65, 144, 67, 60, 153, 149, 98, 219, 192, 221, 52, 245, 209, 87, 39, 252, 41, 21, 68, 78, 110, 131, 249, 162};

.visible .entry ensemble_warp_md_kernel(
	.param .u32 ensemble_warp_md_kernel_param_0,
	.param .u32 ensemble_warp_md_kernel_param_1,
	.param .u32 ensemble_warp_md_kernel_param_2,
	.param .f32 ensemble_warp_md_kernel_param_3,
	.param .f32 ensemble_warp_md_kernel_param_4,
	.param .f32 ensemble_warp_md_kernel_param_5,
	.param .u64 .ptr .align 1 ensemble_warp_md_kernel_param_6,
	.param .u64 .ptr .align 1 ensemble_warp_md_kernel_param_7,
	.param .u64 .ptr .align 1 ensemble_warp_md_kernel_param_8,
	.param .u64 .ptr .align 1 ensemble_warp_md_kernel_param_9,
	.param .u64 .ptr .align 1 ensemble_warp_md_kernel_param_10,
	.param .u64 .ptr .align 1 ensemble_warp_md_kernel_param_11,
	.param .u64 .ptr .align 1 ensemble_warp_md_kernel_param_12,
	.param .u64 .ptr .align 1 ensemble_warp_md_kernel_param_13,
	.param .u64 .ptr .align 1 ensemble_warp_md_kernel_param_14,
	.param .u64 .ptr .align 1 ensemble_warp_md_kernel_param_15,
	.param .u32 ensemble_warp_md_kernel_param_16,
	.param .u32 ensemble_warp_md_kernel_param_17,
	.param .u64 .ptr .align 1 ensemble_warp_md_kernel_param_18,
	.param .u32 ensemble_warp_md_kernel_param_19
)
.maxntid 128
.minnctapersm 4
{
	.local .align 4 .b8 	__local_depot0[28];
	.reg .b64 	%SP;
	.reg .b64 	%SPL;
	.reg .pred 	%p<163>;
	.reg .b32 	%r<641>;
	.reg .b32 	%f<1080>;
	.reg .b64 	%rd<185>;
	.reg .b64 	%fd<7>;
	// demoted variable
	.shared .align 16 .b8 _ZZ23ensemble_warp_md_kernelE11shared_topo[18448];
	mov.u64 	%SPL, __local_depot0;
	ld.param.u32 	%r170, [ensemble_warp_md_kernel_param_0];
	ld.param.u32 	%r165, [ensemble_warp_md_kernel_param_1];
	ld.param.u32 	%r166, [ensemble_warp_md_kernel_param_2];
	ld.param.f32 	%f137, [ensemble_warp_md_kernel_param_3];
	ld.param.f32 	%f138, [ensemble_warp_md_kernel_param_4];
	ld.param.f32 	%f139, [ensemble_warp_md_kernel_param_5];
	ld.param.u64 	%rd22, [ensemble_warp_md_kernel_param_6];
	ld.param.u64 	%rd23, [ensemble_warp_md_kernel_param_7];
	ld.param.u64 	%rd25, [ensemble_warp_md_kernel_param_8];
	ld.param.u64 	%rd26, [ensemble_warp_md_kernel_param_9];
	ld.param.u64 	%rd27, [ensemble_warp_md_kernel_param_10];
	ld.param.u64 	%rd28, [ensemble_warp_md_kernel_param_11];
	ld.param.u64 	%rd29, [ensemble_warp_md_kernel_param_12];
	ld.param.u64 	%rd30, [ensemble_warp_md_kernel_param_13];
	ld.param.u64 	%rd31, [ensemble_warp_md_kernel_param_14];
	ld.param.u64 	%rd32, [ensemble_warp_md_kernel_param_15];
	ld.param.u32 	%r167, [ensemble_warp_md_kernel_param_16];
	ld.param.u32 	%r168, [ensemble_warp_md_kernel_param_17];
	ld.param.u64 	%rd24, [ensemble_warp_md_kernel_param_18];
	ld.param.u32 	%r169, [ensemble_warp_md_kernel_param_19];
	cvta.to.global.u64 	%rd1, %rd28;
	cvta.to.global.u64 	%rd2, %rd27;
	cvta.to.global.u64 	%rd3, %rd26;
	cvta.to.global.u64 	%rd4, %rd25;
	cvta.to.global.u64 	%rd5, %rd30;
	cvta.to.global.u64 	%rd6, %rd29;
	cvta.to.global.u64 	%rd7, %rd32;
	cvta.to.global.u64 	%rd8, %rd31;
	add.u64 	%rd9, %SPL, 0;
	mov.u32 	%r171, %ctaid.x;
	mov.u32 	%r172, %ntid.x;
	mov.u32 	%r1, %tid.x;
	mad.lo.s32 	%r173, %r171, %r172, %r1;
	shr.u32 	%r2, %r173, 5;
	and.b32  	%r3, %r1, 31;
	setp.ge.s32 	%p1, %r2, %r170;
	@%p1 bra 	$L__BB0_134;
	setp.gt.u32 	%p2, %r1, 31;
	@%p2 bra 	$L__BB0_20;
	setp.ge.s32 	%p3, %r3, %r165;
	@%p3 bra 	$L__BB0_7;
	not.b32 	%r174, %r1;
	add.s32 	%r4, %r165, %r174;
	and.b32  	%r175, %r4, 96;
	setp.eq.s32 	%p4, %r175, 96;
	mov.u32 	%r589, %r3;
	@%p4 bra 	$L__BB0_6;
	shr.u32 	%r177, %r4, 5;
	add.s32 	%r178, %r177, 1;
	and.b32  	%r5, %r178, 3;
	mov.b32 	%r588, 0;
	mov.u32 	%r180, _ZZ23ensemble_warp_md_kernelE11shared_topo;
	mov.u32 	%r589, %r3;
$L__BB0_5:
	.pragma "nounroll";
	mul.wide.u32 	%rd34, %r589, 4;
	add.s64 	%rd35, %rd4, %rd34;
	ld.global.nc.f32 	%f140, [%rd35];
	shl.b32 	%r179, %r589, 2;
	add.s32 	%r181, %r180, %r179;
	st.shared.f32 	[%r181], %f140;
	add.s64 	%rd36, %rd3, %rd34;
	ld.global.nc.f32 	%f141, [%rd36];
	st.shared.f32 	[%r181+512], %f141;
	add.s64 	%rd37, %rd2, %rd34;
	ld.global.nc.f32 	%f142, [%rd37];
	st.shared.f32 	[%r181+1024], %f142;
	add.s64 	%rd38, %rd1, %rd34;
	ld.global.nc.f32 	%f143, [%rd38];
	st.shared.f32 	[%r181+1536], %f143;
	add.s32 	%r589, %r589, 32;
	add.s32 	%r588, %r588, 1;
	setp.ne.s32 	%p5, %r588, %r5;
	@%p5 bra 	$L__BB0_5;
$L__BB0_6:
	setp.lt.u32 	%p6, %r4, 96;
	@%p6 bra 	$L__BB0_7;
	bra.uni 	$L__BB0_135;
$L__BB0_7:
	setp.ge.s32 	%p8, %r3, %r167;
	@%p8 bra 	$L__BB0_12;
	not.b32 	%r185, %r1;
	add.s32 	%r11, %r167, %r185;
	and.b32  	%r186, %r11, 96;
	setp.eq.s32 	%p9, %r186, 96;
	mov.u32 	%r592, %r3;
	@%p9 bra 	$L__BB0_11;
	shr.u32 	%r188, %r11, 5;
	add.s32 	%r189, %r188, 1;
	and.b32  	%r12, %r189, 3;
	mov.b32 	%r591, 0;
	mov.u32 	%r194, _ZZ23ensemble_warp_md_kernelE11shared_topo;
	mov.u32 	%r592, %r3;
$L__BB0_10:
	.pragma "nounroll";
	shl.b32 	%r190, %r592, 1;
	mul.wide.u32 	%rd44, %r190, 4;
	add.s64 	%rd45, %rd6, %rd44;
	ld.global.nc.u32 	%r191, [%rd45];
	ld.global.nc.u32 	%r192, [%rd45+4];
	shl.b32 	%r193, %r592, 3;
	add.s32 	%r195, %r194, %r193;
	st.shared.v2.u32 	[%r195+2048], {%r191, %r192};
	add.s64 	%rd46, %rd5, %rd44;
	ld.global.nc.f32 	%f160, [%rd46];
	ld.global.nc.f32 	%f161, [%rd46+4];
	st.shared.v2.f32 	[%r195+4096], {%f160, %f161};
	add.s32 	%r592, %r592, 32;
	add.s32 	%r591, %r591, 1;
	setp.ne.s32 	%p10, %r591, %r12;
	@%p10 bra 	$L__BB0_10;
$L__BB0_11:
	setp.lt.u32 	%p11, %r11, 96;
	@%p11 bra 	$L__BB0_12;
	bra.uni 	$L__BB0_136;
$L__BB0_12:
	setp.ge.s32 	%p13, %r3, %r168;
	@%p13 bra 	$L__BB0_18;
	not.b32 	%r211, %r1;
	add.s32 	%r20, %r168, %r211;
	and.b32  	%r212, %r20, 96;
	setp.eq.s32 	%p14, %r212, 96;
	mov.u32 	%r596, %r3;
	@%p14 bra 	$L__BB0_16;
	shr.u32 	%r214, %r20, 5;
	add.s32 	%r215, %r214, 1;
	and.b32  	%r21, %r215, 3;
	mov.b32 	%r595, 0;
	mov.u32 	%r222, _ZZ23ensemble_warp_md_kernelE11shared_topo;
	mov.u32 	%r596, %r3;
$L__BB0_15:
	.pragma "nounroll";
	shl.b32 	%r216, %r596, 2;
	mul.wide.u32 	%rd59, %r216, 4;
	add.s64 	%rd60, %rd8, %rd59;
	ld.global.nc.u32 	%r217, [%rd60];
	ld.global.nc.u32 	%r218, [%rd60+4];
	ld.global.nc.u32 	%r219, [%rd60+8];
	ld.global.nc.u32 	%r220, [%rd60+12];
	shl.b32 	%r221, %r596, 4;
	add.s32 	%r223, %r222, %r221;
	st.shared.v4.u32 	[%r223+6144], {%r217, %r218, %r219, %r220};
	shl.b32 	%r224, %r596, 1;
	mul.wide.u32 	%rd61, %r224, 4;
	add.s64 	%rd62, %rd7, %rd61;
	ld.global.nc.f32 	%f170, [%rd62];
	ld.global.nc.f32 	%f171, [%rd62+4];
	shl.b32 	%r225, %r596, 3;
	add.s32 	%r226, %r222, %r225;
	st.shared.v2.f32 	[%r226+14336], {%f170, %f171};
	add.s32 	%r596, %r596, 32;
	add.s32 	%r595, %r595, 1;
	setp.ne.s32 	%p15, %r595, %r21;
	@%p15 bra 	$L__BB0_15;
$L__BB0_16:
	setp.lt.u32 	%p16, %r20, 96;
	@%p16 bra 	$L__BB0_18;
$L__BB0_17:
	shl.b32 	%r227, %r596, 2;
	mul.wide.u32 	%rd63, %r227, 4;
	add.s64 	%rd64, %rd8, %rd63;
	ld.global.nc.u32 	%r228, [%rd64];
	ld.global.nc.u32 	%r229, [%rd64+4];
	ld.global.nc.u32 	%r230, [%rd64+8];
	ld.global.nc.u32 	%r231, [%rd64+12];
	shl.b32 	%r232, %r596, 4;
	mov.u32 	%r233, _ZZ23ensemble_warp_md_kernelE11shared_topo;
	add.s32 	%r234, %r233, %r232;
	st.shared.v4.u32 	[%r234+6144], {%r228, %r229, %r230, %r231};
	shl.b32 	%r235, %r596, 1;
	mul.wide.u32 	%rd65, %r235, 4;
	add.s64 	%rd66, %rd7, %rd65;
	ld.global.nc.f32 	%f172, [%rd66];
	ld.global.nc.f32 	%f173, [%rd66+4];
	shl.b32 	%r236, %r596, 3;
	add.s32 	%r237, %r233, %r236;
	st.shared.v2.f32 	[%r237+14336], {%f172, %f173};
	add.s32 	%r238, %r596, 32;
	shl.b32 	%r239, %r238, 2;
	mul.wide.u32 	%rd67, %r239, 4;
	add.s64 	%rd68, %rd8, %rd67;
	ld.global.nc.u32 	%r240, [%rd68];
	ld.global.nc.u32 	%r241, [%rd68+4];
	ld.global.nc.u32 	%r242, [%rd68+8];
	ld.global.nc.u32 	%r243, [%rd68+12];
	st.shared.v4.u32 	[%r234+6656], {%r240, %r241, %r242, %r243};
	shl.b32 	%r244, %r238, 1;
	mul.wide.u32 	%rd69, %r244, 4;
	add.s64 	%rd70, %rd7, %rd69;
	ld.global.nc.f32 	%f174, [%rd70];
	ld.global.nc.f32 	%f175, [%rd70+4];
	st.shared.v2.f32 	[%r237+14592], {%f174, %f175};
	add.s32 	%r245, %r596, 64;
	shl.b32 	%r246, %r245, 2;
	mul.wide.u32 	%rd71, %r246, 4;
	add.s64 	%rd72, %rd8, %rd71;
	ld.global.nc.u32 	%r247, [%rd72];
	ld.global.nc.u32 	%r248, [%rd72+4];
	ld.global.nc.u32 	%r249, [%rd72+8];
	ld.global.nc.u32 	%r250, [%rd72+12];
	st.shared.v4.u32 	[%r234+7168], {%r247, %r248, %r249, %r250};
	shl.b32 	%r251, %r245, 1;
	mul.wide.u32 	%rd73, %r251, 4;
	add.s64 	%rd74, %rd7, %rd73;
	ld.global.nc.f32 	%f176, [%rd74];
	ld.global.nc.f32 	%f177, [%rd74+4];
	st.shared.v2.f32 	[%r237+14848], {%f176, %f177};
	add.s32 	%r252, %r596, 96;
	shl.b32 	%r253, %r252, 2;
	mul.wide.u32 	%rd75, %r253, 4;
	add.s64 	%rd76, %rd8, %rd75;
	ld.global.nc.u32 	%r254, [%rd76];
	ld.global.nc.u32 	%r255, [%rd76+4];
	ld.global.nc.u32 	%r256, [%rd76+8];
	ld.global.nc.u32 	%r257, [%rd76+12];
	st.shared.v4.u32 	[%r234+7680], {%r254, %r255, %r256, %r257};
	shl.b32 	%r258, %r252, 1;
	mul.wide.u32 	%rd77, %r258, 4;
	add.s64 	%rd78, %rd7, %rd77;
	ld.global.nc.f32 	%f178, [%rd78];
	ld.global.nc.f32 	%f179, [%rd78+4];
	st.shared.v2.f32 	[%r237+15104], {%f178, %f179};
	add.s32 	%r596, %r596, 128;
	setp.lt.s32 	%p17, %r596, %r168;
	@%p17 bra 	$L__BB0_17;
$L__BB0_18:
	setp.ne.s32 	%p18, %r3, 0;
	@%p18 bra 	$L__BB0_20;
	st.shared.v2.u32 	[_ZZ23ensemble_warp_md_kernelE11shared_topo+18432], {%r165, %r167};
	st.shared.u32 	[_ZZ23ensemble_warp_md_kernelE11shared_topo+18440], %r168;
$L__BB0_20:
	bar.sync 	0;
	mul.lo.s32 	%r31, %r165, 3;
	mul.lo.s32 	%r259, %r31, %r2;
	cvta.to.global.u64 	%rd79, %rd22;
	mul.wide.s32 	%rd80, %r259, 4;
	add.s64 	%rd10, %rd79, %rd80;
	cvta.to.global.u64 	%rd81, %rd23;
	add.s64 	%rd11, %rd81, %rd80;
	shr.u32 	%r260, %r1, 5;
	mul.lo.s32 	%r261, %r260, %r165;
	mul.lo.s32 	%r32, %r261, 12;
	setp.lt.s32 	%p19, %r166, 1;
	mov.f32 	%f1071, 0f00000000;
	@%p19 bra 	$L__BB0_120;
	mov.u32 	%r263, force_arrays;
	add.s32 	%r33, %r263, %r32;
	mul.f32 	%f1, %f137, 0f3F000000;
	neg.f32 	%f181, %f139;
	mul.f32 	%f182, %f137, %f181;
	fma.rn.f32 	%f183, %f182, 0f3BBB989D, 0f3F000000;
	cvt.sat.f32.f32 	%f184, %f183;
	mov.f32 	%f185, 0f4B400001;
	mov.f32 	%f186, 0f437C0000;
	fma.rm.f32 	%f187, %f184, %f186, %f185;
	add.f32 	%f188, %f187, 0fCB40007F;
	neg.f32 	%f189, %f188;
	fma.rn.f32 	%f190, %f182, 0f3FB8AA3B, %f189;
	fma.rn.f32 	%f2, %f182, 0f32A57060, %f190;
	mov.b32 	%r264, %f187;
	shl.b32 	%r265, %r264, 23;
	mov.b32 	%f3, %r265;
	mul.lo.s32 	%r266, %r2, 12345;
	mul.lo.s32 	%r267, %r3, 67890;
	xor.b32  	%r34, %r266, %r267;
	not.b32 	%r268, %r3;
	add.s32 	%r35, %r31, %r268;
	shr.u32 	%r269, %r35, 5;
	add.s32 	%r270, %r269, 1;
	and.b32  	%r36, %r270, 15;
	add.s32 	%r37, %r36, -1;
	and.b32  	%r38, %r270, 7;
	add.s32 	%r39, %r38, -1;
	and.b32  	%r40, %r270, 268435440;
	and.b32  	%r41, %r270, 3;
	neg.s32 	%r42, %r40;
	shl.b32 	%r271, %r3, 2;
	add.s32 	%r272, %r32, %r271;
	add.s32 	%r273, %r272, %r263;
	add.s32 	%r43, %r273, 1024;
	mov.b32 	%r599, 0;
	ex2.approx.ftz.f32 	%f700, %f2;
	mul.f32 	%f98, %f700, %f3;
$L__BB0_22:
	setp.ge.s32 	%p20, %r3, %r31;
	@%p20 bra 	$L__BB0_36;
	setp.lt.u32 	%p21, %r35, 480;
	mov.u32 	%r603, %r3;
	@%p21 bra 	$L__BB0_26;
	mov.u32 	%r600, %r43;
	mov.u32 	%r601, %r42;
	mov.u32 	%r603, %r3;
$L__BB0_25:
	.pragma "nounroll";
	mov.b32 	%r274, 0;
	st.shared.u32 	[%r600+-1024], %r274;
	st.shared.u32 	[%r600+-896], %r274;
	st.shared.u32 	[%r600+-768], %r274;
	st.shared.u32 	[%r600+-640], %r274;
	st.shared.u32 	[%r600+-512], %r274;
	st.shared.u32 	[%r600+-384], %r274;
	st.shared.u32 	[%r600+-256], %r274;
	st.shared.u32 	[%r600+-128], %r274;
	st.shared.u32 	[%r600], %r274;
	st.shared.u32 	[%r600+128], %r274;
	st.shared.u32 	[%r600+256], %r274;
	st.shared.u32 	[%r600+384], %r274;
	st.shared.u32 	[%r600+512], %r274;
	st.shared.u32 	[%r600+640], %r274;
	st.shared.u32 	[%r600+768], %r274;
	st.shared.u32 	[%r600+896], %r274;
	add.s32 	%r603, %r603, 512;
	add.s32 	%r601, %r601, 16;
	add.s32 	%r600, %r600, 2048;
	setp.ne.s32 	%p22, %r601, 0;
	@%p22 bra 	$L__BB0_25;
$L__BB0_26:
	setp.eq.s32 	%p23, %r36, 0;
	@%p23 bra 	$L__BB0_36;
	setp.lt.u32 	%p24, %r37, 7;
	@%p24 bra 	$L__BB0_29;
	shl.b32 	%r275, %r603, 2;
	add.s32 	%r276, %r33, %r275;
	mov.b32 	%r277, 0;
	st.shared.u32 	[%r276], %r277;
	st.shared.u32 	[%r276+128], %r277;
	st.shared.u32 	[%r276+256], %r277;
	st.shared.u32 	[%r276+384], %r277;
	st.shared.u32 	[%r276+512], %r277;
	st.shared.u32 	[%r276+640], %r277;
	st.shared.u32 	[%r276+768], %r277;
	st.shared.u32 	[%r276+896], %r277;
	add.s32 	%r603, %r603, 256;
$L__BB0_29:
	setp.eq.s32 	%p25, %r38, 0;
	@%p25 bra 	$L__BB0_36;
	setp.lt.u32 	%p26, %r39, 3;
	@%p26 bra 	$L__BB0_32;
	shl.b32 	%r278, %r603, 2;
	add.s32 	%r279, %r33, %r278;
	mov.b32 	%r280, 0;
	st.shared.u32 	[%r279], %r280;
	st.shared.u32 	[%r279+128], %r280;
	st.shared.u32 	[%r279+256], %r280;
	st.shared.u32 	[%r279+384], %r280;
	add.s32 	%r603, %r603, 128;
$L__BB0_32:
	setp.eq.s32 	%p27, %r41, 0;
	@%p27 bra 	$L__BB0_36;
	setp.eq.s32 	%p28, %r41, 1;
	shl.b32 	%r281, %r603, 2;
	add.s32 	%r56, %r33, %r281;
	mov.b32 	%r282, 0;
	st.shared.u32 	[%r56], %r282;
	@%p28 bra 	$L__BB0_36;
	setp.eq.s32 	%p29, %r41, 2;
	mov.b32 	%r283, 0;
	st.shared.u32 	[%r56+128], %r283;
	@%p29 bra 	$L__BB0_36;
	mov.b32 	%r284, 0;
	st.shared.u32 	[%r56+256], %r284;
$L__BB0_36:
	bar.warp.sync 	-1;
	ld.shared.u32 	%r285, [_ZZ23ensemble_warp_md_kernelE11shared_topo+18436];
	setp.ge.s32 	%p30, %r3, %r285;
	mov.f32 	%f1021, 0f00000000;
	@%p30 bra 	$L__BB0_39;
	mov.f32 	%f1021, 0f00000000;
	mov.u32 	%r606, %r3;
$L__BB0_38:
	shl.b32 	%r286, %r606, 3;
	mov.u32 	%r287, _ZZ23ensemble_warp_md_kernelE11shared_topo;
	add.s32 	%r288, %r287, %r286;
	ld.shared.v2.u32 	{%r289, %r290}, [%r288+2048];
	ld.shared.v2.f32 	{%f193, %f194}, [%r288+4096];
	mul.lo.s32 	%r291, %r289, 3;
	mul.wide.s32 	%rd82, %r291, 4;
	add.s64 	%rd83, %rd10, %rd82;
	ld.global.f32 	%f195, [%rd83];
	ld.global.f32 	%f196, [%rd83+4];
	ld.global.f32 	%f197, [%rd83+8];
	mul.lo.s32 	%r292, %r290, 3;
	mul.wide.s32 	%rd84, %r292, 4;
	add.s64 	%rd85, %rd10, %rd84;
	ld.global.f32 	%f198, [%rd85];
	ld.global.f32 	%f199, [%rd85+4];
	ld.global.f32 	%f200, [%rd85+8];
	sub.f32 	%f201, %f198, %f195;
	sub.f32 	%f202, %f199, %f196;
	sub.f32 	%f203, %f200, %f197;
	mul.f32 	%f204, %f202, %f202;
	fma.rn.f32 	%f205, %f201, %f201, %f204;
	fma.rn.f32 	%f206, %f203, %f203, %f205;
	add.f32 	%f207, %f206, 0f2EDBE6FF;
	sqrt.rn.f32 	%f208, %f207;
	sub.f32 	%f209, %f208, %f194;
	mul.f32 	%f210, %f193, 0f3F000000;
	mul.f32 	%f211, %f210, %f209;
	fma.rn.f32 	%f1021, %f209, %f211, %f1021;
	neg.f32 	%f212, %f193;
	mul.f32 	%f213, %f209, %f212;
	div.rn.f32 	%f214, %f213, %f208;
	mul.f32 	%f215, %f201, %f214;
	mul.f32 	%f216, %f202, %f214;
	mul.f32 	%f217, %f203, %f214;
	mad.lo.s32 	%r293, %r289, 12, %r33;
	neg.f32 	%f218, %f215;
	atom.shared.add.f32 	%f219, [%r293], %f218;
	neg.f32 	%f220, %f216;
	atom.shared.add.f32 	%f221, [%r293+4], %f220;
	neg.f32 	%f222, %f217;
	atom.shared.add.f32 	%f223, [%r293+8], %f222;
	mad.lo.s32 	%r294, %r290, 12, %r33;
	atom.shared.add.f32 	%f224, [%r294], %f215;
	atom.shared.add.f32 	%f225, [%r294+4], %f216;
	atom.shared.add.f32 	%f226, [%r294+8], %f217;
	add.s32 	%r606, %r606, 32;
	ld.shared.u32 	%r295, [_ZZ23ensemble_warp_md_kernelE11shared_topo+18436];
	setp.lt.s32 	%p31, %r606, %r295;
	@%p31 bra 	$L__BB0_38;
$L__BB0_39:
	mov.b32 	%r296, %f1021;
	shfl.sync.down.b32	%r297|%p32, %r296, 16, 31, -1;
	mov.b32 	%f228, %r297;
	add.f32 	%f229, %f1021, %f228;
	mov.b32 	%r298, %f229;
	shfl.sync.down.b32	%r299|%p33, %r298, 8, 31, -1;
	mov.b32 	%f230, %r299;
	add.f32 	%f231, %f229, %f230;
	mov.b32 	%r300, %f231;
	shfl.sync.down.b32	%r301|%p34, %r300, 4, 31, -1;
	mov.b32 	%f232, %r301;
	add.f32 	%f233, %f231, %f232;
	mov.b32 	%r302, %f233;
	shfl.sync.down.b32	%r303|%p35, %r302, 2, 31, -1;
	mov.b32 	%f234, %r303;
	add.f32 	%f235, %f233, %f234;
	mov.b32 	%r304, %f235;
	shfl.sync.down.b32	%r305|%p36, %r304, 1, 31, -1;
	bar.warp.sync 	-1;
	ld.shared.u32 	%r306, [_ZZ23ensemble_warp_md_kernelE11shared_topo+18440];
	setp.ge.s32 	%p37, %r3, %r306;
	mov.f32 	%f1023, 0f00000000;
	@%p37 bra 	$L__BB0_42;
	mov.f32 	%f1023, 0f00000000;
	mov.u32 	%r607, %r3;
$L__BB0_41:
	shl.b32 	%r307, %r607, 4;
	mov.u32 	%r308, _ZZ23ensemble_warp_md_kernelE11shared_topo;
	add.s32 	%r309, %r308, %r307;
	.pragma "used_bytes_mask 4095";
	ld.shared.v4.u32 	{%r310, %r311, %r312, %r313}, [%r309+6144];
	shl.b32 	%r314, %r607, 3;
	add.s32 	%r315, %r308, %r314;
	ld.shared.v2.f32 	{%f237, %f238}, [%r315+14336];
	mul.lo.s32 	%r316, %r310, 3;
	mul.wide.s32 	%rd86, %r316, 4;
	add.s64 	%rd87, %rd10, %rd86;
	ld.global.f32 	%f239, [%rd87];
	ld.global.f32 	%f240, [%rd87+4];
	ld.global.f32 	%f241, [%rd87+8];
	mul.lo.s32 	%r317, %r311, 3;
	mul.wide.s32 	%rd88, %r317, 4;
	add.s64 	%rd89, %rd10, %rd88;
	ld.global.f32 	%f242, [%rd89];
	ld.global.f32 	%f243, [%rd89+4];
	ld.global.f32 	%f244, [%rd89+8];
	mul.lo.s32 	%r318, %r312, 3;
	mul.wide.s32 	%rd90, %r318, 4;
	add.s64 	%rd91, %rd10, %rd90;
	ld.global.f32 	%f245, [%rd91];
	ld.global.f32 	%f246, [%rd91+4];
	ld.global.f32 	%f247, [%rd91+8];
	sub.f32 	%f248, %f239, %f242;
	sub.f32 	%f249, %f240, %f243;
	sub.f32 	%f250, %f241, %f244;
	sub.f32 	%f251, %f245, %f242;
	sub.f32 	%f252, %f246, %f243;
	sub.f32 	%f253, %f247, %f244;
	mul.f32 	%f254, %f249, %f249;
	fma.rn.f32 	%f255, %f248, %f248, %f254;
	fma.rn.f32 	%f256, %f250, %f250, %f255;
	add.f32 	%f257, %f256, 0f2EDBE6FF;
	sqrt.rn.f32 	%f258, %f257;
	mul.f32 	%f259, %f252, %f252;
	fma.rn.f32 	%f260, %f251, %f251, %f259;
	fma.rn.f32 	%f261, %f253, %f253, %f260;
	add.f32 	%f262, %f261, 0f2EDBE6FF;
	sqrt.rn.f32 	%f263, %f262;
	div.rn.f32 	%f264, %f248, %f258;
	div.rn.f32 	%f265, %f249, %f258;
	div.rn.f32 	%f266, %f250, %f258;
	div.rn.f32 	%f267, %f251, %f263;
	div.rn.f32 	%f268, %f252, %f263;
	div.rn.f32 	%f269, %f253, %f263;
	mul.f32 	%f270, %f265, %f268;
	fma.rn.f32 	%f271, %f264, %f267, %f270;
	fma.rn.f32 	%f272, %f266, %f269, %f271;
	max.f32 	%f273, %f272, 0fBF800000;
	min.f32 	%f274, %f273, 0f3F800000;
	abs.f32 	%f275, %f274;
	fma.rn.f32 	%f276, %f275, 0fBF000000, 0f3F000000;
	rsqrt.approx.ftz.f32 	%f277, %f276;
	mul.f32 	%f278, %f277, %f276;
	mul.f32 	%f279, %f277, 0fBF000000;
	fma.rn.f32 	%f280, %f278, %f279, 0f3F000000;
	fma.rn.f32 	%f281, %f278, %f280, %f278;
	setp.eq.f32 	%p38, %f275, 0f3F800000;
	selp.f32 	%f282, 0f00000000, %f281, %p38;
	setp.gt.f32 	%p39, %f275, 0f3F0F5C29;
	selp.f32 	%f283, %f282, %f275, %p39;
	copysign.f32 	%f284, %f274, %f283;
	mul.f32 	%f285, %f284, %f284;
	fma.rn.f32 	%f286, %f285, 0f3D10ECEF, 0f3C8B1ABB;
	fma.rn.f32 	%f287, %f286, %f285, 0f3CFC028C;
	fma.rn.f32 	%f288, %f287, %f285, 0f3D372139;
	fma.rn.f32 	%f289, %f288, %f285, 0f3D9993DB;
	fma.rn.f32 	%f290, %f289, %f285, 0f3E2AAAC6;
	mul.f32 	%f291, %f285, %f290;
	fma.rn.f32 	%f292, %f291, %f284, %f284;
	neg.f32 	%f293, %f292;
	selp.f32 	%f294, %f292, %f293, %p39;
	fma.rn.f32 	%f295, 0f3F6EE581, 0f3FD774EB, %f294;
	setp.gt.f32 	%p40, %f274, 0f3F0F5C29;
	selp.f32 	%f296, %f292, %f295, %p40;
	add.f32 	%f297, %f296, %f296;
	selp.f32 	%f298, %f297, %f296, %p39;
	sub.f32 	%f299, %f298, %f238;
	mul.f32 	%f300, %f237, 0f3F000000;
	mul.f32 	%f301, %f300, %f299;
	fma.rn.f32 	%f1023, %f299, %f301, %f1023;
	mul.f32 	%f302, %f274, %f274;
	mov.f32 	%f303, 0f3F800000;
	sub.f32 	%f304, %f303, %f302;
	add.f32 	%f305, %f304, 0f2EDBE6FF;
	sqrt.rn.f32 	%f306, %f305;
	neg.f32 	%f307, %f237;
	mul.f32 	%f308, %f299, %f307;
	div.rn.f32 	%f309, %f308, %f306;
	mul.f32 	%f310, %f264, %f274;
	sub.f32 	%f311, %f267, %f310;
	mul.f32 	%f312, %f311, %f309;
	div.rn.f32 	%f313, %f312, %f258;
	mul.f32 	%f314, %f265, %f274;
	sub.f32 	%f315, %f268, %f314;
	mul.f32 	%f316, %f315, %f309;
	div.rn.f32 	%f317, %f316, %f258;
	mul.f32 	%f318, %f266, %f274;
	sub.f32 	%f319, %f269, %f318;
	mul.f32 	%f320, %f319, %f309;
	div.rn.f32 	%f321, %f320, %f258;
	mul.f32 	%f322, %f267, %f274;
	sub.f32 	%f323, %f264, %f322;
	mul.f32 	%f324, %f323, %f309;
	div.rn.f32 	%f325, %f324, %f263;
	mul.f32 	%f326, %f268, %f274;
	sub.f32 	%f327, %f265, %f326;
	mul.f32 	%f328, %f327, %f309;
	div.rn.f32 	%f329, %f328, %f263;
	mul.f32 	%f330, %f269, %f274;
	sub.f32 	%f331, %f266, %f330;
	mul.f32 	%f332, %f331, %f309;
	div.rn.f32 	%f333, %f332, %f263;
	mad.lo.s32 	%r319, %r310, 12, %r33;
	atom.shared.add.f32 	%f334, [%r319], %f313;
	atom.shared.add.f32 	%f335, [%r319+4], %f317;
	atom.shared.add.f32 	%f336, [%r319+8], %f321;
	mad.lo.s32 	%r320, %r312, 12, %r33;
	atom.shared.add.f32 	%f337, [%r320], %f325;
	atom.shared.add.f32 	%f338, [%r320+4], %f329;
	atom.shared.add.f32 	%f339, [%r320+8], %f333;
	mad.lo.s32 	%r321, %r311, 12, %r33;
	add.f32 	%f340, %f313, %f325;
	neg.f32 	%f341, %f340;
	atom.shared.add.f32 	%f342, [%r321], %f341;
	add.f32 	%f343, %f317, %f329;
	neg.f32 	%f344, %f343;
	atom.shared.add.f32 	%f345, [%r321+4], %f344;
	add.f32 	%f346, %f321, %f333;
	neg.f32 	%f347, %f346;
	atom.shared.add.f32 	%f348, [%r321+8], %f347;
	add.s32 	%r607, %r607, 32;
	ld.shared.u32 	%r322, [_ZZ23ensemble_warp_md_kernelE11shared_topo+18440];
	setp.lt.s32 	%p41, %r607, %r322;
	@%p41 bra 	$L__BB0_41;
$L__BB0_42:
	mov.b32 	%r323, %f1023;
	shfl.sync.down.b32	%r324|%p42, %r323, 16, 31, -1;
	mov.b32 	%f350, %r324;
	add.f32 	%f351, %f1023, %f350;
	mov.b32 	%r325, %f351;
	shfl.sync.down.b32	%r326|%p43, %r325, 8, 31, -1;
	mov.b32 	%f352, %r326;
	add.f32 	%f353, %f351, %f352;
	mov.b32 	%r327, %f353;
	shfl.sync.down.b32	%r328|%p44, %r327, 4, 31, -1;
	mov.b32 	%f354, %r328;
	add.f32 	%f355, %f353, %f354;
	mov.b32 	%r329, %f355;
	shfl.sync.down.b32	%r330|%p45, %r329, 2, 31, -1;
	mov.b32 	%f356, %r330;
	add.f32 	%f357, %f355, %f356;
	mov.b32 	%r331, %f357;
	shfl.sync.down.b32	%r332|%p46, %r331, 1, 31, -1;
	bar.warp.sync 	-1;
	ld.shared.u32 	%r61, [_ZZ23ensemble_warp_md_kernelE11shared_topo+18432];
	setp.ge.s32 	%p47, %r3, %r61;
	mov.f32 	%f1032, 0f00000000;
	mov.f32 	%f1033, %f1032;
	@%p47 bra 	$L__BB0_52;
	mov.f32 	%f1033, 0f00000000;
	mov.u32 	%r608, %r3;
	mov.f32 	%f1032, %f1033;
$L__BB0_44:
	add.s32 	%r609, %r608, 1;
	setp.ge.s32 	%p48, %r609, %r61;
	mov.f32 	%f1034, 0f00000000;
	mov.f32 	%f1035, %f1034;
	mov.f32 	%f1036, %f1034;
	@%p48 bra 	$L__BB0_51;
	mul.lo.s32 	%r333, %r608, 3;
	mul.wide.u32 	%rd92, %r333, 4;
	add.s64 	%rd93, %rd10, %rd92;
	ld.global.f32 	%f12, [%rd93];
	ld.global.f32 	%f13, [%rd93+4];
	ld.global.f32 	%f14, [%rd93+8];
	shl.b32 	%r334, %r608, 2;
	mov.u32 	%r335, _ZZ23ensemble_warp_md_kernelE11shared_topo;
	add.s32 	%r336, %r335, %r334;
	ld.shared.f32 	%f15, [%r336+1024];
	ld.shared.f32 	%f16, [%r336+1536];
	ld.shared.f32 	%f361, [%r336+512];
	mul.f32 	%f17, %f361, 0f43A60827;
	mov.f32 	%f1036, 0f00000000;
	mov.f32 	%f1035, %f1036;
	mov.f32 	%f1034, %f1036;
$L__BB0_46:
	mul.lo.s32 	%r337, %r609, 3;
	mul.wide.u32 	%rd94, %r337, 4;
	add.s64 	%rd95, %rd10, %rd94;
	ld.global.f32 	%f362, [%rd95];
	ld.global.f32 	%f363, [%rd95+4];
	ld.global.f32 	%f364, [%rd95+8];
	sub.f32 	%f23, %f362, %f12;
	sub.f32 	%f24, %f363, %f13;
	sub.f32 	%f25, %f364, %f14;
	mul.f32 	%f365, %f24, %f24;
	fma.rn.f32 	%f366, %f23, %f23, %f365;
	fma.rn.f32 	%f26, %f25, %f25, %f366;
	setp.geu.f32 	%p49, %f26, 0f42C80000;
	setp.leu.f32 	%p50, %f26, 0f3C23D70A;
	or.pred  	%p51, %p49, %p50;
	@%p51 bra 	$L__BB0_50;
	shl.b32 	%r338, %r609, 2;
	add.s32 	%r340, %r335, %r338;
	ld.shared.f32 	%f27, [%r340+512];
	ld.shared.f32 	%f28, [%r340+1024];
	ld.shared.f32 	%f29, [%r340+1536];
	setp.leu.f32 	%p52, %f26, 0f42800000;
	mov.f32 	%f1031, 0f3F800000;
	@%p52 bra 	$L__BB0_49;
	add.f32 	%f368, %f26, 0fC2800000;
	div.rn.f32 	%f369, %f368, 0f42100000;
	mul.f32 	%f370, %f369, %f369;
	add.f32 	%f371, %f369, %f369;
	mov.f32 	%f372, 0f40400000;
	sub.f32 	%f373, %f372, %f371;
	mul.f32 	%f374, %f370, %f373;
	mov.f32 	%f375, 0f3F800000;
	sub.f32 	%f1031, %f375, %f374;
$L__BB0_49:
	sqrt.rn.f32 	%f376, %f26;
	rcp.rn.f32 	%f377, %f376;
	mul.f32 	%f378, %f16, %f29;
	sqrt.rn.f32 	%f379, %f378;
	add.f32 	%f380, %f15, %f28;
	mul.f32 	%f381, %f380, 0f3F000000;
	mul.f32 	%f382, %f381, %f377;
	mul.f32 	%f383, %f382, %f382;
	mul.f32 	%f384, %f382, %f383;
	mul.f32 	%f385, %f382, %f384;
	mul.f32 	%f386, %f382, %f385;
	mul.f32 	%f387, %f382, %f386;
	mul.f32 	%f388, %f387, %f387;
	mul.f32 	%f389, %f17, %f27;
	mul.f32 	%f390, %f389, %f377;
	sub.f32 	%f391, %f388, %f387;
	mul.f32 	%f392, %f379, 0f40800000;
	mul.f32 	%f393, %f392, %f391;
	fma.rn.f32 	%f1033, %f393, %f1031, %f1033;
	fma.rn.f32 	%f1032, %f390, %f1031, %f1032;
	mul.f32 	%f394, %f377, %f390;
	add.f32 	%f395, %f388, %f388;
	sub.f32 	%f396, %f395, %f387;
	mul.f32 	%f397, %f379, 0f41C00000;
	mul.f32 	%f398, %f397, %f396;
	mul.f32 	%f399, %f377, %f398;
	mul.f32 	%f400, %f377, %f399;
	fma.rn.f32 	%f401, %f377, %f394, %f400;
	mul.f32 	%f402, %f401, %f1031;
	fma.rn.f32 	%f1034, %f23, %f402, %f1034;
	fma.rn.f32 	%f1035, %f24, %f402, %f1035;
	fma.rn.f32 	%f1036, %f25, %f402, %f1036;
	mad.lo.s32 	%r341, %r609, 12, %r33;
	neg.f32 	%f403, %f402;
	mul.f32 	%f404, %f23, %f403;
	atom.shared.add.f32 	%f405, [%r341], %f404;
	mul.f32 	%f406, %f24, %f403;
	atom.shared.add.f32 	%f407, [%r341+4], %f406;
	mul.f32 	%f408, %f25, %f403;
	atom.shared.add.f32 	%f409, [%r341+8], %f408;
$L__BB0_50:
	add.s32 	%r609, %r609, 1;
	setp.lt.s32 	%p53, %r609, %r61;
	@%p53 bra 	$L__BB0_46;
$L__BB0_51:
	mad.lo.s32 	%r342, %r608, 12, %r33;
	atom.shared.add.f32 	%f410, [%r342], %f1034;
	atom.shared.add.f32 	%f411, [%r342+4], %f1035;
	atom.shared.add.f32 	%f412, [%r342+8], %f1036;
	add.s32 	%r608, %r608, 32;
	setp.lt.s32 	%p54, %r608, %r61;
	@%p54 bra 	$L__BB0_44;
$L__BB0_52:
	mov.b32 	%r343, %f1033;
	shfl.sync.down.b32	%r344|%p55, %r343, 16, 31, -1;
	mov.b32 	%f413, %r344;
	add.f32 	%f414, %f1033, %f413;
	mov.b32 	%r345, %f414;
	shfl.sync.down.b32	%r346|%p56, %r345, 8, 31, -1;
	mov.b32 	%f415, %r346;
	add.f32 	%f416, %f414, %f415;
	mov.b32 	%r347, %f416;
	shfl.sync.down.b32	%r348|%p57, %r347, 4, 31, -1;
	mov.b32 	%f417, %r348;
	add.f32 	%f418, %f416, %f417;
	mov.b32 	%r349, %f418;
	shfl.sync.down.b32	%r350|%p58, %r349, 2, 31, -1;
	mov.b32 	%f419, %r350;
	add.f32 	%f420, %f418, %f419;
	mov.b32 	%r351, %f420;
	shfl.sync.down.b32	%r352|%p59, %r351, 1, 31, -1;
	mov.b32 	%r353, %f1032;
	shfl.sync.down.b32	%r354|%p60, %r353, 16, 31, -1;
	mov.b32 	%f421, %r354;
	add.f32 	%f422, %f1032, %f421;
	mov.b32 	%r355, %f422;
	shfl.sync.down.b32	%r356|%p61, %r355, 8, 31, -1;
	mov.b32 	%f423, %r356;
	add.f32 	%f424, %f422, %f423;
	mov.b32 	%r357, %f424;
	shfl.sync.down.b32	%r358|%p62, %r357, 4, 31, -1;
	mov.b32 	%f425, %r358;
	add.f32 	%f426, %f424, %f425;
	mov.b32 	%r359, %f426;
	shfl.sync.down.b32	%r360|%p63, %r359, 2, 31, -1;
	mov.b32 	%f427, %r360;
	add.f32 	%f428, %f426, %f427;
	mov.b32 	%r361, %f428;
	shfl.sync.down.b32	%r362|%p64, %r361, 1, 31, -1;
	bar.warp.sync 	-1;
	ld.shared.u32 	%r67, [_ZZ23ensemble_warp_md_kernelE11shared_topo+18432];
	setp.ge.s32 	%p65, %r3, %r67;
	@%p65 bra 	$L__BB0_55;
	mov.u32 	%r610, %r3;
$L__BB0_54:
	shl.b32 	%r363, %r610, 2;
	mov.u32 	%r364, _ZZ23ensemble_warp_md_kernelE11shared_topo;
	add.s32 	%r365, %r364, %r363;
	ld.shared.f32 	%f429, [%r365];
	rcp.rn.f32 	%f430, %f429;
	mad.lo.s32 	%r366, %r610, 12, %r33;
	ld.shared.f32 	%f431, [%r366];
	mul.f32 	%f432, %f1, %f431;
	mul.lo.s32 	%r367, %r610, 3;
	mul.wide.u32 	%rd96, %r367, 4;
	add.s64 	%rd97, %rd11, %rd96;
	ld.global.f32 	%f433, [%rd97];
	fma.rn.f32 	%f434, %f430, %f432, %f433;
	st.global.f32 	[%rd97], %f434;
	ld.shared.f32 	%f435, [%r366+4];
	mul.f32 	%f436, %f1, %f435;
	ld.global.f32 	%f437, [%rd97+4];
	fma.rn.f32 	%f438, %f430, %f436, %f437;
	st.global.f32 	[%rd97+4], %f438;
	ld.shared.f32 	%f439, [%r366+8];
	mul.f32 	%f440, %f1, %f439;
	ld.global.f32 	%f441, [%rd97+8];
	fma.rn.f32 	%f442, %f430, %f440, %f441;
	st.global.f32 	[%rd97+8], %f442;
	add.s32 	%r610, %r610, 32;
	setp.lt.s32 	%p66, %r610, %r67;
	@%p66 bra 	$L__BB0_54;
$L__BB0_55:
	bar.warp.sync 	-1;
	ld.shared.u32 	%r70, [_ZZ23ensemble_warp_md_kernelE11shared_topo+18432];
	setp.ge.s32 	%p67, %r3, %r70;
	@%p67 bra 	$L__BB0_58;
	mov.u32 	%r611, %r3;
$L__BB0_57:
	mul.lo.s32 	%r368, %r611, 3;
	mul.wide.u32 	%rd98, %r368, 4;
	add.s64 	%rd99, %rd11, %rd98;
	ld.global.f32 	%f443, [%rd99];
	add.s64 	%rd100, %rd10, %rd98;
	ld.global.f32 	%f444, [%rd100];
	fma.rn.f32 	%f445, %f137, %f443, %f444;
	st.global.f32 	[%rd100], %f445;
	ld.global.f32 	%f446, [%rd99+4];
	ld.global.f32 	%f447, [%rd100+4];
	fma.rn.f32 	%f448, %f137, %f446, %f447;
	st.global.f32 	[%rd100+4], %f448;
	ld.global.f32 	%f449, [%rd99+8];
	ld.global.f32 	%f450, [%rd100+8];
	fma.rn.f32 	%f451, %f137, %f449, %f450;
	st.global.f32 	[%rd100+8], %f451;
	add.s32 	%r611, %r611, 32;
	setp.lt.s32 	%p68, %r611, %r70;
	@%p68 bra 	$L__BB0_57;
$L__BB0_58:
	setp.ge.s32 	%p69, %r3, %r31;
	bar.warp.sync 	-1;
	@%p69 bra 	$L__BB0_72;
	setp.lt.u32 	%p70, %r35, 480;
	mov.u32 	%r614, %r3;
	@%p70 bra 	$L__BB0_62;
	mov.b32 	%r613, 0;
	mov.u32 	%r614, %r3;
$L__BB0_61:
	.pragma "nounroll";
	shl.b32 	%r370, %r614, 2;
	add.s32 	%r371, %r33, %r370;
	mov.b32 	%r372, 0;
	st.shared.u32 	[%r371], %r372;
	st.shared.u32 	[%r371+128], %r372;
	st.shared.u32 	[%r371+256], %r372;
	st.shared.u32 	[%r371+384], %r372;
	st.shared.u32 	[%r371+512], %r372;
	st.shared.u32 	[%r371+640], %r372;
	st.shared.u32 	[%r371+768], %r372;
	st.shared.u32 	[%r371+896], %r372;
	st.shared.u32 	[%r371+1024], %r372;
	st.shared.u32 	[%r371+1152], %r372;
	st.shared.u32 	[%r371+1280], %r372;
	st.shared.u32 	[%r371+1408], %r372;
	st.shared.u32 	[%r371+1536], %r372;
	st.shared.u32 	[%r371+1664], %r372;
	st.shared.u32 	[%r371+1792], %r372;
	st.shared.u32 	[%r371+1920], %r372;
	add.s32 	%r614, %r614, 512;
	add.s32 	%r613, %r613, 16;
	setp.ne.s32 	%p71, %r613, %r40;
	@%p71 bra 	$L__BB0_61;
$L__BB0_62:
	setp.eq.s32 	%p72, %r36, 0;
	@%p72 bra 	$L__BB0_72;
	setp.lt.u32 	%p73, %r37, 7;
	@%p73 bra 	$L__BB0_65;
	shl.b32 	%r373, %r614, 2;
	add.s32 	%r374, %r33, %r373;
	mov.b32 	%r375, 0;
	st.shared.u32 	[%r374], %r375;
	st.shared.u32 	[%r374+128], %r375;
	st.shared.u32 	[%r374+256], %r375;
	st.shared.u32 	[%r374+384], %r375;
	st.shared.u32 	[%r374+512], %r375;
	st.shared.u32 	[%r374+640], %r375;
	st.shared.u32 	[%r374+768], %r375;
	st.shared.u32 	[%r374+896], %r375;
	add.s32 	%r614, %r614, 256;
$L__BB0_65:
	setp.eq.s32 	%p74, %r38, 0;
	@%p74 bra 	$L__BB0_72;
	setp.lt.u32 	%p75, %r39, 3;
	@%p75 bra 	$L__BB0_68;
	shl.b32 	%r376, %r614, 2;
	add.s32 	%r377, %r33, %r376;
	mov.b32 	%r378, 0;
	st.shared.u32 	[%r377], %r378;
	st.shared.u32 	[%r377+128], %r378;
	st.shared.u32 	[%r377+256], %r378;
	st.shared.u32 	[%r377+384], %r378;
	add.s32 	%r614, %r614, 128;
$L__BB0_68:
	setp.eq.s32 	%p76, %r41, 0;
	@%p76 bra 	$L__BB0_72;
	setp.eq.s32 	%p77, %r41, 1;
	shl.b32 	%r379, %r614, 2;
	add.s32 	%r82, %r33, %r379;
	mov.b32 	%r380, 0;
	st.shared.u32 	[%r82], %r380;
	@%p77 bra 	$L__BB0_72;
	setp.eq.s32 	%p78, %r41, 2;
	mov.b32 	%r381, 0;
	st.shared.u32 	[%r82+128], %r381;
	@%p78 bra 	$L__BB0_72;
	mov.b32 	%r382, 0;
	st.shared.u32 	[%r82+256], %r382;
$L__BB0_72:
	bar.warp.sync 	-1;
	ld.shared.u32 	%r383, [_ZZ23ensemble_warp_md_kernelE11shared_topo+18436];
	setp.ge.s32 	%p79, %r3, %r383;
	mov.f32 	%f1045, 0f00000000;
	@%p79 bra 	$L__BB0_75;
	mov.f32 	%f1045, 0f00000000;
	mov.u32 	%r617, %r3;
$L__BB0_74:
	shl.b32 	%r384, %r617, 3;
	mov.u32 	%r385, _ZZ23ensemble_warp_md_kernelE11shared_topo;
	add.s32 	%r386, %r385, %r384;
	ld.shared.v2.u32 	{%r387, %r388}, [%r386+2048];
	ld.shared.v2.f32 	{%f454, %f455}, [%r386+4096];
	mul.lo.s32 	%r389, %r387, 3;
	mul.wide.s32 	%rd101, %r389, 4;
	add.s64 	%rd102, %rd10, %rd101;
	ld.global.f32 	%f456, [%rd102];
	ld.global.f32 	%f457, [%rd102+4];
	ld.global.f32 	%f458, [%rd102+8];
	mul.lo.s32 	%r390, %r388, 3;
	mul.wide.s32 	%rd103, %r390, 4;
	add.s64 	%rd104, %rd10, %rd103;
	ld.global.f32 	%f459, [%rd104];
	ld.global.f32 	%f460, [%rd104+4];
	ld.global.f32 	%f461, [%rd104+8];
	sub.f32 	%f462, %f459, %f456;
	sub.f32 	%f463, %f460, %f457;
	sub.f32 	%f464, %f461, %f458;
	mul.f32 	%f465, %f463, %f463;
	fma.rn.f32 	%f466, %f462, %f462, %f465;
	fma.rn.f32 	%f467, %f464, %f464, %f466;
	add.f32 	%f468, %f467, 0f2EDBE6FF;
	sqrt.rn.f32 	%f469, %f468;
	sub.f32 	%f470, %f469, %f455;
	mul.f32 	%f471, %f454, 0f3F000000;
	mul.f32 	%f472, %f471, %f470;
	fma.rn.f32 	%f1045, %f470, %f472, %f1045;
	neg.f32 	%f473, %f454;
	mul.f32 	%f474, %f470, %f473;
	div.rn.f32 	%f475, %f474, %f469;
	mul.f32 	%f476, %f462, %f475;
	mul.f32 	%f477, %f463, %f475;
	mul.f32 	%f478, %f464, %f475;
	mad.lo.s32 	%r391, %r387, 12, %r33;
	neg.f32 	%f479, %f476;
	atom.shared.add.f32 	%f480, [%r391], %f479;
	neg.f32 	%f481, %f477;
	atom.shared.add.f32 	%f482, [%r391+4], %f481;
	neg.f32 	%f483, %f478;
	atom.shared.add.f32 	%f484, [%r391+8], %f483;
	mad.lo.s32 	%r392, %r388, 12, %r33;
	atom.shared.add.f32 	%f485, [%r392], %f476;
	atom.shared.add.f32 	%f486, [%r392+4], %f477;
	atom.shared.add.f32 	%f487, [%r392+8], %f478;
	add.s32 	%r617, %r617, 32;
	ld.shared.u32 	%r393, [_ZZ23ensemble_warp_md_kernelE11shared_topo+18436];
	setp.lt.s32 	%p80, %r617, %r393;
	@%p80 bra 	$L__BB0_74;
$L__BB0_75:
	mov.b32 	%r394, %f1045;
	shfl.sync.down.b32	%r395|%p81, %r394, 16, 31, -1;
	mov.b32 	%f489, %r395;
	add.f32 	%f490, %f1045, %f489;
	mov.b32 	%r396, %f490;
	shfl.sync.down.b32	%r397|%p82, %r396, 8, 31, -1;
	mov.b32 	%f491, %r397;
	add.f32 	%f492, %f490, %f491;
	mov.b32 	%r398, %f492;
	shfl.sync.down.b32	%r399|%p83, %r398, 4, 31, -1;
	mov.b32 	%f493, %r399;
	add.f32 	%f494, %f492, %f493;
	mov.b32 	%r400, %f494;
	shfl.sync.down.b32	%r401|%p84, %r400, 2, 31, -1;
	mov.b32 	%f495, %r401;
	add.f32 	%f52, %f494, %f495;
	mov.b32 	%r402, %f52;
	shfl.sync.down.b32	%r85|%p85, %r402, 1, 31, -1;
	ld.shared.u32 	%r403, [_ZZ23ensemble_warp_md_kernelE11shared_topo+18440];
	setp.ge.s32 	%p86, %r3, %r403;
	mov.f32 	%f1047, 0f00000000;
	@%p86 bra 	$L__BB0_78;
	mov.f32 	%f1047, 0f00000000;
	mov.u32 	%r618, %r3;
$L__BB0_77:
	shl.b32 	%r404, %r618, 4;
	mov.u32 	%r405, _ZZ23ensemble_warp_md_kernelE11shared_topo;
	add.s32 	%r406, %r405, %r404;
	.pragma "used_bytes_mask 4095";
	ld.shared.v4.u32 	{%r407, %r408, %r409, %r410}, [%r406+6144];
	shl.b32 	%r411, %r618, 3;
	add.s32 	%r412, %r405, %r411;
	ld.shared.v2.f32 	{%f497, %f498}, [%r412+14336];
	mul.lo.s32 	%r413, %r407, 3;
	mul.wide.s32 	%rd105, %r413, 4;
	add.s64 	%rd106, %rd10, %rd105;
	ld.global.f32 	%f499, [%rd106];
	ld.global.f32 	%f500, [%rd106+4];
	ld.global.f32 	%f501, [%rd106+8];
	mul.lo.s32 	%r414, %r408, 3;
	mul.wide.s32 	%rd107, %r414, 4;
	add.s64 	%rd108, %rd10, %rd107;
	ld.global.f32 	%f502, [%rd108];
	ld.global.f32 	%f503, [%rd108+4];
	ld.global.f32 	%f504, [%rd108+8];
	mul.lo.s32 	%r415, %r409, 3;
	mul.wide.s32 	%rd109, %r415, 4;
	add.s64 	%rd110, %rd10, %rd109;
	ld.global.f32 	%f505, [%rd110];
	ld.global.f32 	%f506, [%rd110+4];
	ld.global.f32 	%f507, [%rd110+8];
	sub.f32 	%f508, %f499, %f502;
	sub.f32 	%f509, %f500, %f503;
	sub.f32 	%f510, %f501, %f504;
	sub.f32 	%f511, %f505, %f502;
	sub.f32 	%f512, %f506, %f503;
	sub.f32 	%f513, %f507, %f504;
	mul.f32 	%f514, %f509, %f509;
	fma.rn.f32 	%f515, %f508, %f508, %f514;
	fma.rn.f32 	%f516, %f510, %f510, %f515;
	add.f32 	%f517, %f516, 0f2EDBE6FF;
	sqrt.rn.f32 	%f518, %f517;
	mul.f32 	%f519, %f512, %f512;
	fma.rn.f32 	%f520, %f511, %f511, %f519;
	fma.rn.f32 	%f521, %f513, %f513, %f520;
	add.f32 	%f522, %f521, 0f2EDBE6FF;
	sqrt.rn.f32 	%f523, %f522;
	div.rn.f32 	%f524, %f508, %f518;
	div.rn.f32 	%f525, %f509, %f518;
	div.rn.f32 	%f526, %f510, %f518;
	div.rn.f32 	%f527, %f511, %f523;
	div.rn.f32 	%f528, %f512, %f523;
	div.rn.f32 	%f529, %f513, %f523;
	mul.f32 	%f530, %f525, %f528;
	fma.rn.f32 	%f531, %f524, %f527, %f530;
	fma.rn.f32 	%f532, %f526, %f529, %f531;
	max.f32 	%f533, %f532, 0fBF800000;
	min.f32 	%f534, %f533, 0f3F800000;
	abs.f32 	%f535, %f534;
	fma.rn.f32 	%f536, %f535, 0fBF000000, 0f3F000000;
	rsqrt.approx.ftz.f32 	%f537, %f536;
	mul.f32 	%f538, %f537, %f536;
	mul.f32 	%f539, %f537, 0fBF000000;
	fma.rn.f32 	%f540, %f538, %f539, 0f3F000000;
	fma.rn.f32 	%f541, %f538, %f540, %f538;
	setp.eq.f32 	%p87, %f535, 0f3F800000;
	selp.f32 	%f542, 0f00000000, %f541, %p87;
	setp.gt.f32 	%p88, %f535, 0f3F0F5C29;
	selp.f32 	%f543, %f542, %f535, %p88;
	copysign.f32 	%f544, %f534, %f543;
	mul.f32 	%f545, %f544, %f544;
	fma.rn.f32 	%f546, %f545, 0f3D10ECEF, 0f3C8B1ABB;
	fma.rn.f32 	%f547, %f546, %f545, 0f3CFC028C;
	fma.rn.f32 	%f548, %f547, %f545, 0f3D372139;
	fma.rn.f32 	%f549, %f548, %f545, 0f3D9993DB;
	fma.rn.f32 	%f550, %f549, %f545, 0f3E2AAAC6;
	mul.f32 	%f551, %f545, %f550;
	fma.rn.f32 	%f552, %f551, %f544, %f544;
	neg.f32 	%f553, %f552;
	selp.f32 	%f554, %f552, %f553, %p88;
	fma.rn.f32 	%f555, 0f3F6EE581, 0f3FD774EB, %f554;
	setp.gt.f32 	%p89, %f534, 0f3F0F5C29;
	selp.f32 	%f556, %f552, %f555, %p89;
	add.f32 	%f557, %f556, %f556;
	selp.f32 	%f558, %f557, %f556, %p88;
	sub.f32 	%f559, %f558, %f498;
	mul.f32 	%f560, %f497, 0f3F000000;
	mul.f32 	%f561, %f560, %f559;
	fma.rn.f32 	%f1047, %f559, %f561, %f1047;
	mul.f32 	%f562, %f534, %f534;
	mov.f32 	%f563, 0f3F800000;
	sub.f32 	%f564, %f563, %f562;
	add.f32 	%f565, %f564, 0f2EDBE6FF;
	sqrt.rn.f32 	%f566, %f565;
	neg.f32 	%f567, %f497;
	mul.f32 	%f568, %f559, %f567;
	div.rn.f32 	%f569, %f568, %f566;
	mul.f32 	%f570, %f524, %f534;
	sub.f32 	%f571, %f527, %f570;
	mul.f32 	%f572, %f571, %f569;
	div.rn.f32 	%f573, %f572, %f518;
	mul.f32 	%f574, %f525, %f534;
	sub.f32 	%f575, %f528, %f574;
	mul.f32 	%f576, %f575, %f569;
	div.rn.f32 	%f577, %f576, %f518;
	mul.f32 	%f578, %f526, %f534;
	sub.f32 	%f579, %f529, %f578;
	mul.f32 	%f580, %f579, %f569;
	div.rn.f32 	%f581, %f580, %f518;
	mul.f32 	%f582, %f527, %f534;
	sub.f32 	%f583, %f524, %f582;
	mul.f32 	%f584, %f583, %f569;
	div.rn.f32 	%f585, %f584, %f523;
	mul.f32 	%f586, %f528, %f534;
	sub.f32 	%f587, %f525, %f586;
	mul.f32 	%f588, %f587, %f569;
	div.rn.f32 	%f589, %f588, %f523;
	mul.f32 	%f590, %f529, %f534;
	sub.f32 	%f591, %f526, %f590;
	mul.f32 	%f592, %f591, %f569;
	div.rn.f32 	%f593, %f592, %f523;
	mad.lo.s32 	%r416, %r407, 12, %r33;
	atom.shared.add.f32 	%f594, [%r416], %f573;
	atom.shared.add.f32 	%f595, [%r416+4], %f577;
	atom.shared.add.f32 	%f596, [%r416+8], %f581;
	mad.lo.s32 	%r417, %r409, 12, %r33;
	atom.shared.add.f32 	%f597, [%r417], %f585;
	atom.shared.add.f32 	%f598, [%r417+4], %f589;
	atom.shared.add.f32 	%f599, [%r417+8], %f593;
	mad.lo.s32 	%r418, %r408, 12, %r33;
	add.f32 	%f600, %f573, %f585;
	neg.f32 	%f601, %f600;
	atom.shared.add.f32 	%f602, [%r418], %f601;
	add.f32 	%f603, %f577, %f589;
	neg.f32 	%f604, %f603;
	atom.shared.add.f32 	%f605, [%r418+4], %f604;
	add.f32 	%f606, %f581, %f593;
	neg.f32 	%f607, %f606;
	atom.shared.add.f32 	%f608, [%r418+8], %f607;
	add.s32 	%r618, %r618, 32;
	ld.shared.u32 	%r419, [_ZZ23ensemble_warp_md_kernelE11shared_topo+18440];
	setp.lt.s32 	%p90, %r618, %r419;
	@%p90 bra 	$L__BB0_77;
$L__BB0_78:
	mov.b32 	%r420, %f1047;
	shfl.sync.down.b32	%r421|%p91, %r420, 16, 31, -1;
	mov.b32 	%f610, %r421;
	add.f32 	%f611, %f1047, %f610;
	mov.b32 	%r422, %f611;
	shfl.sync.down.b32	%r423|%p92, %r422, 8, 31, -1;
	mov.b32 	%f612, %r423;
	add.f32 	%f613, %f611, %f612;
	mov.b32 	%r424, %f613;
	shfl.sync.down.b32	%r425|%p93, %r424, 4, 31, -1;
	mov.b32 	%f614, %r425;
	add.f32 	%f615, %f613, %f614;
	mov.b32 	%r426, %f615;
	shfl.sync.down.b32	%r427|%p94, %r426, 2, 31, -1;
	mov.b32 	%f616, %r427;
	add.f32 	%f56, %f615, %f616;
	mov.b32 	%r428, %f56;
	shfl.sync.down.b32	%r88|%p95, %r428, 1, 31, -1;
	ld.shared.u32 	%r89, [_ZZ23ensemble_warp_md_kernelE11shared_topo+18432];
	setp.ge.s32 	%p96, %r3, %r89;
	mov.f32 	%f1056, 0f00000000;
	mov.f32 	%f1057, %f1056;
	@%p96 bra 	$L__BB0_88;
	mov.f32 	%f1057, 0f00000000;
	mov.u32 	%r619, %r3;
	mov.f32 	%f1056, %f1057;
$L__BB0_80:
	add.s32 	%r620, %r619, 1;
	setp.ge.s32 	%p97, %r620, %r89;
	mov.f32 	%f1058, 0f00000000;
	mov.f32 	%f1059, %f1058;
	mov.f32 	%f1060, %f1058;
	@%p97 bra 	$L__BB0_87;
	mul.lo.s32 	%r429, %r619, 3;
	mul.wide.u32 	%rd111, %r429, 4;
	add.s64 	%rd112, %rd10, %rd111;
	ld.global.f32 	%f59, [%rd112];
	ld.global.f32 	%f60, [%rd112+4];
	ld.global.f32 	%f61, [%rd112+8];
	shl.b32 	%r430, %r619, 2;
	mov.u32 	%r431, _ZZ23ensemble_warp_md_kernelE11shared_topo;
	add.s32 	%r432, %r431, %r430;
	ld.shared.f32 	%f62, [%r432+1024];
	ld.shared.f32 	%f63, [%r432+1536];
	ld.shared.f32 	%f620, [%r432+512];
	mul.f32 	%f64, %f620, 0f43A60827;
	mov.f32 	%f1060, 0f00000000;
	mov.f32 	%f1059, %f1060;
	mov.f32 	%f1058, %f1060;
$L__BB0_82:
	mul.lo.s32 	%r433, %r620, 3;
	mul.wide.u32 	%rd113, %r433, 4;
	add.s64 	%rd114, %rd10, %rd113;
	ld.global.f32 	%f621, [%rd114];
	ld.global.f32 	%f622, [%rd114+4];
	ld.global.f32 	%f623, [%rd114+8];
	sub.f32 	%f70, %f621, %f59;
	sub.f32 	%f71, %f622, %f60;
	sub.f32 	%f72, %f623, %f61;
	mul.f32 	%f624, %f71, %f71;
	fma.rn.f32 	%f625, %f70, %f70, %f624;
	fma.rn.f32 	%f73, %f72, %f72, %f625;
	setp.geu.f32 	%p98, %f73, 0f42C80000;
	setp.leu.f32 	%p99, %f73, 0f3C23D70A;
	or.pred  	%p100, %p98, %p99;
	@%p100 bra 	$L__BB0_86;
	shl.b32 	%r434, %r620, 2;
	add.s32 	%r436, %r431, %r434;
	ld.shared.f32 	%f74, [%r436+512];
	ld.shared.f32 	%f75, [%r436+1024];
	ld.shared.f32 	%f76, [%r436+1536];
	setp.leu.f32 	%p101, %f73, 0f42800000;
	mov.f32 	%f1055, 0f3F800000;
	@%p101 bra 	$L__BB0_85;
	add.f32 	%f627, %f73, 0fC2800000;
	div.rn.f32 	%f628, %f627, 0f42100000;
	mul.f32 	%f629, %f628, %f628;
	add.f32 	%f630, %f628, %f628;
	mov.f32 	%f631, 0f40400000;
	sub.f32 	%f632, %f631, %f630;
	mul.f32 	%f633, %f629, %f632;
	mov.f32 	%f634, 0f3F800000;
	sub.f32 	%f1055, %f634, %f633;
$L__BB0_85:
	sqrt.rn.f32 	%f635, %f73;
	rcp.rn.f32 	%f636, %f635;
	mul.f32 	%f637, %f63, %f76;
	sqrt.rn.f32 	%f638, %f637;
	add.f32 	%f639, %f62, %f75;
	mul.f32 	%f640, %f639, 0f3F000000;
	mul.f32 	%f641, %f640, %f636;
	mul.f32 	%f642, %f641, %f641;
	mul.f32 	%f643, %f641, %f642;
	mul.f32 	%f644, %f641, %f643;
	mul.f32 	%f645, %f641, %f644;
	mul.f32 	%f646, %f641, %f645;
	mul.f32 	%f647, %f646, %f646;
	mul.f32 	%f648, %f64, %f74;
	mul.f32 	%f649, %f648, %f636;
	sub.f32 	%f650, %f647, %f646;
	mul.f32 	%f651, %f638, 0f40800000;
	mul.f32 	%f652, %f651, %f650;
	fma.rn.f32 	%f1057, %f652, %f1055, %f1057;
	fma.rn.f32 	%f1056, %f649, %f1055, %f1056;
	mul.f32 	%f653, %f636, %f649;
	add.f32 	%f654, %f647, %f647;
	sub.f32 	%f655, %f654, %f646;
	mul.f32 	%f656, %f638, 0f41C00000;
	mul.f32 	%f657, %f656, %f655;
	mul.f32 	%f658, %f636, %f657;
	mul.f32 	%f659, %f636, %f658;
	fma.rn.f32 	%f660, %f636, %f653, %f659;
	mul.f32 	%f661, %f660, %f1055;
	fma.rn.f32 	%f1058, %f70, %f661, %f1058;
	fma.rn.f32 	%f1059, %f71, %f661, %f1059;
	fma.rn.f32 	%f1060, %f72, %f661, %f1060;
	mad.lo.s32 	%r437, %r620, 12, %r33;
	neg.f32 	%f662, %f661;
	mul.f32 	%f663, %f70, %f662;
	atom.shared.add.f32 	%f664, [%r437], %f663;
	mul.f32 	%f665, %f71, %f662;
	atom.shared.add.f32 	%f666, [%r437+4], %f665;
	mul.f32 	%f667, %f72, %f662;
	atom.shared.add.f32 	%f668, [%r437+8], %f667;
$L__BB0_86:
	add.s32 	%r620, %r620, 1;
	setp.lt.s32 	%p102, %r620, %r89;
	@%p102 bra 	$L__BB0_82;
$L__BB0_87:
	mad.lo.s32 	%r438, %r619, 12, %r33;
	atom.shared.add.f32 	%f669, [%r438], %f1058;
	atom.shared.add.f32 	%f670, [%r438+4], %f1059;
	atom.shared.add.f32 	%f671, [%r438+8], %f1060;
	add.s32 	%r619, %r619, 32;
	setp.lt.s32 	%p103, %r619, %r89;
	@%p103 bra 	$L__BB0_80;
$L__BB0_88:
	mov.b32 	%r439, %f1057;
	shfl.sync.down.b32	%r440|%p104, %r439, 16, 31, -1;
	mov.b32 	%f672, %r440;
	add.f32 	%f673, %f1057, %f672;
	mov.b32 	%r441, %f673;
	shfl.sync.down.b32	%r442|%p105, %r441, 8, 31, -1;
	mov.b32 	%f674, %r442;
	add.f32 	%f675, %f673, %f674;
	mov.b32 	%r443, %f675;
	shfl.sync.down.b32	%r444|%p106, %r443, 4, 31, -1;
	mov.b32 	%f676, %r444;
	add.f32 	%f677, %f675, %f676;
	mov.b32 	%r445, %f677;
	shfl.sync.down.b32	%r446|%p107, %r445, 2, 31, -1;
	mov.b32 	%f678, %r446;
	add.f32 	%f96, %f677, %f678;
	mov.b32 	%r447, %f96;
	shfl.sync.down.b32	%r95|%p108, %r447, 1, 31, -1;
	mov.b32 	%r448, %f1056;
	shfl.sync.down.b32	%r449|%p109, %r448, 16, 31, -1;
	mov.b32 	%f679, %r449;
	add.f32 	%f680, %f1056, %f679;
	mov.b32 	%r450, %f680;
	shfl.sync.down.b32	%r451|%p110, %r450, 8, 31, -1;
	mov.b32 	%f681, %r451;
	add.f32 	%f682, %f680, %f681;
	mov.b32 	%r452, %f682;
	shfl.sync.down.b32	%r453|%p111, %r452, 4, 31, -1;
	mov.b32 	%f683, %r453;
	add.f32 	%f684, %f682, %f683;
	mov.b32 	%r454, %f684;
	shfl.sync.down.b32	%r455|%p112, %r454, 2, 31, -1;
	mov.b32 	%f685, %r455;
	add.f32 	%f97, %f684, %f685;
	mov.b32 	%r456, %f97;
	shfl.sync.down.b32	%r96|%p113, %r456, 1, 31, -1;
	bar.warp.sync 	-1;
	ld.shared.u32 	%r97, [_ZZ23ensemble_warp_md_kernelE11shared_topo+18432];
	setp.ge.s32 	%p114, %r3, %r97;
	@%p114 bra 	$L__BB0_91;
	mov.u32 	%r621, %r3;
$L__BB0_90:
	shl.b32 	%r457, %r621, 2;
	mov.u32 	%r458, _ZZ23ensemble_warp_md_kernelE11shared_topo;
	add.s32 	%r459, %r458, %r457;
	ld.shared.f32 	%f686, [%r459];
	rcp.rn.f32 	%f687, %f686;
	mad.lo.s32 	%r460, %r621, 12, %r33;
	ld.shared.f32 	%f688, [%r460];
	mul.f32 	%f689, %f1, %f688;
	mul.lo.s32 	%r461, %r621, 3;
	mul.wide.u32 	%rd115, %r461, 4;
	add.s64 	%rd116, %rd11, %rd115;
	ld.global.f32 	%f690, [%rd116];
	fma.rn.f32 	%f691, %f687, %f689, %f690;
	st.global.f32 	[%rd116], %f691;
	ld.shared.f32 	%f692, [%r460+4];
	mul.f32 	%f693, %f1, %f692;
	ld.global.f32 	%f694, [%rd116+4];
	fma.rn.f32 	%f695, %f687, %f693, %f694;
	st.global.f32 	[%rd116+4], %f695;
	ld.shared.f32 	%f696, [%r460+8];
	mul.f32 	%f697, %f1, %f696;
	ld.global.f32 	%f698, [%rd116+8];
	fma.rn.f32 	%f699, %f687, %f697, %f698;
	st.global.f32 	[%rd116+8], %f699;
	add.s32 	%r621, %r621, 32;
	setp.lt.s32 	%p115, %r621, %r97;
	@%p115 bra 	$L__BB0_90;
$L__BB0_91:
	bar.warp.sync 	-1;
	ld.shared.u32 	%r100, [_ZZ23ensemble_warp_md_kernelE11shared_topo+18432];
	setp.ge.s32 	%p116, %r3, %r100;
	@%p116 bra 	$L__BB0_118;
	add.s32 	%r462, %r599, %r169;
	xor.b32  	%r623, %r34, %r462;
	mul.f32 	%f701, %f98, %f98;
	mov.f32 	%f702, 0f3F800000;
	sub.f32 	%f703, %f702, %f701;
	mul.f32 	%f704, %f703, 0f3B023BC0;
	mul.f32 	%f705, %f138, %f704;
	sqrt.rn.f32 	%f99, %f705;
	mov.u32 	%r622, %r3;
$L__BB0_93:
	shl.b32 	%r463, %r622, 2;
	mov.u32 	%r464, _ZZ23ensemble_warp_md_kernelE11shared_topo;
	add.s32 	%r465, %r464, %r463;
	ld.shared.f32 	%f706, [%r465];
	rcp.rn.f32 	%f707, %f706;
	sqrt.rn.f32 	%f708, %f707;
	mul.f32 	%f100, %f99, %f708;
	mad.lo.s32 	%r466, %r623, 1103515245, 12345;
	and.b32  	%r467, %r466, 2147483647;
	cvt.rn.f32.u32 	%f709, %r467;
	mad.lo.s32 	%r104, %r623, -1029531031, -740551042;
	and.b32  	%r468, %r104, 2147483647;
	cvt.rn.f32.u32 	%f710, %r468;
	mul.f32 	%f711, %f710, 0f30000000;
	fma.rn.f32 	%f712, %f709, 0f30000000, 0f2EDBE6FF;
	setp.lt.f32 	%p117, %f712, 0f00800000;
	mul.f32 	%f713, %f712, 0f4B000000;
	selp.f32 	%f714, %f713, %f712, %p117;
	selp.f32 	%f715, 0fC1B80000, 0f00000000, %p117;
	mov.b32 	%r469, %f714;
	add.s32 	%r470, %r469, -1059760811;
	and.b32  	%r471, %r470, -8388608;
	sub.s32 	%r472, %r469, %r471;
	mov.b32 	%f716, %r472;
	cvt.rn.f32.s32 	%f717, %r471;
	fma.rn.f32 	%f718, %f717, 0f34000000, %f715;
	add.f32 	%f719, %f716, 0fBF800000;
	fma.rn.f32 	%f720, %f719, 0fBE055027, 0f3E1039F6;
	fma.rn.f32 	%f721, %f720, %f719, 0fBDF8CDCC;
	fma.rn.f32 	%f722, %f721, %f719, 0f3E0F2955;
	fma.rn.f32 	%f723, %f722, %f719, 0fBE2AD8B9;
	fma.rn.f32 	%f724, %f723, %f719, 0f3E4CED0B;
	fma.rn.f32 	%f725, %f724, %f719, 0fBE7FFF22;
	fma.rn.f32 	%f726, %f725, %f719, 0f3EAAAA78;
	fma.rn.f32 	%f727, %f726, %f719, 0fBF000000;
	mul.f32 	%f728, %f719, %f727;
	fma.rn.f32 	%f729, %f728, %f719, %f719;
	fma.rn.f32 	%f730, %f718, 0f3F317218, %f729;
	setp.gt.u32 	%p118, %r469, 2139095039;
	fma.rn.f32 	%f731, %f714, 0f7F800000, 0f7F800000;
	selp.f32 	%f732, %f731, %f730, %p118;
	setp.eq.f32 	%p119, %f714, 0f00000000;
	mul.f32 	%f733, %f732, 0fC0000000;
	selp.f32 	%f101, 0f7F800000, %f733, %p119;
	mul.f32 	%f102, %f711, 0f40C90FDB;
	mul.f32 	%f734, %f102, 0f3F22F983;
	cvt.rni.s32.f32 	%r627, %f734;
	cvt.rn.f32.s32 	%f735, %r627;
	fma.rn.f32 	%f736, %f735, 0fBFC90FDA, %f102;
	fma.rn.f32 	%f737, %f735, 0fB3A22168, %f736;
	fma.rn.f32 	%f1068, %f735, 0fA7C234C5, %f737;
	abs.f32 	%f104, %f102;
	setp.ltu.f32 	%p120, %f104, 0f47CE4780;
	@%p120 bra 	$L__BB0_101;
	setp.neu.f32 	%p121, %f104, 0f7F800000;
	@%p121 bra 	$L__BB0_96;
	mov.f32 	%f740, 0f00000000;
	mul.rn.f32 	%f1068, %f102, %f740;
	mov.b32 	%r627, 0;
	bra.uni 	$L__BB0_101;
$L__BB0_96:
	mov.b32 	%r106, %f102;
	shl.b32 	%r474, %r106, 8;
	or.b32  	%r107, %r474, -2147483648;
	mov.b64 	%rd182, 0;
	mov.b32 	%r624, 0;
$L__BB0_97:
	.pragma "nounroll";
	mul.wide.u32 	%rd118, %r624, 4;
	mov.u64 	%rd119, __cudart_i2opi_f;
	add.s64 	%rd120, %rd119, %rd118;
	ld.global.nc.u32 	%r475, [%rd120];
	mad.wide.u32 	%rd121, %r475, %r107, %rd182;
	shr.u64 	%rd182, %rd121, 32;
	add.s64 	%rd122, %rd9, %rd118;
	st.local.u32 	[%rd122], %rd121;
	add.s32 	%r624, %r624, 1;
	setp.ne.s32 	%p122, %r624, 6;
	@%p122 bra 	$L__BB0_97;
	shr.u32 	%r476, %r106, 23;
	st.local.u32 	[%rd9+24], %rd182;
	and.b32  	%r110, %r476, 31;
	add.s32 	%r477, %r476, -128;
	shr.u32 	%r478, %r477, 5;
	mul.wide.u32 	%rd123, %r478, 4;
	sub.s64 	%rd14, %rd9, %rd123;
	ld.local.u32 	%r625, [%rd14+24];
	ld.local.u32 	%r626, [%rd14+20];
	setp.eq.s32 	%p123, %r110, 0;
	@%p123 bra 	$L__BB0_100;
	shf.l.wrap.b32 	%r625, %r626, %r625, %r110;
	ld.local.u32 	%r479, [%rd14+16];
	shf.l.wrap.b32 	%r626, %r479, %r626, %r110;
$L__BB0_100:
	shr.u32 	%r480, %r625, 30;
	shf.l.wrap.b32 	%r481, %r626, %r625, 2;
	shl.b32 	%r482, %r626, 2;
	shr.u32 	%r483, %r481, 31;
	add.s32 	%r627, %r483, %r480;
	shr.s32 	%r484, %r481, 31;
	xor.b32  	%r485, %r484, %r481;
	xor.b32  	%r486, %r484, %r482;
	cvt.u64.u32 	%rd124, %r485;
	shl.b64 	%rd125, %rd124, 32;
	cvt.u64.u32 	%rd126, %r486;
	or.b64  	%rd127, %rd125, %rd126;
	cvt.rn.f64.s64 	%fd1, %rd127;
	mul.f64 	%fd2, %fd1, 0d3BF921FB54442D19;
	cvt.rn.f32.f64 	%f738, %fd2;
	neg.f32 	%f739, %f738;
	setp.lt.s32 	%p124, %r481, 0;
	selp.f32 	%f1068, %f739, %f738, %p124;
$L__BB0_101:
	add.s32 	%r488, %r627, 1;
	mul.rn.f32 	%f741, %f1068, %f1068;
	and.b32  	%r489, %r627, 1;
	setp.eq.b32 	%p125, %r489, 1;
	selp.f32 	%f742, %f1068, 0f3F800000, %p125;
	fma.rn.f32 	%f743, %f741, %f742, 0f00000000;
	fma.rn.f32 	%f744, %f741, 0f37CBAC00, 0fBAB607ED;
	selp.f32 	%f745, 0fB94D4153, %f744, %p125;
	selp.f32 	%f746, 0f3C0885E4, 0f3D2AAABB, %p125;
	fma.rn.f32 	%f747, %f745, %f741, %f746;
	selp.f32 	%f748, 0fBE2AAAA8, 0fBEFFFFFF, %p125;
	fma.rn.f32 	%f749, %f747, %f741, %f748;
	fma.rn.f32 	%f750, %f749, %f743, %f742;
	and.b32  	%r490, %r488, 2;
	setp.eq.s32 	%p126, %r490, 0;
	mov.f32 	%f751, 0f00000000;
	sub.f32 	%f752, %f751, %f750;
	selp.f32 	%f753, %f750, %f752, %p126;
	sqrt.rn.f32 	%f754, %f101;
	mul.f32 	%f755, %f754, %f753;
	mul.lo.s32 	%r491, %r622, 3;
	mul.wide.u32 	%rd128, %r491, 4;
	add.s64 	%rd15, %rd11, %rd128;
	ld.global.f32 	%f756, [%rd15];
	mul.f32 	%f757, %f100, %f755;
	fma.rn.f32 	%f758, %f98, %f756, %f757;
	st.global.f32 	[%rd15], %f758;
	mad.lo.s32 	%r492, %r104, 1103515245, 12345;
	and.b32  	%r493, %r492, 2147483647;
	cvt.rn.f32.u32 	%f759, %r493;
	mad.lo.s32 	%r119, %r104, -1029531031, -740551042;
	and.b32  	%r494, %r119, 2147483647;
	cvt.rn.f32.u32 	%f760, %r494;
	mul.f32 	%f761, %f760, 0f30000000;
	fma.rn.f32 	%f762, %f759, 0f30000000, 0f2EDBE6FF;
	setp.lt.f32 	%p127, %f762, 0f00800000;
	mul.f32 	%f763, %f762, 0f4B000000;
	selp.f32 	%f764, %f763, %f762, %p127;
	selp.f32 	%f765, 0fC1B80000, 0f00000000, %p127;
	mov.b32 	%r495, %f764;
	add.s32 	%r496, %r495, -1059760811;
	and.b32  	%r497, %r496, -8388608;
	sub.s32 	%r498, %r495, %r497;
	mov.b32 	%f766, %r498;
	cvt.rn.f32.s32 	%f767, %r497;
	fma.rn.f32 	%f768, %f767, 0f34000000, %f765;
	add.f32 	%f769, %f766, 0fBF800000;
	fma.rn.f32 	%f770, %f769, 0fBE055027, 0f3E1039F6;
	fma.rn.f32 	%f771, %f770, %f769, 0fBDF8CDCC;
	fma.rn.f32 	%f772, %f771, %f769, 0f3E0F2955;
	fma.rn.f32 	%f773, %f772, %f769, 0fBE2AD8B9;
	fma.rn.f32 	%f774, %f773, %f769, 0f3E4CED0B;
	fma.rn.f32 	%f775, %f774, %f769, 0fBE7FFF22;
	fma.rn.f32 	%f776, %f775, %f769, 0f3EAAAA78;
	fma.rn.f32 	%f777, %f776, %f769, 0fBF000000;
	mul.f32 	%f778, %f769, %f777;
	fma.rn.f32 	%f779, %f778, %f769, %f769;
	fma.rn.f32 	%f780, %f768, 0f3F317218, %f779;
	setp.gt.u32 	%p128, %r495, 2139095039;
	fma.rn.f32 	%f781, %f764, 0f7F800000, 0f7F800000;
	selp.f32 	%f782, %f781, %f780, %p128;
	setp.eq.f32 	%p129, %f764, 0f00000000;
	mul.f32 	%f783, %f782, 0fC0000000;
	selp.f32 	%f108, 0f7F800000, %f783, %p129;
	mul.f32 	%f109, %f761, 0f40C90FDB;
	mul.f32 	%f784, %f109, 0f3F22F983;
	cvt.rni.s32.f32 	%r631, %f784;
	cvt.rn.f32.s32 	%f785, %r631;
	fma.rn.f32 	%f786, %f785, 0fBFC90FDA, %f109;
	fma.rn.f32 	%f787, %f785, 0fB3A22168, %f786;
	fma.rn.f32 	%f1069, %f785, 0fA7C234C5, %f787;
	abs.f32 	%f111, %f109;
	setp.ltu.f32 	%p130, %f111, 0f47CE4780;
	@%p130 bra 	$L__BB0_109;
	setp.eq.f32 	%p131, %f111, 0f7F800000;
	@%p131 bra 	$L__BB0_108;
	mov.b32 	%r121, %f109;
	shl.b32 	%r500, %r121, 8;
	or.b32  	%r122, %r500, -2147483648;
	mov.b64 	%rd183, 0;
	mov.b32 	%r628, 0;
$L__BB0_104:
	.pragma "nounroll";
	mul.wide.u32 	%rd130, %r628, 4;
	mov.u64 	%rd131, __cudart_i2opi_f;
	add.s64 	%rd132, %rd131, %rd130;
	ld.global.nc.u32 	%r501, [%rd132];
	mad.wide.u32 	%rd133, %r501, %r122, %rd183;
	shr.u64 	%rd183, %rd133, 32;
	add.s64 	%rd134, %rd9, %rd130;
	st.local.u32 	[%rd134], %rd133;
	add.s32 	%r628, %r628, 1;
	setp.ne.s32 	%p132, %r628, 6;
	@%p132 bra 	$L__BB0_104;
	shr.u32 	%r502, %r121, 23;
	st.local.u32 	[%rd9+24], %rd183;
	and.b32  	%r125, %r502, 31;
	add.s32 	%r503, %r502, -128;
	shr.u32 	%r504, %r503, 5;
	mul.wide.u32 	%rd135, %r504, 4;
	sub.s64 	%rd18, %rd9, %rd135;
	ld.local.u32 	%r629, [%rd18+24];
	ld.local.u32 	%r630, [%rd18+20];
	setp.eq.s32 	%p133, %r125, 0;
	@%p133 bra 	$L__BB0_107;
	shf.l.wrap.b32 	%r629, %r630, %r629, %r125;
	ld.local.u32 	%r505, [%rd18+16];
	shf.l.wrap.b32 	%r630, %r505, %r630, %r125;
$L__BB0_107:
	shr.u32 	%r506, %r629, 30;
	shf.l.wrap.b32 	%r507, %r630, %r629, 2;
	shl.b32 	%r508, %r630, 2;
	shr.u32 	%r509, %r507, 31;
	add.s32 	%r631, %r509, %r506;
	shr.s32 	%r510, %r507, 31;
	xor.b32  	%r511, %r510, %r507;
	xor.b32  	%r512, %r510, %r508;
	cvt.u64.u32 	%rd136, %r511;
	shl.b64 	%rd137, %rd136, 32;
	cvt.u64.u32 	%rd138, %r512;
	or.b64  	%rd139, %rd137, %rd138;
	cvt.rn.f64.s64 	%fd3, %rd139;
	mul.f64 	%fd4, %fd3, 0d3BF921FB54442D19;
	cvt.rn.f32.f64 	%f788, %fd4;
	neg.f32 	%f789, %f788;
	setp.lt.s32 	%p134, %r507, 0;
	selp.f32 	%f1069, %f789, %f788, %p134;
	bra.uni 	$L__BB0_109;
$L__BB0_108:
	mov.f32 	%f790, 0f00000000;
	mul.rn.f32 	%f1069, %f109, %f790;
	mov.b32 	%r631, 0;
$L__BB0_109:
	add.s32 	%r514, %r631, 1;
	mul.rn.f32 	%f791, %f1069, %f1069;
	and.b32  	%r515, %r631, 1;
	setp.eq.b32 	%p135, %r515, 1;
	selp.f32 	%f792, %f1069, 0f3F800000, %p135;
	fma.rn.f32 	%f793, %f791, %f792, 0f00000000;
	fma.rn.f32 	%f794, %f791, 0f37CBAC00, 0fBAB607ED;
	selp.f32 	%f795, 0fB94D4153, %f794, %p135;
	selp.f32 	%f796, 0f3C0885E4, 0f3D2AAABB, %p135;
	fma.rn.f32 	%f797, %f795, %f791, %f796;
	selp.f32 	%f798, 0fBE2AAAA8, 0fBEFFFFFF, %p135;
	fma.rn.f32 	%f799, %f797, %f791, %f798;
	fma.rn.f32 	%f800, %f799, %f793, %f792;
	and.b32  	%r516, %r514, 2;
	setp.eq.s32 	%p136, %r516, 0;
	mov.f32 	%f801, 0f00000000;
	sub.f32 	%f802, %f801, %f800;
	selp.f32 	%f803, %f800, %f802, %p136;
	sqrt.rn.f32 	%f804, %f108;
	mul.f32 	%f805, %f804, %f803;
	ld.global.f32 	%f806, [%rd15+4];
	mul.f32 	%f807, %f100, %f805;
	fma.rn.f32 	%f808, %f98, %f806, %f807;
	st.global.f32 	[%rd15+4], %f808;
	mad.lo.s32 	%r517, %r119, 1103515245, 12345;
	and.b32  	%r518, %r517, 2147483647;
	cvt.rn.f32.u32 	%f809, %r518;
	mad.lo.s32 	%r623, %r119, -1029531031, -740551042;
	and.b32  	%r519, %r623, 2147483647;
	cvt.rn.f32.u32 	%f810, %r519;
	mul.f32 	%f811, %f810, 0f30000000;
	fma.rn.f32 	%f812, %f809, 0f30000000, 0f2EDBE6FF;
	setp.lt.f32 	%p137, %f812, 0f00800000;
	mul.f32 	%f813, %f812, 0f4B000000;
	selp.f32 	%f814, %f813, %f812, %p137;
	selp.f32 	%f815, 0fC1B80000, 0f00000000, %p137;
	mov.b32 	%r520, %f814;
	add.s32 	%r521, %r520, -1059760811;
	and.b32  	%r522, %r521, -8388608;
	sub.s32 	%r523, %r520, %r522;
	mov.b32 	%f816, %r523;
	cvt.rn.f32.s32 	%f817, %r522;
	fma.rn.f32 	%f818, %f817, 0f34000000, %f815;
	add.f32 	%f819, %f816, 0fBF800000;
	fma.rn.f32 	%f820, %f819, 0fBE055027, 0f3E1039F6;
	fma.rn.f32 	%f821, %f820, %f819, 0fBDF8CDCC;
	fma.rn.f32 	%f822, %f821, %f819, 0f3E0F2955;
	fma.rn.f32 	%f823, %f822, %f819, 0fBE2AD8B9;
	fma.rn.f32 	%f824, %f823, %f819, 0f3E4CED0B;
	fma.rn.f32 	%f825, %f824, %f819, 0fBE7FFF22;
	fma.rn.f32 	%f826, %f825, %f819, 0f3EAAAA78;
	fma.rn.f32 	%f827, %f826, %f819, 0fBF000000;
	mul.f32 	%f828, %f819, %f827;
	fma.rn.f32 	%f829, %f828, %f819, %f819;
	fma.rn.f32 	%f830, %f818, 0f3F317218, %f829;
	setp.gt.u32 	%p138, %r520, 2139095039;
	fma.rn.f32 	%f831, %f814, 0f7F800000, 0f7F800000;
	selp.f32 	%f832, %f831, %f830, %p138;
	setp.eq.f32 	%p139, %f814, 0f00000000;
	mul.f32 	%f833, %f832, 0fC0000000;
	selp.f32 	%f115, 0f7F800000, %f833, %p139;
	mul.f32 	%f116, %f811, 0f40C90FDB;
	mul.f32 	%f834, %f116, 0f3F22F983;
	cvt.rni.s32.f32 	%r635, %f834;
	cvt.rn.f32.s32 	%f835, %r635;
	fma.rn.f32 	%f836, %f835, 0fBFC90FDA, %f116;
	fma.rn.f32 	%f837, %f835, 0fB3A22168, %f836;
	fma.rn.f32 	%f1070, %f835, 0fA7C234C5, %f837;
	abs.f32 	%f118, %f116;
	setp.ltu.f32 	%p140, %f118, 0f47CE4780;
	@%p140 bra 	$L__BB0_117;
	setp.eq.f32 	%p141, %f118, 0f7F800000;
	@%p141 bra 	$L__BB0_116;
	mov.b32 	%r136, %f116;
	shl.b32 	%r525, %r136, 8;
	or.b32  	%r137, %r525, -2147483648;
	mov.b64 	%rd184, 0;
	mov.b32 	%r632, 0;
$L__BB0_112:
	.pragma "nounroll";
	mul.wide.u32 	%rd141, %r632, 4;
	mov.u64 	%rd142, __cudart_i2opi_f;
	add.s64 	%rd143, %rd142, %rd141;
	ld.global.nc.u32 	%r526, [%rd143];
	mad.wide.u32 	%rd144, %r526, %r137, %rd184;
	shr.u64 	%rd184, %rd144, 32;
	add.s64 	%rd145, %rd9, %rd141;
	st.local.u32 	[%rd145], %rd144;
	add.s32 	%r632, %r632, 1;
	setp.ne.s32 	%p142, %r632, 6;
	@%p142 bra 	$L__BB0_112;
	shr.u32 	%r527, %r136, 23;
	st.local.u32 	[%rd9+24], %rd184;
	and.b32  	%r140, %r527, 31;
	add.s32 	%r528, %r527, -128;
	shr.u32 	%r529, %r528, 5;
	mul.wide.u32 	%rd146, %r529, 4;
	sub.s64 	%rd21, %rd9, %rd146;
	ld.local.u32 	%r633, [%rd21+24];
	ld.local.u32 	%r634, [%rd21+20];
	setp.eq.s32 	%p143, %r140, 0;
	@%p143 bra 	$L__BB0_115;
	shf.l.wrap.b32 	%r633, %r634, %r633, %r140;
	ld.local.u32 	%r530, [%rd21+16];
	shf.l.wrap.b32 	%r634, %r530, %r634, %r140;
$L__BB0_115:
	shr.u32 	%r531, %r633, 30;
	shf.l.wrap.b32 	%r532, %r634, %r633, 2;
	shl.b32 	%r533, %r634, 2;
	shr.u32 	%r534, %r532, 31;
	add.s32 	%r635, %r534, %r531;
	shr.s32 	%r535, %r532, 31;
	xor.b32  	%r536, %r535, %r532;
	xor.b32  	%r537, %r535, %r533;
	cvt.u64.u32 	%rd147, %r536;
	shl.b64 	%rd148, %rd147, 32;
	cvt.u64.u32 	%rd149, %r537;
	or.b64  	%rd150, %rd148, %rd149;
	cvt.rn.f64.s64 	%fd5, %rd150;
	mul.f64 	%fd6, %fd5, 0d3BF921FB54442D19;
	cvt.rn.f32.f64 	%f838, %fd6;
	neg.f32 	%f839, %f838;
	setp.lt.s32 	%p144, %r532, 0;
	selp.f32 	%f1070, %f839, %f838, %p144;
	bra.uni 	$L__BB0_117;
$L__BB0_116:
	mov.f32 	%f840, 0f00000000;
	mul.rn.f32 	%f1070, %f116, %f840;
	mov.b32 	%r635, 0;
$L__BB0_117:
	add.s32 	%r539, %r635, 1;
	mul.rn.f32 	%f841, %f1070, %f1070;
	and.b32  	%r540, %r635, 1;
	setp.eq.b32 	%p145, %r540, 1;
	selp.f32 	%f842, %f1070, 0f3F800000, %p145;
	fma.rn.f32 	%f843, %f841, %f842, 0f00000000;
	fma.rn.f32 	%f844, %f841, 0f37CBAC00, 0fBAB607ED;
	selp.f32 	%f845, 0fB94D4153, %f844, %p145;
	selp.f32 	%f846, 0f3C0885E4, 0f3D2AAABB, %p145;
	fma.rn.f32 	%f847, %f845, %f841, %f846;
	selp.f32 	%f848, 0fBE2AAAA8, 0fBEFFFFFF, %p145;
	fma.rn.f32 	%f849, %f847, %f841, %f848;
	fma.rn.f32 	%f850, %f849, %f843, %f842;
	and.b32  	%r541, %r539, 2;
	setp.eq.s32 	%p146, %r541, 0;
	mov.f32 	%f851, 0f00000000;
	sub.f32 	%f852, %f851, %f850;
	selp.f32 	%f853, %f850, %f852, %p146;
	sqrt.rn.f32 	%f854, %f115;
	mul.f32 	%f855, %f854, %f853;
	ld.global.f32 	%f856, [%rd15+8];
	mul.f32 	%f857, %f100, %f855;
	fma.rn.f32 	%f858, %f98, %f856, %f857;
	st.global.f32 	[%rd15+8], %f858;
	add.s32 	%r622, %r622, 32;
	setp.lt.s32 	%p147, %r622, %r100;
	@%p147 bra 	$L__BB0_93;
$L__BB0_118:
	bar.warp.sync 	-1;
	add.s32 	%r599, %r599, 1;
	setp.ne.s32 	%p148, %r599, %r166;
	@%p148 bra 	$L__BB0_22;
	mov.b32 	%f859, %r85;
	add.f32 	%f860, %f52, %f859;
	mov.b32 	%f861, %r88;
	add.f32 	%f862, %f56, %f861;
	mov.b32 	%f863, %r95;
	add.f32 	%f864, %f96, %f863;
	mov.b32 	%f865, %r96;
	add.f32 	%f866, %f97, %f865;
	add.f32 	%f867, %f860, %f862;
	add.f32 	%f868, %f867, %f864;
	add.f32 	%f1071, %f868, %f866;
$L__BB0_120:
	ld.shared.u32 	%r151, [_ZZ23ensemble_warp_md_kernelE11shared_topo+18432];
	setp.ge.s32 	%p149, %r3, %r151;
	mov.f32 	%f1079, 0f00000000;
	@%p149 bra 	$L__BB0_132;
	or.b32  	%r542, %r3, 32;
	max.s32 	%r543, %r151, %r542;
	not.b32 	%r544, %r3;
	add.s32 	%r152, %r543, %r544;
	shr.u32 	%r545, %r152, 5;
	add.s32 	%r153, %r545, 1;
	and.b32  	%r154, %r153, 7;
	setp.lt.u32 	%p150, %r152, 224;
	mov.f32 	%f1079, 0f00000000;
	mov.u32 	%r639, %r3;
	@%p150 bra 	$L__BB0_124;
	and.b32  	%r155, %r153, 268435448;
	mov.b32 	%r640, 0;
	mov.f32 	%f1079, 0f00000000;
	mov.u32 	%r639, %r3;
$L__BB0_123:
	.pragma "nounroll";
	shl.b32 	%r547, %r639, 2;
	mov.u32 	%r548, _ZZ23ensemble_warp_md_kernelE11shared_topo;
	add.s32 	%r549, %r548, %r547;
	ld.shared.f32 	%f873, [%r549];
	mul.lo.s32 	%r550, %r639, 3;
	mul.wide.u32 	%rd151, %r550, 4;
	add.s64 	%rd152, %rd11, %rd151;
	ld.global.f32 	%f874, [%rd152];
	ld.global.f32 	%f875, [%rd152+4];
	ld.global.f32 	%f876, [%rd152+8];
	mul.f32 	%f877, %f873, 0f3F000000;
	mul.f32 	%f878, %f875, %f875;
	fma.rn.f32 	%f879, %f874, %f874, %f878;
	fma.rn.f32 	%f880, %f876, %f876, %f879;
	fma.rn.f32 	%f881, %f877, %f880, %f1079;
	ld.shared.f32 	%f882, [%r549+128];
	ld.global.f32 	%f883, [%rd152+384];
	ld.global.f32 	%f884, [%rd152+388];
	ld.global.f32 	%f885, [%rd152+392];
	mul.f32 	%f886, %f882, 0f3F000000;
	mul.f32 	%f887, %f884, %f884;
	fma.rn.f32 	%f888, %f883, %f883, %f887;
	fma.rn.f32 	%f889, %f885, %f885, %f888;
	fma.rn.f32 	%f890, %f886, %f889, %f881;
	ld.shared.f32 	%f891, [%r549+256];
	add.s32 	%r551, %r550, 192;
	mul.wide.u32 	%rd153, %r551, 4;
	add.s64 	%rd154, %rd11, %rd153;
	ld.global.f32 	%f892, [%rd154];
	ld.global.f32 	%f893, [%rd154+4];
	ld.global.f32 	%f894, [%rd154+8];
	mul.f32 	%f895, %f891, 0f3F000000;
	mul.f32 	%f896, %f893, %f893;
	fma.rn.f32 	%f897, %f892, %f892, %f896;
	fma.rn.f32 	%f898, %f894, %f894, %f897;
	fma.rn.f32 	%f899, %f895, %f898, %f890;
	ld.shared.f32 	%f900, [%r549+384];
	add.s32 	%r552, %r550, 288;
	mul.wide.u32 	%rd155, %r552, 4;
	add.s64 	%rd156, %rd11, %rd155;
	ld.global.f32 	%f901, [%rd156];
	ld.global.f32 	%f902, [%rd156+4];
	ld.global.f32 	%f903, [%rd156+8];
	mul.f32 	%f904, %f900, 0f3F000000;
	mul.f32 	%f905, %f902, %f902;
	fma.rn.f32 	%f906, %f901, %f901, %f905;
	fma.rn.f32 	%f907, %f903, %f903, %f906;
	fma.rn.f32 	%f908, %f904, %f907, %f899;
	ld.shared.f32 	%f909, [%r549+512];
	add.s32 	%r553, %r550, 384;
	mul.wide.u32 	%rd157, %r553, 4;
	add.s64 	%rd158, %rd11, %rd157;
	ld.global.f32 	%f910, [%rd158];
	ld.global.f32 	%f911, [%rd158+4];
	ld.global.f32 	%f912, [%rd158+8];
	mul.f32 	%f913, %f909, 0f3F000000;
	mul.f32 	%f914, %f911, %f911;
	fma.rn.f32 	%f915, %f910, %f910, %f914;
	fma.rn.f32 	%f916, %f912, %f912, %f915;
	fma.rn.f32 	%f917, %f913, %f916, %f908;
	ld.shared.f32 	%f918, [%r549+640];
	add.s32 	%r554, %r550, 480;
	mul.wide.u32 	%rd159, %r554, 4;
	add.s64 	%rd160, %rd11, %rd159;
	ld.global.f32 	%f919, [%rd160];
	ld.global.f32 	%f920, [%rd160+4];
	ld.global.f32 	%f921, [%rd160+8];
	mul.f32 	%f922, %f918, 0f3F000000;
	mul.f32 	%f923, %f920, %f920;
	fma.rn.f32 	%f924, %f919, %f919, %f923;
	fma.rn.f32 	%f925, %f921, %f921, %f924;
	fma.rn.f32 	%f926, %f922, %f925, %f917;
	ld.shared.f32 	%f927, [%r549+768];
	add.s32 	%r555, %r550, 576;
	mul.wide.u32 	%rd161, %r555, 4;
	add.s64 	%rd162, %rd11, %rd161;
	ld.global.f32 	%f928, [%rd162];
	ld.global.f32 	%f929, [%rd162+4];
	ld.global.f32 	%f930, [%rd162+8];
	mul.f32 	%f931, %f927, 0f3F000000;
	mul.f32 	%f932, %f929, %f929;
	fma.rn.f32 	%f933, %f928, %f928, %f932;
	fma.rn.f32 	%f934, %f930, %f930, %f933;
	fma.rn.f32 	%f935, %f931, %f934, %f926;
	ld.shared.f32 	%f936, [%r549+896];
	add.s32 	%r556, %r550, 672;
	mul.wide.u32 	%rd163, %r556, 4;
	add.s64 	%rd164, %rd11, %rd163;
	ld.global.f32 	%f937, [%rd164];
	ld.global.f32 	%f938, [%rd164+4];
	ld.global.f32 	%f939, [%rd164+8];
	mul.f32 	%f940, %f936, 0f3F000000;
	mul.f32 	%f941, %f938, %f938;
	fma.rn.f32 	%f942, %f937, %f937, %f941;
	fma.rn.f32 	%f943, %f939, %f939, %f942;
	fma.rn.f32 	%f1079, %f940, %f943, %f935;
	add.s32 	%r639, %r639, 256;
	add.s32 	%r640, %r640, 8;
	setp.eq.s32 	%p151, %r640, %r155;
	@%p151 bra 	$L__BB0_124;
	bra.uni 	$L__BB0_123;
$L__BB0_124:
	setp.eq.s32 	%p152, %r154, 0;
	@%p152 bra 	$L__BB0_132;
	setp.lt.u32 	%p153, %r154, 4;
	@%p153 bra 	$L__BB0_127;
	shl.b32 	%r557, %r639, 2;
	mov.u32 	%r558, _ZZ23ensemble_warp_md_kernelE11shared_topo;
	add.s32 	%r559, %r558, %r557;
	ld.shared.f32 	%f945, [%r559];
	mul.lo.s32 	%r560, %r639, 3;
	mul.wide.u32 	%rd165, %r560, 4;
	add.s64 	%rd166, %rd11, %rd165;
	ld.global.f32 	%f946, [%rd166];
	ld.global.f32 	%f947, [%rd166+4];
	ld.global.f32 	%f948, [%rd166+8];
	mul.f32 	%f949, %f945, 0f3F000000;
	mul.f32 	%f950, %f947, %f947;
	fma.rn.f32 	%f951, %f946, %f946, %f950;
	fma.rn.f32 	%f952, %f948, %f948, %f951;
	fma.rn.f32 	%f953, %f949, %f952, %f1079;
	ld.shared.f32 	%f954, [%r559+128];
	add.s32 	%r561, %r560, 96;
	mul.wide.u32 	%rd167, %r561, 4;
	add.s64 	%rd168, %rd11, %rd167;
	ld.global.f32 	%f955, [%rd168];
	ld.global.f32 	%f956, [%rd168+4];
	ld.global.f32 	%f957, [%rd168+8];
	mul.f32 	%f958, %f954, 0f3F000000;
	mul.f32 	%f959, %f956, %f956;
	fma.rn.f32 	%f960, %f955, %f955, %f959;
	fma.rn.f32 	%f961, %f957, %f957, %f960;
	fma.rn.f32 	%f962, %f958, %f961, %f953;
	ld.shared.f32 	%f963, [%r559+256];
	add.s32 	%r562, %r560, 192;
	mul.wide.u32 	%rd169, %r562, 4;
	add.s64 	%rd170, %rd11, %rd169;
	ld.global.f32 	%f964, [%rd170];
	ld.global.f32 	%f965, [%rd170+4];
	ld.global.f32 	%f966, [%rd170+8];
	mul.f32 	%f967, %f963, 0f3F000000;
	mul.f32 	%f968, %f965, %f965;
	fma.rn.f32 	%f969, %f964, %f964, %f968;
	fma.rn.f32 	%f970, %f966, %f966, %f969;
	fma.rn.f32 	%f971, %f967, %f970, %f962;
	ld.shared.f32 	%f972, [%r559+384];
	add.s32 	%r563, %r560, 288;
	mul.wide.u32 	%rd171, %r563, 4;
	add.s64 	%rd172, %rd11, %rd171;
	ld.global.f32 	%f973, [%rd172];
	ld.global.f32 	%f974, [%rd172+4];
	ld.global.f32 	%f975, [%rd172+8];
	mul.f32 	%f976, %f972, 0f3F000000;
	mul.f32 	%f977, %f974, %f974;
	fma.rn.f32 	%f978, %f973, %f973, %f977;
	fma.rn.f32 	%f979, %f975, %f975, %f978;
	fma.rn.f32 	%f1079, %f976, %f979, %f971;
	add.s32 	%r639, %r639, 128;
$L__BB0_127:
	and.b32  	%r564, %r153, 3;
	setp.eq.s32 	%p154, %r564, 0;
	@%p154 bra 	$L__BB0_132;
	setp.eq.s32 	%p155, %r564, 1;
	@%p155 bra 	$L__BB0_130;
	shl.b32 	%r565, %r639, 2;
	mov.u32 	%r566, _ZZ23ensemble_warp_md_kernelE11shared_topo;
	add.s32 	%r567, %r566, %r565;
	ld.shared.f32 	%f981, [%r567];
	mul.lo.s32 	%r568, %r639, 3;
	mul.wide.u32 	%rd173, %r568, 4;
	add.s64 	%rd174, %rd11, %rd173;
	ld.global.f32 	%f982, [%rd174];
	ld.global.f32 	%f983, [%rd174+4];
	ld.global.f32 	%f984, [%rd174+8];
	mul.f32 	%f985, %f981, 0f3F000000;
	mul.f32 	%f986, %f983, %f983;
	fma.rn.f32 	%f987, %f982, %f982, %f986;
	fma.rn.f32 	%f988, %f984, %f984, %f987;
	fma.rn.f32 	%f989, %f985, %f988, %f1079;
	ld.shared.f32 	%f990, [%r567+128];
	add.s32 	%r569, %r568, 96;
	mul.wide.u32 	%rd175, %r569, 4;
	add.s64 	%rd176, %rd11, %rd175;
	ld.global.f32 	%f991, [%rd176];
	ld.global.f32 	%f992, [%rd176+4];
	ld.global.f32 	%f993, [%rd176+8];
	mul.f32 	%f994, %f990, 0f3F000000;
	mul.f32 	%f995, %f992, %f992;
	fma.rn.f32 	%f996, %f991, %f991, %f995;
	fma.rn.f32 	%f997, %f993, %f993, %f996;
	fma.rn.f32 	%f1079, %f994, %f997, %f989;
	add.s32 	%r639, %r639, 64;
$L__BB0_130:
	and.b32  	%r570, %r152, 32;
	setp.ne.s32 	%p156, %r570, 0;
	@%p156 bra 	$L__BB0_132;
	shl.b32 	%r571, %r639, 2;
	mov.u32 	%r572, _ZZ23ensemble_warp_md_kernelE11shared_topo;
	add.s32 	%r573, %r572, %r571;
	ld.shared.f32 	%f998, [%r573];
	mul.lo.s32 	%r574, %r639, 3;
	mul.wide.u32 	%rd177, %r574, 4;
	add.s64 	%rd178, %rd11, %rd177;
	ld.global.f32 	%f999, [%rd178];
	ld.global.f32 	%f1000, [%rd178+4];
	ld.global.f32 	%f1001, [%rd178+8];
	mul.f32 	%f1002, %f998, 0f3F000000;
	mul.f32 	%f1003, %f1000, %f1000;
	fma.rn.f32 	%f1004, %f999, %f999, %f1003;
	fma.rn.f32 	%f1005, %f1001, %f1001, %f1004;
	fma.rn.f32 	%f1079, %f1002, %f1005, %f1079;
$L__BB0_132:
	mov.b32 	%r575, %f1079;
	shfl.sync.down.b32	%r576|%p157, %r575, 16, 31, -1;
	mov.b32 	%f1006, %r576;
	add.f32 	%f1007, %f1079, %f1006;
	mov.b32 	%r577, %f1007;
	shfl.sync.down.b32	%r578|%p158, %r577, 8, 31, -1;
	mov.b32 	%f1008, %r578;
	add.f32 	%f1009, %f1007, %f1008;
	mov.b32 	%r579, %f1009;
	shfl.sync.down.b32	%r580|%p159, %r579, 4, 31, -1;
	mov.b32 	%f1010, %r580;
	add.f32 	%f1011, %f1009, %f1010;
	mov.b32 	%r581, %f1011;
	shfl.sync.down.b32	%r582|%p160, %r581, 2, 31, -1;
	mov.b32 	%f1012, %r582;
	add.f32 	%f1013, %f1011, %f1012;
	mov.b32 	%r583, %f1013;
	shfl.sync.down.b32	%r584|%p161, %r583, 1, 31, -1;
	mov.b32 	%f1014, %r584;
	add.f32 	%f136, %f1013, %f1014;
	setp.ne.s32 	%p162, %r3, 0;
	@%p162 bra 	$L__BB0_134;
	add.s32 	%r585, %r31, -6;
	add.f32 	%f1015, %f136, %f136;
	cvt.rn.f32.s32 	%f1016, %r585;
	mul.f32 	%f1017, %f1016, 0f3B023BC0;
	div.rn.f32 	%f1018, %f1015, %f1017;
	shl.b32 	%r586, %r2, 2;
	cvta.to.global.u64 	%rd179, %rd24;
	mul.wide.u32 	%rd180, %r586, 4;
	add.s64 	%rd181, %rd179, %rd180;
	st.global.f32 	[%rd181], %f1071;
	st.global.f32 	[%rd181+4], %f136;
	st.global.f32 	[%rd181+8], %f1018;
	cvt.rn.f32.s32 	%f1019, %r166;
	st.global.f32 	[%rd181+12], %f1019;
$L__BB0_134:
	ret;
$L__BB0_135:
	mul.wide.u32 	%rd39, %r589, 4;
	add.s64 	%rd40, %rd4, %rd39;
	ld.global.nc.f32 	%f144, [%rd40];
	shl.b32 	%r182, %r589, 2;
	mov.u32 	%r183, _ZZ23ensemble_warp_md_kernelE11shared_topo;
	add.s32 	%r184, %r183, %r182;
	st.shared.f32 	[%r184], %f144;
	add.s64 	%rd41, %rd3, %rd39;
	ld.global.nc.f32 	%f145, [%rd41];
	st.shared.f32 	[%r184+512], %f145;
	add.s64 	%rd42, %rd2, %rd39;
	ld.global.nc.f32 	%f146, [%rd42];
	st.shared.f32 	[%r184+1024], %f146;
	add.s64 	%rd43, %rd1, %rd39;
	ld.global.nc.f32 	%f147, [%rd43];
	st.shared.f32 	[%r184+1536], %f147;
	ld.global.nc.f32 	%f148, [%rd40+128];
	st.shared.f32 	[%r184+128], %f148;
	ld.global.nc.f32 	%f149, [%rd41+128];
	st.shared.f32 	[%r184+640], %f149;
	ld.global.nc.f32 	%f150, [%rd42+128];
	st.shared.f32 	[%r184+1152], %f150;
	ld.global.nc.f32 	%f151, [%rd43+128];
	st.shared.f32 	[%r184+1664], %f151;
	ld.global.nc.f32 	%f152, [%rd40+256];
	st.shared.f32 	[%r184+256], %f152;
	ld.global.nc.f32 	%f153, [%rd41+256];
	st.shared.f32 	[%r184+768], %f153;
	ld.global.nc.f32 	%f154, [%rd42+256];
	st.shared.f32 	[%r184+1280], %f154;
	ld.global.nc.f32 	%f155, [%rd43+256];
	st.shared.f32 	[%r184+1792], %f155;
	ld.global.nc.f32 	%f156, [%rd40+384];
	st.shared.f32 	[%r184+384], %f156;
	ld.global.nc.f32 	%f157, [%rd41+384];
	st.shared.f32 	[%r184+896], %f157;
	ld.global.nc.f32 	%f158, [%rd42+384];
	st.shared.f32 	[%r184+1408], %f158;
	ld.global.nc.f32 	%f159, [%rd43+384];
	st.shared.f32 	[%r184+1920], %f159;
	add.s32 	%r589, %r589, 128;
	setp.lt.s32 	%p7, %r589, %r165;
	@%p7 bra 	$L__BB0_135;
	bra.uni 	$L__BB0_7;
$L__BB0_136:
	shl.b32 	%r196, %r592, 1;
	mul.wide.u32 	%rd47, %r196, 4;
	add.s64 	%rd48, %rd6, %rd47;
	ld.global.nc.u32 	%r197, [%rd48];
	ld.global.nc.u32 	%r198, [%rd48+4];
	shl.b32 	%r199, %r592, 3;
	mov.u32 	%r200, _ZZ23ensemble_warp_md_kernelE11shared_topo;
	add.s32 	%r201, %r200, %r199;
	st.shared.v2.u32 	[%r201+2048], {%r197, %r198};
	add.s64 	%rd49, %rd5, %rd47;
	ld.global.nc.f32 	%f162, [%rd49];
	ld.global.nc.f32 	%f163, [%rd49+4];
	st.shared.v2.f32 	[%r201+4096], {%f162, %f163};
	add.s32 	%r202, %r196, 64;
	mul.wide.u32 	%rd50, %r202, 4;
	add.s64 	%rd51, %rd6, %rd50;
	ld.global.nc.u32 	%r203, [%rd51];
	ld.global.nc.u32 	%r204, [%rd51+4];
	st.shared.v2.u32 	[%r201+2304], {%r203, %r204};
	add.s64 	%rd52, %rd5, %rd50;
	ld.global.nc.f32 	%f164, [%rd52];
	ld.global.nc.f32 	%f165, [%rd52+4];
	st.shared.v2.f32 	[%r201+4352], {%f164, %f165};
	add.s32 	%r205, %r196, 128;
	mul.wide.u32 	%rd53, %r205, 4;
	add.s64 	%rd54, %rd6, %rd53;
	ld.global.nc.u32 	%r206, [%rd54];
	ld.global.nc.u32 	%r207, [%rd54+4];
	st.shared.v2.u32 	[%r201+2560], {%r206, %r207};
	add.s64 	%rd55, %rd5, %rd53;
	ld.global.nc.f32 	%f166, [%rd55];
	ld.global.nc.f32 	%f167, [%rd55+4];
	st.shared.v2.f32 	[%r201+4608], {%f166, %f167};
	add.s32 	%r208, %r196, 192;
	mul.wide.u32 	%rd56, %r208, 4;
	add.s64 	%rd57, %rd6, %rd56;
	ld.global.nc.u32 	%r209, [%rd57];
	ld.global.nc.u32 	%r210, [%rd57+4];
	st.shared.v2.u32 	[%r201+2816], {%r209, %r210};
	add.s64 	%rd58, %rd5, %rd56;
	ld.global.nc.f32 	%f168, [%rd58];
	ld.global.nc.f32 	%f169, [%rd58+4];
	st.shared.v2.f32 	[%r201+4864], {%f168, %f169};
	add.s32 	%r592, %r592, 128;
	setp.lt.s32 	%p12, %r592, %r167;
	@%p12 bra 	$L__BB0_136;
	bra.uni 	$L__BB0_12;

}
	// .globl	ensemble_init_velocities_kernel
.visible .entry ensemble_init_velocities_kernel(
	.param .u32 ensemble_init_velocities_kernel_param_0,
	.param .u32 ensemble_init_velocities_kernel_param_1,
	.param .f32 ensemble_init_velocities_kernel_param_2,
	.param .u64 .ptr .align 1 ensemble_init_velocities_kernel_param_3,
	.param .u64 .ptr .align 1 ensemble_init_velocities_kernel_param_4,
	.param .u32 ensemble_init_velocities_kernel_param_5
)
{
	.local .align 4 .b8 	__local_depot1[28];
	.reg .b64 	%SP;
	.reg .b64 	%SPL;
	.reg .pred 	%p<34>;
	.reg .b32 	%r<154>;
	.reg .b32 	%f<175>;
	.reg .b64 	%rd<62>;
	.reg .b64 	%fd<7>;

	mov.u64 	%SPL, __local_depot1;
	ld.param.u32 	%r56, [ensemble_init_velocities_kernel_param_0];
	ld.param.u32 	%r54, [ensemble_init_velocities_kernel_param_1];
	ld.param.f32 	%f24, [ensemble_init_velocities_kernel_param_2];
	ld.param.u64 	%rd19, [ensemble_init_velocities_kernel_param_3];
	ld.param.u64 	%rd20, [ensemble_init_velocities_kernel_param_4];
	ld.param.u32 	%r55, [ensemble_init_velocities_kernel_param_5];
	add.u64 	%rd1, %SPL, 0;
	mov.u32 	%r57, %ctaid.x;
	mov.u32 	%r58, %ntid.x;
	mov.u32 	%r1, %tid.x;
	mad.lo.s32 	%r59, %r57, %r58, %r1;
	shr.u32 	%r2, %r59, 5;
	setp.ge.s32 	%p1, %r2, %r56;
	@%p1 bra 	$L__BB1_28;
	and.b32  	%r140, %r1, 31;
	mul.lo.s32 	%r60, %r54, %r2;
	mul.lo.s32 	%r4, %r60, 3;
	setp.ge.s32 	%p2, %r140, %r54;
	@%p2 bra 	$L__BB1_28;
	cvta.to.global.u64 	%rd2, %rd20;
	cvta.to.global.u64 	%rd3, %rd19;
	mul.lo.s32 	%r61, %r140, 13579;
	mul.lo.s32 	%r62, %r2, 54321;
	xor.b32  	%r63, %r62, %r61;
	xor.b32  	%r141, %r63, %r55;
	mul.f32 	%f25, %f24, 0f3B023BC0;
	sqrt.rn.f32 	%f1, %f25;
	cvt.s64.s32 	%rd4, %r4;
	mov.u64 	%rd48, __cudart_i2opi_f;
$L__BB1_3:
	mul.wide.u32 	%rd22, %r140, 4;
	add.s64 	%rd23, %rd2, %rd22;
	ld.global.nc.f32 	%f26, [%rd23];
	sqrt.rn.f32 	%f27, %f26;
	div.rn.f32 	%f2, %f1, %f27;
	mad.lo.s32 	%r64, %r141, 1103515245, 12345;
	and.b32  	%r65, %r64, 2147483647;
	cvt.rn.f32.u32 	%f28, %r65;
	mad.lo.s32 	%r8, %r141, -1029531031, -740551042;
	and.b32  	%r66, %r8, 2147483647;
	cvt.rn.f32.u32 	%f29, %r66;
	mul.f32 	%f30, %f29, 0f30000000;
	fma.rn.f32 	%f31, %f28, 0f30000000, 0f2EDBE6FF;
	setp.lt.f32 	%p3, %f31, 0f00800000;
	mul.f32 	%f32, %f31, 0f4B000000;
	selp.f32 	%f33, %f32, %f31, %p3;
	selp.f32 	%f34, 0fC1B80000, 0f00000000, %p3;
	mov.b32 	%r67, %f33;
	add.s32 	%r68, %r67, -1059760811;
	and.b32  	%r69, %r68, -8388608;
	sub.s32 	%r70, %r67, %r69;
	mov.b32 	%f35, %r70;
	cvt.rn.f32.s32 	%f36, %r69;
	fma.rn.f32 	%f37, %f36, 0f34000000, %f34;
	add.f32 	%f38, %f35, 0fBF800000;
	fma.rn.f32 	%f39, %f38, 0fBE055027, 0f3E1039F6;
	fma.rn.f32 	%f40, %f39, %f38, 0fBDF8CDCC;
	fma.rn.f32 	%f41, %f40, %f38, 0f3E0F2955;
	fma.rn.f32 	%f42, %f41, %f38, 0fBE2AD8B9;
	fma.rn.f32 	%f43, %f42, %f38, 0f3E4CED0B;
	fma.rn.f32 	%f44, %f43, %f38, 0fBE7FFF22;
	fma.rn.f32 	%f45, %f44, %f38, 0f3EAAAA78;
	fma.rn.f32 	%f46, %f45, %f38, 0fBF000000;
	mul.f32 	%f47, %f38, %f46;
	fma.rn.f32 	%f48, %f47, %f38, %f38;
	fma.rn.f32 	%f49, %f37, 0f3F317218, %f48;
	setp.gt.u32 	%p4, %r67, 2139095039;
	fma.rn.f32 	%f50, %f33, 0f7F800000, 0f7F800000;
	selp.f32 	%f51, %f50, %f49, %p4;
	setp.eq.f32 	%p5, %f33, 0f00000000;
	mul.f32 	%f52, %f51, 0fC0000000;
	selp.f32 	%f53, 0f7F800000, %f52, %p5;
	sqrt.rn.f32 	%f3, %f53;
	mul.f32 	%f4, %f30, 0f40C90FDB;
	mul.f32 	%f54, %f4, 0f3F22F983;
	cvt.rni.s32.f32 	%r145, %f54;
	cvt.rn.f32.s32 	%f55, %r145;
	fma.rn.f32 	%f56, %f55, 0fBFC90FDA, %f4;
	fma.rn.f32 	%f57, %f55, 0fB3A22168, %f56;
	fma.rn.f32 	%f172, %f55, 0fA7C234C5, %f57;
	abs.f32 	%f6, %f4;
	setp.ltu.f32 	%p6, %f6, 0f47CE4780;
	@%p6 bra 	$L__BB1_11;
	setp.neu.f32 	%p7, %f6, 0f7F800000;
	@%p7 bra 	$L__BB1_6;
	mov.f32 	%f60, 0f00000000;
	mul.rn.f32 	%f172, %f4, %f60;
	mov.b32 	%r145, 0;
	bra.uni 	$L__BB1_11;
$L__BB1_6:
	mov.b32 	%r10, %f4;
	shl.b32 	%r72, %r10, 8;
	or.b32  	%r11, %r72, -2147483648;
	mov.b64 	%rd59, 0;
	mov.b32 	%r142, 0;
	mov.u64 	%rd57, %rd48;
	mov.u64 	%rd58, %rd1;
$L__BB1_7:
	.pragma "nounroll";
	ld.global.nc.u32 	%r73, [%rd57];
	mad.wide.u32 	%rd26, %r73, %r11, %rd59;
	shr.u64 	%rd59, %rd26, 32;
	st.local.u32 	[%rd58], %rd26;
	add.s32 	%r142, %r142, 1;
	add.s64 	%rd58, %rd58, 4;
	add.s64 	%rd57, %rd57, 4;
	setp.ne.s32 	%p8, %r142, 6;
	@%p8 bra 	$L__BB1_7;
	shr.u32 	%r74, %r10, 23;
	st.local.u32 	[%rd1+24], %rd59;
	and.b32  	%r14, %r74, 31;
	add.s32 	%r75, %r74, -128;
	shr.u32 	%r76, %r75, 5;
	mul.wide.u32 	%rd27, %r76, 4;
	sub.s64 	%rd11, %rd1, %rd27;
	ld.local.u32 	%r143, [%rd11+24];
	ld.local.u32 	%r144, [%rd11+20];
	setp.eq.s32 	%p9, %r14, 0;
	@%p9 bra 	$L__BB1_10;
	shf.l.wrap.b32 	%r143, %r144, %r143, %r14;
	ld.local.u32 	%r77, [%rd11+16];
	shf.l.wrap.b32 	%r144, %r77, %r144, %r14;
$L__BB1_10:
	shr.u32 	%r78, %r143, 30;
	shf.l.wrap.b32 	%r79, %r144, %r143, 2;
	shl.b32 	%r80, %r144, 2;
	shr.u32 	%r81, %r79, 31;
	add.s32 	%r145, %r81, %r78;
	shr.s32 	%r82, %r79, 31;
	xor.b32  	%r83, %r82, %r79;
	xor.b32  	%r84, %r82, %r80;
	cvt.u64.u32 	%rd28, %r83;
	shl.b64 	%rd29, %rd28, 32;
	cvt.u64.u32 	%rd30, %r84;
	or.b64  	%rd31, %rd29, %rd30;
	cvt.rn.f64.s64 	%fd1, %rd31;
	mul.f64 	%fd2, %fd1, 0d3BF921FB54442D19;
	cvt.rn.f32.f64 	%f58, %fd2;
	neg.f32 	%f59, %f58;
	setp.lt.s32 	%p10, %r79, 0;
	selp.f32 	%f172, %f59, %f58, %p10;
$L__BB1_11:
	add.s32 	%r86, %r145, 1;
	mul.rn.f32 	%f61, %f172, %f172;
	and.b32  	%r87, %r145, 1;
	setp.eq.b32 	%p11, %r87, 1;
	selp.f32 	%f62, %f172, 0f3F800000, %p11;
	fma.rn.f32 	%f63, %f61, %f62, 0f00000000;
	fma.rn.f32 	%f64, %f61, 0f37CBAC00, 0fBAB607ED;
	selp.f32 	%f65, 0fB94D4153, %f64, %p11;
	selp.f32 	%f66, 0f3C0885E4, 0f3D2AAABB, %p11;
	fma.rn.f32 	%f67, %f65, %f61, %f66;
	selp.f32 	%f68, 0fBE2AAAA8, 0fBEFFFFFF, %p11;
	fma.rn.f32 	%f69, %f67, %f61, %f68;
	fma.rn.f32 	%f70, %f69, %f63, %f62;
	and.b32  	%r88, %r86, 2;
	setp.eq.s32 	%p12, %r88, 0;
	mov.f32 	%f71, 0f00000000;
	sub.f32 	%f72, %f71, %f70;
	selp.f32 	%f73, %f70, %f72, %p12;
	mul.f32 	%f74, %f2, %f3;
	mul.f32 	%f75, %f74, %f73;
	mul.lo.s32 	%r89, %r140, 3;
	cvt.u64.u32 	%rd32, %r89;
	add.s64 	%rd33, %rd32, %rd4;
	shl.b64 	%rd34, %rd33, 2;
	add.s64 	%rd12, %rd3, %rd34;
	st.global.f32 	[%rd12], %f75;
	mad.lo.s32 	%r90, %r8, 1103515245, 12345;
	and.b32  	%r91, %r90, 2147483647;
	cvt.rn.f32.u32 	%f76, %r91;
	mad.lo.s32 	%r23, %r8, -1029531031, -740551042;
	and.b32  	%r92, %r23, 2147483647;
	cvt.rn.f32.u32 	%f77, %r92;
	mul.f32 	%f78, %f77, 0f30000000;
	fma.rn.f32 	%f79, %f76, 0f30000000, 0f2EDBE6FF;
	setp.lt.f32 	%p13, %f79, 0f00800000;
	mul.f32 	%f80, %f79, 0f4B000000;
	selp.f32 	%f81, %f80, %f79, %p13;
	selp.f32 	%f82, 0fC1B80000, 0f00000000, %p13;
	mov.b32 	%r93, %f81;
	add.s32 	%r94, %r93, -1059760811;
	and.b32  	%r95, %r94, -8388608;
	sub.s32 	%r96, %r93, %r95;
	mov.b32 	%f83, %r96;
	cvt.rn.f32.s32 	%f84, %r95;
	fma.rn.f32 	%f85, %f84, 0f34000000, %f82;
	add.f32 	%f86, %f83, 0fBF800000;
	fma.rn.f32 	%f87, %f86, 0fBE055027, 0f3E1039F6;
	fma.rn.f32 	%f88, %f87, %f86, 0fBDF8CDCC;
	fma.rn.f32 	%f89, %f88, %f86, 0f3E0F2955;
	fma.rn.f32 	%f90, %f89, %f86, 0fBE2AD8B9;
	fma.rn.f32 	%f91, %f90, %f86, 0f3E4CED0B;
	fma.rn.f32 	%f92, %f91, %f86, 0fBE7FFF22;
	fma.rn.f32 	%f93, %f92, %f86, 0f3EAAAA78;
	fma.rn.f32 	%f94, %f93, %f86, 0fBF000000;
	mul.f32 	%f95, %f86, %f94;
	fma.rn.f32 	%f96, %f95, %f86, %f86;
	fma.rn.f32 	%f97, %f85, 0f3F317218, %f96;
	setp.gt.u32 	%p14, %r93, 2139095039;
	fma.rn.f32 	%f98, %f81, 0f7F800000, 0f7F800000;
	selp.f32 	%f99, %f98, %f97, %p14;
	setp.eq.f32 	%p15, %f81, 0f00000000;
	mul.f32 	%f100, %f99, 0fC0000000;
	selp.f32 	%f101, 0f7F800000, %f100, %p15;
	sqrt.rn.f32 	%f10, %f101;
	mul.f32 	%f11, %f78, 0f40C90FDB;
	mul.f32 	%f102, %f11, 0f3F22F983;
	cvt.rni.s32.f32 	%r149, %f102;
	cvt.rn.f32.s32 	%f103, %r149;
	fma.rn.f32 	%f104, %f103, 0fBFC90FDA, %f11;
	fma.rn.f32 	%f105, %f103, 0fB3A22168, %f104;
	fma.rn.f32 	%f173, %f103, 0fA7C234C5, %f105;
	abs.f32 	%f13, %f11;
	setp.ltu.f32 	%p16, %f13, 0f47CE4780;
	@%p16 bra 	$L__BB1_19;
	setp.eq.f32 	%p17, %f13, 0f7F800000;
	@%p17 bra 	$L__BB1_18;
	mov.b32 	%r25, %f11;
	shl.b32 	%r98, %r25, 8;
	or.b32  	%r26, %r98, -2147483648;
	mov.b64 	%rd60, 0;
	mov.b32 	%r146, 0;
$L__BB1_14:
	.pragma "nounroll";
	mul.wide.u32 	%rd36, %r146, 4;
	mov.u64 	%rd37, __cudart_i2opi_f;
	add.s64 	%rd38, %rd37, %rd36;
	ld.global.nc.u32 	%r99, [%rd38];
	mad.wide.u32 	%rd39, %r99, %r26, %rd60;
	shr.u64 	%rd60, %rd39, 32;
	add.s64 	%rd40, %rd1, %rd36;
	st.local.u32 	[%rd40], %rd39;
	add.s32 	%r146, %r146, 1;
	setp.ne.s32 	%p18, %r146, 6;
	@%p18 bra 	$L__BB1_14;
	shr.u32 	%r100, %r25, 23;
	st.local.u32 	[%rd1+24], %rd60;
	and.b32  	%r29, %r100, 31;
	add.s32 	%r101, %r100, -128;
	shr.u32 	%r102, %r101, 5;
	mul.wide.u32 	%rd41, %r102, 4;
	sub.s64 	%rd15, %rd1, %rd41;
	ld.local.u32 	%r147, [%rd15+24];
	ld.local.u32 	%r148, [%rd15+20];
	setp.eq.s32 	%p19, %r29, 0;
	@%p19 bra 	$L__BB1_17;
	shf.l.wrap.b32 	%r147, %r148, %r147, %r29;
	ld.local.u32 	%r103, [%rd15+16];
	shf.l.wrap.b32 	%r148, %r103, %r148, %r29;
$L__BB1_17:
	shr.u32 	%r104, %r147, 30;
	shf.l.wrap.b32 	%r105, %r148, %r147, 2;
	shl.b32 	%r106, %r148, 2;
	shr.u32 	%r107, %r105, 31;
	add.s32 	%r149, %r107, %r104;
	shr.s32 	%r108, %r105, 31;
	xor.b32  	%r109, %r108, %r105;
	xor.b32  	%r110, %r108, %r106;
	cvt.u64.u32 	%rd42, %r109;
	shl.b64 	%rd43, %rd42, 32;
	cvt.u64.u32 	%rd44, %r110;
	or.b64  	%rd45, %rd43, %rd44;
	cvt.rn.f64.s64 	%fd3, %rd45;
	mul.f64 	%fd4, %fd3, 0d3BF921FB54442D19;
	cvt.rn.f32.f64 	%f106, %fd4;
	neg.f32 	%f107, %f106;
	setp.lt.s32 	%p20, %r105, 0;
	selp.f32 	%f173, %f107, %f106, %p20;
	bra.uni 	$L__BB1_19;
$L__BB1_18:
	mov.f32 	%f108, 0f00000000;
	mul.rn.f32 	%f173, %f11, %f108;
	mov.b32 	%r149, 0;
$L__BB1_19:
	add.s32 	%r112, %r149, 1;
	mul.rn.f32 	%f109, %f173, %f173;
	and.b32  	%r113, %r149, 1;
	setp.eq.b32 	%p21, %r113, 1;
	selp.f32 	%f110, %f173, 0f3F800000, %p21;
	fma.rn.f32 	%f111, %f109, %f110, 0f00000000;
	fma.rn.f32 	%f112, %f109, 0f37CBAC00, 0fBAB607ED;
	selp.f32 	%f113, 0fB94D4153, %f112, %p21;
	selp.f32 	%f114, 0f3C0885E4, 0f3D2AAABB, %p21;
	fma.rn.f32 	%f115, %f113, %f109, %f114;
	selp.f32 	%f116, 0fBE2AAAA8, 0fBEFFFFFF, %p21;
	fma.rn.f32 	%f117, %f115, %f109, %f116;
	fma.rn.f32 	%f118, %f117, %f111, %f110;
	and.b32  	%r114, %r112, 2;
	setp.eq.s32 	%p22, %r114, 0;
	mov.f32 	%f119, 0f00000000;
	sub.f32 	%f120, %f119, %f118;
	selp.f32 	%f121, %f118, %f120, %p22;
	mul.f32 	%f122, %f2, %f10;
	mul.f32 	%f123, %f122, %f121;
	st.global.f32 	[%rd12+4], %f123;
	mad.lo.s32 	%r115, %r23, 1103515245, 12345;
	and.b32  	%r116, %r115, 2147483647;
	cvt.rn.f32.u32 	%f124, %r116;
	mad.lo.s32 	%r141, %r23, -1029531031, -740551042;
	and.b32  	%r117, %r141, 2147483647;
	cvt.rn.f32.u32 	%f125, %r117;
	mul.f32 	%f126, %f125, 0f30000000;
	fma.rn.f32 	%f127, %f124, 0f30000000, 0f2EDBE6FF;
	setp.lt.f32 	%p23, %f127, 0f00800000;
	mul.f32 	%f128, %f127, 0f4B000000;
	selp.f32 	%f129, %f128, %f127, %p23;
	selp.f32 	%f130, 0fC1B80000, 0f00000000, %p23;
	mov.b32 	%r118, %f129;
	add.s32 	%r119, %r118, -1059760811;
	and.b32  	%r120, %r119, -8388608;
	sub.s32 	%r121, %r118, %r120;
	mov.b32 	%f131, %r121;
	cvt.rn.f32.s32 	%f132, %r120;
	fma.rn.f32 	%f133, %f132, 0f34000000, %f130;
	add.f32 	%f134, %f131, 0fBF800000;
	fma.rn.f32 	%f135, %f134, 0fBE055027, 0f3E1039F6;
	fma.rn.f32 	%f136, %f135, %f134, 0fBDF8CDCC;
	fma.rn.f32 	%f137, %f136, %f134, 0f3E0F2955;
	fma.rn.f32 	%f138, %f137, %f134, 0fBE2AD8B9;
	fma.rn.f32 	%f139, %f138, %f134, 0f3E4CED0B;
	fma.rn.f32 	%f140, %f139, %f134, 0fBE7FFF22;
	fma.rn.f32 	%f141, %f140, %f134, 0f3EAAAA78;
	fma.rn.f32 	%f142, %f141, %f134, 0fBF000000;
	mul.f32 	%f143, %f134, %f142;
	fma.rn.f32 	%f144, %f143, %f134, %f134;
	fma.rn.f32 	%f145, %f133, 0f3F317218, %f144;
	setp.gt.u32 	%p24, %r118, 2139095039;
	fma.rn.f32 	%f146, %f129, 0f7F800000, 0f7F800000;
	selp.f32 	%f147, %f146, %f145, %p24;
	setp.eq.f32 	%p25, %f129, 0f00000000;
	mul.f32 	%f148, %f147, 0fC0000000;
	selp.f32 	%f149, 0f7F800000, %f148, %p25;
	sqrt.rn.f32 	%f150, %f149;
	mul.f32 	%f17, %f126, 0f40C90FDB;
	mul.f32 	%f18, %f2, %f150;
	mul.f32 	%f151, %f17, 0f3F22F983;
	cvt.rni.s32.f32 	%r153, %f151;
	cvt.rn.f32.s32 	%f152, %r153;
	fma.rn.f32 	%f153, %f152, 0fBFC90FDA, %f17;
	fma.rn.f32 	%f154, %f152, 0fB3A22168, %f153;
	fma.rn.f32 	%f174, %f152, 0fA7C234C5, %f154;
	abs.f32 	%f20, %f17;
	setp.ltu.f32 	%p26, %f20, 0f47CE4780;
	@%p26 bra 	$L__BB1_27;
	setp.eq.f32 	%p27, %f20, 0f7F800000;
	@%p27 bra 	$L__BB1_26;
	mov.b32 	%r40, %f17;
	shl.b32 	%r123, %r40, 8;
	or.b32  	%r41, %r123, -2147483648;
	mov.b64 	%rd61, 0;
	mov.b32 	%r150, 0;
$L__BB1_22:
	.pragma "nounroll";
	mul.wide.u32 	%rd47, %r150, 4;
	add.s64 	%rd49, %rd48, %rd47;
	ld.global.nc.u32 	%r124, [%rd49];
	mad.wide.u32 	%rd50, %r124, %r41, %rd61;
	shr.u64 	%rd61, %rd50, 32;
	add.s64 	%rd51, %rd1, %rd47;
	st.local.u32 	[%rd51], %rd50;
	add.s32 	%r150, %r150, 1;
	setp.ne.s32 	%p28, %r150, 6;
	@%p28 bra 	$L__BB1_22;
	shr.u32 	%r125, %r40, 23;
	st.local.u32 	[%rd1+24], %rd61;
	and.b32  	%r44, %r125, 31;
	add.s32 	%r126, %r125, -128;
	shr.u32 	%r127, %r126, 5;
	mul.wide.u32 	%rd52, %r127, 4;
	sub.s64 	%rd18, %rd1, %rd52;
	ld.local.u32 	%r151, [%rd18+24];
	ld.local.u32 	%r152, [%rd18+20];
	setp.eq.s32 	%p29, %r44, 0;
	@%p29 bra 	$L__BB1_25;
	shf.l.wrap.b32 	%r151, %r152, %r151, %r44;
	ld.local.u32 	%r128, [%rd18+16];
	shf.l.wrap.b32 	%r152, %r128, %r152, %r44;
$L__BB1_25:
	shr.u32 	%r129, %r151, 30;
	shf.l.wrap.b32 	%r130, %r152, %r151, 2;
	shl.b32 	%r131, %r152, 2;
	shr.u32 	%r132, %r130, 31;
	add.s32 	%r153, %r132, %r129;
	shr.s32 	%r133, %r130, 31;
	xor.b32  	%r134, %r133, %r130;
	xor.b32  	%r135, %r133, %r131;
	cvt.u64.u32 	%rd53, %r134;
	shl.b64 	%rd54, %rd53, 32;
	cvt.u64.u32 	%rd55, %r135;
	or.b64  	%rd56, %rd54, %rd55;
	cvt.rn.f64.s64 	%fd5, %rd56;
	mul.f64 	%fd6, %fd5, 0d3BF921FB54442D19;
	cvt.rn.f32.f64 	%f155, %fd6;
	neg.f32 	%f156, %f155;
	setp.lt.s32 	%p30, %r130, 0;
	selp.f32 	%f174, %f156, %f155, %p30;
	bra.uni 	$L__BB1_27;
$L__BB1_26:
	mov.f32 	%f157, 0f00000000;
	mul.rn.f32 	%f174, %f17, %f157;
	mov.b32 	%r153, 0;
$L__BB1_27:
	add.s32 	%r137, %r153, 1;
	mul.rn.f32 	%f158, %f174, %f174;
	and.b32  	%r138, %r153, 1;
	setp.eq.b32 	%p31, %r138, 1;
	selp.f32 	%f159, %f174, 0f3F800000, %p31;
	fma.rn.f32 	%f160, %f158, %f159, 0f00000000;
	fma.rn.f32 	%f161, %f158, 0f37CBAC00, 0fBAB607ED;
	selp.f32 	%f162, 0fB94D4153, %f161, %p31;
	selp.f32 	%f163, 0f3C0885E4, 0f3D2AAABB, %p31;
	fma.rn.f32 	%f164, %f162, %f158, %f163;
	selp.f32 	%f165, 0fBE2AAAA8, 0fBEFFFFFF, %p31;
	fma.rn.f32 	%f166, %f164, %f158, %f165;
	fma.rn.f32 	%f167, %f166, %f160, %f159;
	and.b32  	%r139, %r137, 2;
	setp.eq.s32 	%p32, %r139, 0;
	mov.f32 	%f168, 0f00000000;
	sub.f32 	%f169, %f168, %f167;
	selp.f32 	%f170, %f167, %f169, %p32;
	mul.f32 	%f171, %f18, %f170;
	st.global.f32 	[%rd12+8], %f171;
	add.s32 	%r140, %r140, 32;
	setp.lt.s32 	%p33, %r140, %r54;
	@%p33 bra 	$L__BB1_3;
$L__BB1_28:
	ret;

}


// ===== COMPILED SASS (sm_100) =====

	.target	sm_100

	.elftype	@"ET_EXEC"


//--------------------- .note.nv.tkinfo           --------------------------
	.section	.note.nv.tkinfo,"",@"SHT_NOTE"
	.sectionflags	@"SHF_NOTE_NV_TKINFO"
	.tkinfo
        /*0018*/ 	.word	0x00000002
        /*0030*/ 	.string	""
        /*0030*/ 	.string	"ptxas"
        /*0030*/ 	.string	"Cuda compilation tools, release 13.0, V13.0.88"
        /*0030*/ 	.string	"Build cuda_13.0.r13.0/compiler.36424714_0"
        /*0030*/ 	.string	"-arch sm_100 -m 64 "



//--------------------- .note.nv.cuinfo           --------------------------
	.section	.note.nv.cuinfo,"",@"SHT_NOTE"
	.sectionflags	@"SHF_NOTE_NV_CUINFO"
        /*0018*/ 	.short	0x0002
        /*001a*/ 	.short	0x0064
        /*001c*/ 	.short	0x0082
	.zero		2


//--------------------- .nv.info                  --------------------------
	.section	.nv.info,"",@"SHT_CUDA_INFO"
	.align	4


	//----- nvinfo : EIATTR_REGCOUNT
	.align		4
        /*0000*/ 	.byte	0x04, 0x2f
        /*0002*/ 	.short	(.L_2 - .L_1)
	.align		4
.L_1:
        /*0004*/ 	.word	index@(ensemble_warp_md_kernel)
        /*0008*/ 	.word	0x0000003d


	//----- nvinfo : EIATTR_FRAME_SIZE
	.align		4
.L_2:
        /*000c*/ 	.byte	0x04, 0x11
        /*000e*/ 	.short	(.L_4 - .L_3)
	.align		4
.L_3:
        /*0010*/ 	.word	index@($__internal_4_$__cuda_sm3x_div_rn_noftz_f32_slowpath)
        /*0014*/ 	.word	0x00000020


	//----- nvinfo : EIATTR_FRAME_SIZE
	.align		4
.L_4:
        /*0018*/ 	.byte	0x04, 0x11
        /*001a*/ 	.short	(.L_6 - .L_5)
	.align		4
.L_5:
        /*001c*/ 	.word	index@($__internal_3_$__cuda_sm20_sqrt_rn_f32_slowpath)
        /*0020*/ 	.word	0x00000020


	//----- nvinfo : EIATTR_FRAME_SIZE
	.align		4
.L_6:
        /*0024*/ 	.byte	0x04, 0x11
        /*0026*/ 	.short	(.L_8 - .L_7)
	.align		4
.L_7:
        /*0028*/ 	.word	index@($__internal_2_$__cuda_sm20_rcp_rn_f32_slowpath)
        /*002c*/ 	.word	0x00000020


	//----- nvinfo : EIATTR_FRAME_SIZE
	.align		4
.L_8:
        /*0030*/ 	.byte	0x04, 0x11
        /*0032*/ 	.short	(.L_10 - .L_9)
	.align		4
.L_9:
        /*0034*/ 	.word	index@(ensemble_warp_md_kernel)
        /*0038*/ 	.word	0x00000020


	//----- nvinfo : EIATTR_REGCOUNT
	.align		4
.L_10:
        /*003c*/ 	.byte	0x04, 0x2f
        /*003e*/ 	.short	(.L_12 - .L_11)
	.align		4
.L_11:
        /*0040*/ 	.word	index@(ensemble_init_velocities_kernel)
        /*0044*/ 	.word	0x0000001e


	//----- nvinfo : EIATTR_FRAME_SIZE
	.align		4
.L_12:
        /*0048*/ 	.byte	0x04, 0x11
        /*004a*/ 	.short	(.L_14 - .L_13)
	.align		4
.L_13:
        /*004c*/ 	.word	index@($__internal_1_$__cuda_sm3x_div_rn_noftz_f32_slowpath)
        /*0050*/ 	.word	0x00000000


	//----- nvinfo : EIATTR_FRAME_SIZE
	.align		4
.L_14:
        /*0054*/ 	.byte	0x04, 0x11
        /*0056*/ 	.short	(.L_16 - .L_15)
	.align		4
.L_15:
        /*0058*/ 	.word	index@($__internal_0_$__cuda_sm20_sqrt_rn_f32_slowpath)
        /*005c*/ 	.word	0x00000000


	//----- nvinfo : EIATTR_FRAME_SIZE
	.align		4
.L_16:
        /*0060*/ 	.byte	0x04, 0x11
        /*0062*/ 	.short	(.L_18 - .L_17)
	.align		4
.L_17:
        /*0064*/ 	.word	index@(ensemble_init_velocities_kernel)
        /*0068*/ 	.word	0x00000000


	//----- nvinfo : EIATTR_MIN_STACK_SIZE
	.align		4
.L_18:
        /*006c*/ 	.byte	0x04, 0x12
        /*006e*/ 	.short	(.L_20 - .L_19)
	.align		4
.L_19:
        /*0070*/ 	.word	index@(ensemble_init_velocities_kernel)
        /*0074*/ 	.word	0x00000000


	//----- nvinfo : EIATTR_MIN_STACK_SIZE
	.align		4
.L_20:
        /*0078*/ 	.byte	0x04, 0x12
        /*007a*/ 	.short	(.L_22 - .L_21)
	.align		4
.L_21:
        /*007c*/ 	.word	index@(ensemble_warp_md_kernel)
        /*0080*/ 	.word	0x00000020
.L_22:


//--------------------- .nv.compat                --------------------------
	.section	.nv.compat,"",@"SHT_CUDA_COMPAT_INFO"
	.align	4
        /*0000*/ 	.byte	0x02, 0x09, 0x00, 0x00, 0x02, 0x02, 0x01, 0x00, 0x02, 0x05, 0x05, 0x00, 0x03, 0x07, 0x01, 0x01
        /*0010*/ 	.byte	0x02, 0x03, 0x00, 0x00, 0x02, 0x06, 0x01, 0x00, 0x04, 0x0b, 0x08, 0x00, 0x01, 0x00, 0x00, 0x00
        /*0020*/ 	.byte	0x00, 0x00, 0x00, 0x00


//--------------------- .nv.info.ensemble_init_velocities_kernel --------------------------
	.section	.nv.info.ensemble_init_velocities_kernel,"",@"SHT_CUDA_INFO"
	.sectionflags	@""
	.align	4


	//----- nvinfo : EIATTR_CUDA_API_VERSION
	.align		4
        /*0000*/ 	.byte	0x04, 0x37
        /*0002*/ 	.short	(.L_24 - .L_23)
.L_23:
        /*0004*/ 	.word	0x00000082


	//----- nvinfo : EIATTR_KPARAM_INFO
	.align		4
.L_24:
        /*0008*/ 	.byte	0x04, 0x17
        /*000a*/ 	.short	(.L_26 - .L_25)
.L_25:
        /*000c*/ 	.word	0x00000000
        /*0010*/ 	.short	0x0005
        /*0012*/ 	.short	0x0020
        /*0014*/ 	.byte	0x00, 0xf0, 0x11, 0x00


	//----- nvinfo : EIATTR_KPARAM_INFO
	.align		4
.L_26:
        /*0018*/ 	.byte	0x04, 0x17
        /*001a*/ 	.short	(.L_28 - .L_27)
.L_27:
        /*001c*/ 	.word	0x00000000
        /*0020*/ 	.short	0x0004
        /*0022*/ 	.short	0x0018
        /*0024*/ 	.byte	0x00, 0xf5, 0x21, 0x00


	//----- nvinfo : EIATTR_KPARAM_INFO
	.align		4
.L_28:
        /*0028*/ 	.byte	0x04, 0x17
        /*002a*/ 	.short	(.L_30 - .L_29)
.L_29:
        /*002c*/ 	.word	0x00000000
        /*0030*/ 	.short	0x0003
        /*0032*/ 	.short	0x0010
        /*0034*/ 	.byte	0x00, 0xf5, 0x21, 0x00


	//----- nvinfo : EIATTR_KPARAM_INFO
	.align		4
.L_30:
        /*0038*/ 	.byte	0x04, 0x17
        /*003a*/ 	.short	(.L_32 - .L_31)
.L_31:
        /*003c*/ 	.word	0x00000000
        /*0040*/ 	.short	0x0002
        /*0042*/ 	.short	0x0008
        /*0044*/ 	.byte	0x00, 0xf0, 0x11, 0x00


	//----- nvinfo : EIATTR_KPARAM_INFO
	.align		4
.L_32:
        /*0048*/ 	.byte	0x04, 0x17
        /*004a*/ 	.short	(.L_34 - .L_33)
.L_33:
        /*004c*/ 	.word	0x00000000
        /*0050*/ 	.short	0x0001
        /*0052*/ 	.short	0x0004
        /*0054*/ 	.byte	0x00, 0xf0, 0x11, 0x00


	//----- nvinfo : EIATTR_KPARAM_INFO
	.align		4
.L_34:
        /*0058*/ 	.byte	0x04, 0x17
        /*005a*/ 	.short	(.L_36 - .L_35)
.L_35:
        /*005c*/ 	.word	0x00000000
        /*0060*/ 	.short	0x0000
        /*0062*/ 	.short	0x0000
        /*0064*/ 	.byte	0x00, 0xf0, 0x11, 0x00


	//----- nvinfo : EIATTR_SPARSE_MMA_MASK
	.align		4
.L_36:
        /*0068*/ 	.byte	0x03, 0x50
        /*006a*/ 	.short	0x0000


	//----- nvinfo : EIATTR_MAXREG_COUNT
	.align		4
        /*006c*/ 	.byte	0x03, 0x1b
        /*006e*/ 	.short	0x00ff


	//----- nvinfo : EIATTR_MERCURY_ISA_VERSION
	.align		4
        /*0070*/ 	.byte	0x03, 0x5f
        /*0072*/ 	.short	0x0101


	//----- nvinfo : EIATTR_VRC_CTA_INIT_COUNT
	.align		4
        /*0074*/ 	.byte	0x02, 0x4a
	.zero		1
	.zero		1


	//----- nvinfo : EIATTR_EXIT_INSTR_OFFSETS
	.align		4
        /*0078*/ 	.byte	0x04, 0x1c
        /*007a*/ 	.short	(.L_38 - .L_37)


	//   ....[0]....
.L_37:
        /*007c*/ 	.word	0x00000080


	//   ....[1]....
        /*0080*/ 	.word	0x000000c0


	//   ....[2]....
        /*0084*/ 	.word	0x00002540


	//----- nvinfo : EIATTR_CRS_STACK_SIZE
	.align		4
.L_38:
        /*0088*/ 	.byte	0x04, 0x1e
        /*008a*/ 	.short	(.L_40 - .L_39)
.L_39:
        /*008c*/ 	.word	0x00000000


	//----- nvinfo : EIATTR_CBANK_PARAM_SIZE
	.align		4
.L_40:
        /*0090*/ 	.byte	0x03, 0x19
        /*0092*/ 	.short	0x0024


	//----- nvinfo : EIATTR_PARAM_CBANK
	.align		4
        /*0094*/ 	.byte	0x04, 0x0a
        /*0096*/ 	.short	(.L_42 - .L_41)
	.align		4
.L_41:
        /*0098*/ 	.word	index@(.nv.constant0.ensemble_init_velocities_kernel)
        /*009c*/ 	.short	0x0380
        /*009e*/ 	.short	0x0024


	//----- nvinfo : EIATTR_SW_WAR
	.align		4
.L_42:
        /*00a0*/ 	.byte	0x04, 0x36
        /*00a2*/ 	.short	(.L_44 - .L_43)
.L_43:
        /*00a4*/ 	.word	0x00000008
.L_44:


//--------------------- .nv.info.ensemble_warp_md_kernel --------------------------
	.section	.nv.info.ensemble_warp_md_kernel,"",@"SHT_CUDA_INFO"
	.sectionflags	@""
	.align	4


	//----- nvinfo : EIATTR_CUDA_API_VERSION
	.align		4
        /*0000*/ 	.byte	0x04, 0x37
        /*0002*/ 	.short	(.L_46 - .L_45)
.L_45:
        /*0004*/ 	.word	0x00000082


	//----- nvinfo : EIATTR_KPARAM_INFO
	.align		4
.L_46:
        /*0008*/ 	.byte	0x04, 0x17
        /*000a*/ 	.short	(.L_48 - .L_47)
.L_47:
        /*000c*/ 	.word	0x00000000
        /*0010*/ 	.short	0x0013
        /*0012*/ 	.short	0x0078
        /*0014*/ 	.byte	0x00, 0xf0, 0x11, 0x00


	//----- nvinfo : EIATTR_KPARAM_INFO
	.align		4
.L_48:
        /*0018*/ 	.byte	0x04, 0x17
        /*001a*/ 	.short	(.L_50 - .L_49)
.L_49:
        /*001c*/ 	.word	0x00000000
        /*0020*/ 	.short	0x0012
        /*0022*/ 	.short	0x0070
        /*0024*/ 	.byte	0x00, 0xf5, 0x21, 0x00


	//----- nvinfo : EIATTR_KPARAM_INFO
	.align		4
.L_50:
        /*0028*/ 	.byte	0x04, 0x17
        /*002a*/ 	.short	(.L_52 - .L_51)
.L_51:
        /*002c*/ 	.word	0x00000000
        /*0030*/ 	.short	0x0011
        /*0032*/ 	.short	0x006c
        /*0034*/ 	.byte	0x00, 0xf0, 0x11, 0x00


	//----- nvinfo : EIATTR_KPARAM_INFO
	.align		4
.L_52:
        /*0038*/ 	.byte	0x04, 0x17
        /*003a*/ 	.short	(.L_54 - .L_53)
.L_53:
        /*003c*/ 	.word	0x00000000
        /*0040*/ 	.short	0x0010
        /*0042*/ 	.short	0x0068
        /*0044*/ 	.byte	0x00, 0xf0, 0x11, 0x00


	//----- nvinfo : EIATTR_KPARAM_INFO
	.align		4
.L_54:
        /*0048*/ 	.byte	0x04, 0x17
        /*004a*/ 	.short	(.L_56 - .L_55)
.L_55:
        /*004c*/ 	.word	0x00000000
        /*0050*/ 	.short	0x000f
        /*0052*/ 	.short	0x0060
        /*0054*/ 	.byte	0x00, 0xf5, 0x21, 0x00


	//----- nvinfo : EIATTR_KPARAM_INFO
	.align		4
.L_56:
        /*0058*/ 	.byte	0x04, 0x17
        /*005a*/ 	.short	(.L_58 - .L_57)
.L_57:
        /*005c*/ 	.word	0x00000000
        /*0060*/ 	.short	0x000e
        /*0062*/ 	.short	0x0058
        /*0064*/ 	.byte	0x00, 0xf5, 0x21, 0x00


	//----- nvinfo : EIATTR_KPARAM_INFO
	.align		4
.L_58:
        /*0068*/ 	.byte	0x04, 0x17
        /*006a*/ 	.short	(.L_60 - .L_59)
.L_59:
        /*006c*/ 	.word	0x00000000
        /*0070*/ 	.short	0x000d
        /*0072*/ 	.short	0x0050
        /*0074*/ 	.byte	0x00, 0xf5, 0x21, 0x00


	//----- nvinfo : EIATTR_KPARAM_INFO
	.align		4
.L_60:
        /*0078*/ 	.byte	0x04, 0x17
        /*007a*/ 	.short	(.L_62 - .L_61)
.L_61:
        /*007c*/ 	.word	0x00000000
        /*0080*/ 	.short	0x000c
        /*0082*/ 	.short	0x0048
        /*0084*/ 	.byte	0x00, 0xf5, 0x21, 0x00


	//----- nvinfo : EIATTR_KPARAM_INFO
	.align		4
.L_62:
        /*0088*/ 	.byte	0x04, 0x17
        /*008a*/ 	.short	(.L_64 - .L_63)
.L_63:
        /*008c*/ 	.word	0x00000000
        /*0090*/ 	.short	0x000b
        /*0092*/ 	.short	0x0040
        /*0094*/ 	.byte	0x00, 0xf5, 0x21, 0x00


	//----- nvinfo : EIATTR_KPARAM_INFO
	.align		4
.L_64:
        /*0098*/ 	.byte	0x04, 0x17
        /*009a*/ 	.short	(.L_66 - .L_65)
.L_65:
        /*009c*/ 	.word	0x00000000
        /*00a0*/ 	.short	0x000a
        /*00a2*/ 	.short	0x0038
        /*00a4*/ 	.byte	0x00, 0xf5, 0x21, 0x00


	//----- nvinfo : EIATTR_KPARAM_INFO
	.align		4
.L_66:
        /*00a8*/ 	.byte	0x04, 0x17
        /*00aa*/ 	.short	(.L_68 - .L_67)
.L_67:
        /*00ac*/ 	.word	0x00000000
        /*00b0*/ 	.short	0x0009
        /*00b2*/ 	.short	0x0030
        /*00b4*/ 	.byte	0x00, 0xf5, 0x21, 0x00


	//----- nvinfo : EIATTR_KPARAM_INFO
	.align		4
.L_68:
        /*00b8*/ 	.byte	0x04, 0x17
        /*00ba*/ 	.short	(.L_70 - .L_69)
.L_69:
        /*00bc*/ 	.word	0x00000000
        /*00c0*/ 	.short	0x0008
        /*00c2*/ 	.short	0x0028
        /*00c4*/ 	.byte	0x00, 0xf5, 0x21, 0x00


	//----- nvinfo : EIATTR_KPARAM_INFO
	.align		4
.L_70:
        /*00c8*/ 	.byte	0x04, 0x17
        /*00ca*/ 	.short	(.L_72 - .L_71)
.L_71:
        /*00cc*/ 	.word	0x00000000
        /*00d0*/ 	.short	0x0007
        /*00d2*/ 	.short	0x0020
        /*00d4*/ 	.byte	0x00, 0xf5, 0x21, 0x00


	//----- nvinfo : EIATTR_KPARAM_INFO
	.align		4
.L_72:
        /*00d8*/ 	.byte	0x04, 0x17
        /*00da*/ 	.short	(.L_74 - .L_73)
.L_73:
        /*00dc*/ 	.word	0x00000000
        /*00e0*/ 	.short	0x0006
        /*00e2*/ 	.short	0x0018
        /*00e4*/ 	.byte	0x00, 0xf5, 0x21, 0x00


	//----- nvinfo : EIATTR_KPARAM_INFO
	.align		4
.L_74:
        /*00e8*/ 	.byte	0x04, 0x17
        /*00ea*/ 	.short	(.L_76 - .L_75)
.L_75:
        /*00ec*/ 	.word	0x00000000
        /*00f0*/ 	.short	0x0005
        /*00f2*/ 	.short	0x0014
        /*00f4*/ 	.byte	0x00, 0xf0, 0x11, 0x00


	//----- nvinfo : EIATTR_KPARAM_INFO
	.align		4
.L_76:
        /*00f8*/ 	.byte	0x04, 0x17
        /*00fa*/ 	.short	(.L_78 - .L_77)
.L_77:
        /*00fc*/ 	.word	0x00000000
        /*0100*/ 	.short	0x0004
        /*0102*/ 	.short	0x0010
        /*0104*/ 	.byte	0x00, 0xf0, 0x11, 0x00


	//----- nvinfo : EIATTR_KPARAM_INFO
	.align		4
.L_78:
        /*0108*/ 	.byte	0x04, 0x17
        /*010a*/ 	.short	(.L_80 - .L_79)
.L_79:
        /*010c*/ 	.word	0x00000000
        /*0110*/ 	.short	0x0003
        /*0112*/ 	.short	0x000c
        /*0114*/ 	.byte	0x00, 0xf0, 0x11, 0x00


	//----- nvinfo : EIATTR_KPARAM_INFO
	.align		4
.L_80:
        /*0118*/ 	.byte	0x04, 0x17
        /*011a*/ 	.short	(.L_82 - .L_81)
.L_81:
        /*011c*/ 	.word	0x00000000
        /*0120*/ 	.short	0x0002
        /*0122*/ 	.short	0x0008
        /*0124*/ 	.byte	0x00, 0xf0, 0x11, 0x00


	//----- nvinfo : EIATTR_KPARAM_INFO
	.align		4
.L_82:
        /*0128*/ 	.byte	0x04, 0x17
        /*012a*/ 	.short	(.L_84 - .L_83)
.L_83:
        /*012c*/ 	.word	0x00000000
        /*0130*/ 	.short	0x0001
        /*0132*/ 	.short	0x0004
        /*0134*/ 	.byte	0x00, 0xf0, 0x11, 0x00


	//----- nvinfo : EIATTR_KPARAM_INFO
	.align		4
.L_84:
        /*0138*/ 	.byte	0x04, 0x17
        /*013a*/ 	.short	(.L_86 - .L_85)
.L_85:
        /*013c*/ 	.word	0x00000000
        /*0140*/ 	.short	0x0000
        /*0142*/ 	.short	0x0000
        /*0144*/ 	.byte	0x00, 0xf0, 0x11, 0x00


	//----- nvinfo : EIATTR_SPARSE_MMA_MASK
	.align		4
.L_86:
        /*0148*/ 	.byte	0x03, 0x50
        /*014a*/ 	.short	0x0000


	//----- nvinfo : EIATTR_MAXREG_COUNT
	.align		4
        /*014c*/ 	.byte	0x03, 0x1b
        /*014e*/ 	.short	0x0080


	//----- nvinfo : EIATTR_NUM_BARRIERS
	.align		4
        /*0150*/ 	.byte	0x02, 0x4c
        /*0152*/ 	.byte	0x01
	.zero		1


	//----- nvinfo : EIATTR_MERCURY_ISA_VERSION
	.align		4
        /*0154*/ 	.byte	0x03, 0x5f
        /*0156*/ 	.short	0x0101


	//----- nvinfo : EIATTR_UNUSED_LOAD_BYTE_OFFSET
	.align		4
        /*0158*/ 	.byte	0x04, 0x44
        /*015a*/ 	.short	(.L_88 - .L_87)


	//   ....[0]....
.L_87:
        /*015c*/ 	.word	0x000021f0
        /*0160*/ 	.word	0x00000fff


	//   ....[1]....
        /*0164*/ 	.word	0x000057b0
        /*0168*/ 	.word	0x00000fff


	//----- nvinfo : EIATTR_COOP_GROUP_MASK_REGIDS
	.align		4
.L_88:
        /*016c*/ 	.byte	0x04, 0x29
        /*016e*/ 	.short	(.L_90 - .L_89)


	//   ....[0]....
.L_89:
        /*0170*/ 	.word	0xffffffff


	//   ....[1]....
        /*0174*/ 	.word	0xffffffff


	//   ....[2]....
        /*0178*/ 	.word	0xffffffff


	//   ....[3]....
        /*017c*/ 	.word	0xffffffff


	//   ....[4]....
        /*0180*/ 	.word	0xffffffff


	//   ....[5]....
        /*0184*/ 	.word	0xffffffff


	//   ....[6]....
        /*0188*/ 	.word	0xffffffff


	//   ....[7]....
        /*018c*/ 	.word	0xffffffff


	//   ....[8]....
        /*0190*/ 	.word	0xffffffff


	//   ....[9]....
        /*0194*/ 	.word	0xffffffff


	//   ....[10]....
        /*0198*/ 	.word	0xffffffff


	//   ....[11]....
        /*019c*/ 	.word	0xffffffff


	//   ....[12]....
        /*01a0*/ 	.word	0xffffffff


	//   ....[13]....
        /*01a4*/ 	.word	0xffffffff


	//   ....[14]....
        /*01a8*/ 	.word	0xffffffff


	//   ....[15]....
        /*01ac*/ 	.word	0xffffffff


	//   ....[16]....
        /*01b0*/ 	.word	0xffffffff


	//   ....[17]....
        /*01b4*/ 	.word	0xffffffff


	//   ....[18]....
        /*01b8*/ 	.word	0xffffffff


	//   ....[19]....
        /*01bc*/ 	.word	0xffffffff


	//   ....[20]....
        /*01c0*/ 	.word	0xffffffff


	//   ....[21]....
        /*01c4*/ 	.word	0xffffffff


	//   ....[22]....
        /*01c8*/ 	.word	0xffffffff


	//   ....[23]....
        /*01cc*/ 	.word	0xffffffff


	//   ....[24]....
        /*01d0*/ 	.word	0xffffffff


	//   ....[25]....
        /*01d4*/ 	.word	0xffffffff


	//   ....[26]....
        /*01d8*/ 	.word	0xffffffff


	//   ....[27]....
        /*01dc*/ 	.word	0xffffffff


	//   ....[28]....
        /*01e0*/ 	.word	0xffffffff


	//   ....[29]....
        /*01e4*/ 	.word	0xffffffff


	//   ....[30]....
        /*01e8*/ 	.word	0xffffffff


	//   ....[31]....
        /*01ec*/ 	.word	0xffffffff


	//   ....[32]....
        /*01f0*/ 	.word	0xffffffff


	//   ....[33]....
        /*01f4*/ 	.word	0xffffffff


	//   ....[34]....
        /*01f8*/ 	.word	0xffffffff


	//   ....[35]....
        /*01fc*/ 	.word	0x0500001c


	//   ....[36]....
        /*0200*/ 	.word	0x0500001c


	//   ....[37]....
        /*0204*/ 	.word	0x0500001c


	//   ....[38]....
        /*0208*/ 	.word	0x0500001c


	//   ....[39]....
        /*020c*/ 	.word	0x0500001c


	//   ....[40]....
        /*0210*/ 	.word	0x0500001c


	//   ....[41]....
        /*0214*/ 	.word	0x0500001c


	//   ....[42]....
        /*0218*/ 	.word	0x0500001c


	//   ....[43]....
        /*021c*/ 	.word	0x0500001c


	//   ....[44]....
        /*0220*/ 	.word	0x0500001c


	//   ....[45]....
        /*0224*/ 	.word	0x0500001c


	//   ....[46]....
        /*0228*/ 	.word	0x0500001c


	//   ....[47]....
        /*022c*/ 	.word	0x0500001c


	//   ....[48]....
        /*0230*/ 	.word	0x0500001c


	//   ....[49]....
        /*0234*/ 	.word	0x0500001c


	//   ....[50]....
        /*0238*/ 	.word	0x0500001c


	//   ....[51]....
        /*023c*/ 	.word	0x0500001c


	//   ....[52]....
        /*0240*/ 	.word	0x0500001c


	//   ....[53]....
        /*0244*/ 	.word	0x0500001c


	//   ....[54]....
        /*0248*/ 	.word	0x0500001c


	//   ....[55]....
        /*024c*/ 	.word	0x0500001c


	//   ....[56]....
        /*0250*/ 	.word	0x0500001c


	//   ....[57]....
        /*0254*/ 	.word	0x0500001c


	//   ....[58]....
        /*0258*/ 	.word	0x0500001c


	//   ....[59]....
        /*025c*/ 	.word	0x0500001c


	//   ....[60]....
        /*0260*/ 	.word	0x0500001c


	//   ....[61]....
        /*0264*/ 	.word	0x0500001c


	//   ....[62]....
        /*0268*/ 	.word	0x0500001c


	//   ....[63]....
        /*026c*/ 	.word	0x0500001c


	//   ....[64]....
        /*0270*/ 	.word	0x0500001c


	//   ....[65]....
        /*0274*/ 	.word	0x0500001c


	//   ....[66]....
        /*0278*/ 	.word	0x0500001c


	//   ....[67]....
        /*027c*/ 	.word	0x0500001c


	//   ....[68]....
        /*0280*/ 	.word	0x0500001c


	//   ....[69]....
        /*0284*/ 	.word	0x0500001c


	//----- nvinfo : EIATTR_COOP_GROUP_INSTR_OFFSETS
	.align		4
.L_90:
        /*0288*/ 	.byte	0x04, 0x28
        /*028a*/ 	.short	(.L_92 - .L_91)


	//   ....[0]....
.L_91:
        /*028c*/ 	.word	0x00001a10


	//   ....[1]....
        /*0290*/ 	.word	0x00002140


	//   ....[2]....
        /*0294*/ 	.word	0x000039a0


	//   ....[3]....
        /*0298*/ 	.word	0x000045a0


	//   ....[4]....
        /*029c*/ 	.word	0x000048d0


	//   ....[5]....
        /*02a0*/ 	.word	0x00004ae0


	//   ....[6]....
        /*02a4*/ 	.word	0x00004f20


	//   ....[7]....
        /*02a8*/ 	.word	0x00005660


	//   ....[8]....
        /*02ac*/ 	.word	0x00005680


	//   ....[9]....
        /*02b0*/ 	.word	0x000056a0


	//   ....[10]....
        /*02b4*/ 	.word	0x000056c0


	//   ....[11]....
        /*02b8*/ 	.word	0x000056e0


	//   ....[12]....
        /*02bc*/ 	.word	0x00006f90


	//   ....[13]....
        /*02c0*/ 	.word	0x00006fb0


	//   ....[14]....
        /*02c4*/ 	.word	0x00006fd0


	//   ....[15]....
        /*02c8*/ 	.word	0x00006ff0


	//   ....[16]....
        /*02cc*/ 	.word	0x00007010


	//   ....[17]....
        /*02d0*/ 	.word	0x00007ca0


	//   ....[18]....
        /*02d4*/ 	.word	0x00007cb0


	//   ....[19]....
        /*02d8*/ 	.word	0x00007cc0


	//   ....[20]....
        /*02dc*/ 	.word	0x00007ce0


	//   ....[21]....
        /*02e0*/ 	.word	0x00007d00


	//   ....[22]....
        /*02e4*/ 	.word	0x00007d30


	//   ....[23]....
        /*02e8*/ 	.word	0x00007d40


	//   ....[24]....
        /*02ec*/ 	.word	0x00007d70


	//   ....[25]....
        /*02f0*/ 	.word	0x00007d80


	//   ....[26]....
        /*02f4*/ 	.word	0x00007db0


	//   ....[27]....
        /*02f8*/ 	.word	0x00007dc0


	//   ....[28]....
        /*02fc*/ 	.word	0x000080f0


	//   ....[29]....
        /*0300*/ 	.word	0x00009e90


	//   ....[30]....
        /*0304*/ 	.word	0x0000acc0


	//   ....[31]....
        /*0308*/ 	.word	0x0000ace0


	//   ....[32]....
        /*030c*/ 	.word	0x0000ad00


	//   ....[33]....
        /*0310*/ 	.word	0x0000ad20


	//   ....[34]....
        /*0314*/ 	.word	0x0000ad40


	//   ....[35]....
        /*0318*/ 	.word	0x0000af50


	//   ....[36]....
        /*031c*/ 	.word	0x0000afc0


	//   ....[37]....
        /*0320*/ 	.word	0x0000b030


	//   ....[38]....
        /*0324*/ 	.word	0x0000b0a0


	//   ....[39]....
        /*0328*/ 	.word	0x0000b110


	//   ....[40]....
        /*032c*/ 	.word	0x0000b180


	//   ....[41]....
        /*0330*/ 	.word	0x0000b1f0


	//   ....[42]....
        /*0334*/ 	.word	0x0000b290


	//   ....[43]....
        /*0338*/ 	.word	0x0000b330


	//   ....[44]....
        /*033c*/ 	.word	0x0000b3a0


	//   ....[45]....
        /*0340*/ 	.word	0x0000b410


	//   ....[46]....
        /*0344*/ 	.word	0x0000b480


	//   ....[47]....
        /*0348*/ 	.word	0x0000b510


	//   ....[48]....
        /*034c*/ 	.word	0x0000b5b0


	//   ....[49]....
        /*0350*/ 	.word	0x0000b620


	//   ....[50]....
        /*0354*/ 	.word	0x0000b690


	//   ....[51]....
        /*0358*/ 	.word	0x0000b700


	//   ....[52]....
        /*035c*/ 	.word	0x0000b7a0


	//   ....[53]....
        /*0360*/ 	.word	0x0000b840


	//   ....[54]....
        /*0364*/ 	.word	0x0000b8b0


	//   ....[55]....
        /*0368*/ 	.word	0x0000b920


	//   ....[56]....
        /*036c*/ 	.word	0x0000b990


	//   ....[57]....
        /*0370*/ 	.word	0x0000b9f0


	//   ....[58]....
        /*0374*/ 	.word	0x0000ba60


	//   ....[59]....
        /*0378*/ 	.word	0x0000bad0


	//   ....[60]....
        /*037c*/ 	.word	0x0000bb40


	//   ....[61]....
        /*0380*/ 	.word	0x0000bba0


	//   ....[62]....
        /*0384*/ 	.word	0x0000bbd0


	//   ....[63]....
        /*0388*/ 	.word	0x0000bc40


	//   ....[64]....
        /*038c*/ 	.word	0x0000bcb0


	//   ....[65]....
        /*0390*/ 	.word	0x0000bd50


	//   ....[66]....
        /*0394*/ 	.word	0x0000bdf0


	//   ....[67]....
        /*0398*/ 	.word	0x0000be60


	//   ....[68]....
        /*039c*/ 	.word	0x0000bed0


	//   ....[69]....
        /*03a0*/ 	.word	0x0000bf40


	//----- nvinfo : EIATTR_VRC_CTA_INIT_COUNT
	.align		4
.L_92:
        /*03a4*/ 	.byte	0x02, 0x4a
	.zero		1
	.zero		1


	//----- nvinfo : EIATTR_EXIT_INSTR_OFFSETS
	.align		4
        /*03a8*/ 	.byte	0x04, 0x1c
        /*03aa*/ 	.short	(.L_94 - .L_93)


	//   ....[0]....
.L_93:
        /*03ac*/ 	.word	0x00000090


	//   ....[1]....
        /*03b0*/ 	.word	0x0000ad60


	//   ....[2]....
        /*03b4*/ 	.word	0x0000af10


	//----- nvinfo : EIATTR_MAX_THREADS
	.align		4
.L_94:
        /*03b8*/ 	.byte	0x04, 0x05
        /*03ba*/ 	.short	(.L_96 - .L_95)
.L_95:
        /*03bc*/ 	.word	0x00000080
        /*03c0*/ 	.word	0x00000001
        /*03c4*/ 	.word	0x00000001


	//----- nvinfo : EIATTR_CRS_STACK_SIZE
	.align		4
.L_96:
        /*03c8*/ 	.byte	0x04, 0x1e
        /*03ca*/ 	.short	(.L_98 - .L_97)
.L_97:
        /*03cc*/ 	.word	0x00000000


	//----- nvinfo : EIATTR_CBANK_PARAM_SIZE
	.align		4
.L_98:
        /*03d0*/ 	.byte	0x03, 0x19
        /*03d2*/ 	.short	0x007c


	//----- nvinfo : EIATTR_PARAM_CBANK
	.align		4
        /*03d4*/ 	.byte	0x04, 0x0a
        /*03d6*/ 	.short	(.L_100 - .L_99)
	.align		4
.L_99:
        /*03d8*/ 	.word	index@(.nv.constant0.ensemble_warp_md_kernel)
        /*03dc*/ 	.short	0x0380
        /*03de*/ 	.short	0x007c


	//----- nvinfo : EIATTR_SW_WAR
	.align		4
.L_100:
        /*03e0*/ 	.byte	0x04, 0x36
        /*03e2*/ 	.short	(.L_102 - .L_101)
.L_101:
        /*03e4*/ 	.word	0x00000008
.L_102:


//--------------------- .nv.callgraph             --------------------------
	.section	.nv.callgraph,"",@"SHT_CUDA_CALLGRAPH"
	.align	4
	.sectionentsize	8
	.align		4
        /*0000*/ 	.word	0x00000000
	.align		4
        /*0004*/ 	.word	0xffffffff
	.align		4
        /*0008*/ 	.word	0x00000000
	.align		4
        /*000c*/ 	.word	0xfffffffe
	.align		4
        /*0010*/ 	.word	0x00000000
	.align		4
        /*0014*/ 	.word	0xfffffffd
	.align		4
        /*0018*/ 	.word	0x00000000
	.align		4
        /*001c*/ 	.word	0xfffffffc


//--------------------- .nv.constant4             --------------------------
	.section	.nv.constant4,"a",@progbits
	.align	8
	.align		8
.nv.constant4:
        /*0000*/ 	.dword	__cudart_i2opi_f


//--------------------- .text.ensemble_init_velocities_kernel --------------------------
	.section	.text.ensemble_init_velocities_kernel,"ax",@progbits
	.align	128
        .global         ensemble_init_velocities_kernel
        .type           ensemble_init_velocities_kernel,@function
        .size           ensemble_init_velocities_kernel,(.L_x_454 - ensemble_init_velocities_kernel)
        .other          ensemble_init_velocities_kernel,@"STO_CUDA_ENTRY STV_DEFAULT"
ensemble_init_velocities_kernel:
.text.ensemble_init_velocities_kernel:
[----:B------:R-:W-:Y:S01]  /*0000*/  LDC R1, c[0x0][0x37c] ;  /* 0x0000df00ff017b82 */ /* 0x000fe20000000800 */
[----:B------:R-:W0:Y:S07]  /*0010*/  S2R R3, SR_TID.X ;  /* 0x0000000000037919 */ /* 0x000e2e0000002100 */
[----:B------:R-:W0:Y:S01]  /*0020*/  S2UR UR4, SR_CTAID.X ;  /* 0x00000000000479c3 */ /* 0x000e220000002500 */
[----:B------:R-:W1:Y:S07]  /*0030*/  LDCU UR5, c[0x0][0x380] ;  /* 0x00007000ff0577ac */ /* 0x000e6e0008000800 */
[----:B------:R-:W0:Y:S02]  /*0040*/  LDC R0, c[0x0][0x360] ;  /* 0x0000d800ff007b82 */ /* 0x000e240000000800 */
[----:B0-----:R-:W-:-:S05]  /*0050*/  IMAD R0, R0, UR4, R3 ;  /* 0x0000000400007c24 */ /* 0x001fca000f8e0203 */
[----:B------:R-:W-:-:S04]  /*0060*/  SHF.R.U32.HI R0, RZ, 0x5, R0 ;  /* 0x00000005ff007819 */ /* 0x000fc80000011600 */
[----:B-1----:R-:W-:-:S13]  /*0070*/  ISETP.GE.AND P0, PT, R0, UR5, PT ;  /* 0x0000000500007c0c */ /* 0x002fda000bf06270 */
[----:B------:R-:W-:Y:S05]  /*0080*/  @P0 EXIT ;  /* 0x000000000000094d */ /* 0x000fea0003800000 */
[----:B------:R-:W0:Y:S01]  /*0090*/  LDCU UR4, c[0x0][0x384] ;  /* 0x00007080ff0477ac */ /* 0x000e220008000800 */
[----:B------:R-:W-:-:S04]  /*00a0*/  LOP3.LUT R8, R3, 0x1f, RZ, 0xc0, !PT ;  /* 0x0000001f03087812 */ /* 0x000fc800078ec0ff */
[----:B0-----:R-:W-:-:S13]  /*00b0*/  ISETP.GE.AND P0, PT, R8, UR4, PT ;  /* 0x0000000408007c0c */ /* 0x001fda000bf06270 */
[----:B------:R-:W-:Y:S05]  /*00c0*/  @P0 EXIT ;  /* 0x000000000000094d */ /* 0x000fea0003800000 */
[----:B------:R-:W0:Y:S01]  /*00d0*/  LDC R3, c[0x0][0x388] ;  /* 0x0000e200ff037b82 */ /* 0x000e220000000800 */
[----:B------:R-:W1:Y:S01]  /*00e0*/  LDCU UR5, c[0x0][0x3a0] ;  /* 0x00007400ff0577ac */ /* 0x000e620008000800 */
[----:B------:R-:W-:Y:S02]  /*00f0*/  IMAD R15, R8, 0x350b, RZ ;  /* 0x0000350b080f7824 */ /* 0x000fe400078e02ff */
[----:B------:R-:W-:-:S04]  /*0100*/  IMAD R7, R0, UR4, RZ ;  /* 0x0000000400077c24 */ /* 0x000fc8000f8e02ff */
[----:B------:R-:W-:Y:S02]  /*0110*/  IMAD R7, R7, 0x3, RZ ;  /* 0x0000000307077824 */ /* 0x000fe400078e02ff */
[----:B0-----:R-:W-:-:S04]  /*0120*/  FMUL R3, R3, 0.0019872039556503295898 ;  /* 0x3b023bc003037820 */ /* 0x001fc80000400000 */
[----:B------:R-:W-:Y:S01]  /*0130*/  VIADD R2, R3, 0xf3000000 ;  /* 0xf300000003027836 */ /* 0x000fe20000000000 */
[----:B------:R0:W2:Y:S04]  /*0140*/  MUFU.RSQ R4, R3 ;  /* 0x0000000300047308 */ /* 0x0000a80000001400 */
[----:B------:R-:W-:Y:S01]  /*0150*/  ISETP.GT.U32.AND P0, PT, R2, 0x727fffff, PT ;  /* 0x727fffff0200780c */ /* 0x000fe20003f04070 */
[----:B------:R-:W-:-:S05]  /*0160*/  IMAD R2, R0, 0xd431, RZ ;  /* 0x0000d43100027824 */ /* 0x000fca00078e02ff */
[----:B-1----:R-:W-:-:S07]  /*0170*/  LOP3.LUT R15, R2, UR5, R15, 0x96, !PT ;  /* 0x00000005020f7c12 */ /* 0x002fce000f8e960f */
[----:B0-2---:R-:W-:Y:S05]  /*0180*/  @!P0 BRA `(.L_x_0) ;  /* 0x00000000001c8947 */ /* 0x005fea0003800000 */
[----:B------:R-:W-:Y:S01]  /*0190*/  BSSY.RECONVERGENT B0, `(.L_x_1) ;  /* 0x0000004000007945 */ /* 0x000fe20003800200 */
[----:B------:R-:W-:Y:S01]  /*01a0*/  IMAD.MOV.U32 R0, RZ, RZ, R3 ;  /* 0x000000ffff007224 */ /* 0x000fe200078e0003 */
[----:B------:R-:W-:-:S07]  /*01b0*/  MOV R22, 0x1d0 ;  /* 0x000001d000167802 */ /* 0x000fce0000000f00 */
[----:B------:R-:W-:Y:S05]  /*01c0*/  CALL.REL.NOINC `($__internal_0_$__cuda_sm20_sqrt_rn_f32_slowpath) ;  /* 0x0000002000e07944 */ /* 0x000fea0003c00000 */
[----:B------:R-:W-:Y:S05]  /*01d0*/  BSYNC.RECONVERGENT B0 ;  /* 0x0000000000007941 */ /* 0x000fea0003800200 */
.L_x_1:
[----:B------:R-:W-:Y:S01]  /*01e0*/  IMAD.MOV.U32 R9, RZ, RZ, R21 ;  /* 0x000000ffff097224 */ /* 0x000fe200078e0015 */
[----:B------:R-:W-:Y:S06]  /*01f0*/  BRA `(.L_x_2) ;  /* 0x0000000000107947 */ /* 0x000fec0003800000 */
.L_x_0:
[----:B------:R-:W-:Y:S01]  /*0200*/  FMUL.FTZ R0, R3, R4 ;  /* 0x0000000403007220 */ /* 0x000fe20000410000 */
[----:B------:R-:W-:-:S03]  /*0210*/  FMUL.FTZ R4, R4, 0.5 ;  /* 0x3f00000004047820 */ /* 0x000fc60000410000 */
[----:B------:R-:W-:-:S04]  /*0220*/  FFMA R3, -R0, R0, R3 ;  /* 0x0000000000037223 */ /* 0x000fc80000000103 */
[----:B------:R-:W-:-:S07]  /*0230*/  FFMA R9, R3, R4, R0 ;  /* 0x0000000403097223 */ /* 0x000fce0000000000 */
.L_x_2:
[----:B------:R-:W0:Y:S02]  /*0240*/  LDCU.64 UR6, c[0x0][0x358] ;  /* 0x00006b00ff0677ac */ /* 0x000e240008000a00 */
.L_x_34:
[----:B-1----:R-:W1:Y:S02]  /*0250*/  LDC.64 R2, c[0x0][0x398] ;  /* 0x0000e600ff027b82 */ /* 0x002e640000000a00 */
[----:B-1----:R-:W-:-:S05]  /*0260*/  IMAD.WIDE.U32 R2, R8, 0x4, R2 ;  /* 0x0000000408027825 */ /* 0x002fca00078e0002 */
[----:B0-----:R-:W2:Y:S01]  /*0270*/  LDG.E.CONSTANT R4, desc[UR6][R2.64] ;  /* 0x0000000602047981 */ /* 0x001ea2000c1e9900 */
[----:B------:R-:W-:Y:S01]  /*0280*/  BSSY.RECONVERGENT B0, `(.L_x_3) ;  /* 0x000000e000007945 */ /* 0x000fe20003800200 */
[----:B--2---:R-:W-:Y:S01]  /*0290*/  IADD3 R0, PT, PT, R4, -0xd000000, RZ ;  /* 0xf300000004007810 */ /* 0x004fe20007ffe0ff */
[----:B------:R0:W1:Y:S03]  /*02a0*/  MUFU.RSQ R5, R4 ;  /* 0x0000000400057308 */ /* 0x0000660000001400 */
[----:B------:R-:W-:-:S13]  /*02b0*/  ISETP.GT.U32.AND P0, PT, R0, 0x727fffff, PT ;  /* 0x727fffff0000780c */ /* 0x000fda0003f04070 */
[----:B0-----:R-:W-:Y:S05]  /*02c0*/  @!P0 BRA `(.L_x_4) ;  /* 0x0000000000148947 */ /* 0x001fea0003800000 */
[----:B------:R-:W-:Y:S01]  /*02d0*/  IMAD.MOV.U32 R0, RZ, RZ, R4 ;  /* 0x000000ffff007224 */ /* 0x000fe200078e0004 */
[----:B------:R-:W-:-:S07]  /*02e0*/  MOV R22, 0x300 ;  /* 0x0000030000167802 */ /* 0x000fce0000000f00 */
[----:B-1----:R-:W-:Y:S05]  /*02f0*/  CALL.REL.NOINC `($__internal_0_$__cuda_sm20_sqrt_rn_f32_slowpath) ;  /* 0x0000002000947944 */ /* 0x002fea0003c00000 */
[----:B------:R-:W-:Y:S01]  /*0300*/  IMAD.MOV.U32 R3, RZ, RZ, R21 ;  /* 0x000000ffff037224 */ /* 0x000fe200078e0015 */
[----:B------:R-:W-:Y:S06]  /*0310*/  BRA `(.L_x_5) ;  /* 0x0000000000107947 */ /* 0x000fec0003800000 */
.L_x_4:
[----:B-1----:R-:W-:Y:S01]  /*0320*/  FMUL.FTZ R3, R4, R5 ;  /* 0x0000000504037220 */ /* 0x002fe20000410000 */
[----:B------:R-:W-:-:S03]  /*0330*/  FMUL.FTZ R2, R5, 0.5 ;  /* 0x3f00000005027820 */ /* 0x000fc60000410000 */
[----:B------:R-:W-:-:S04]  /*0340*/  FFMA R0, -R3, R3, R4 ;  /* 0x0000000303007223 */ /* 0x000fc80000000104 */
[----:B------:R-:W-:-:S07]  /*0350*/  FFMA R3, R0, R2, R3 ;  /* 0x0000000200037223 */ /* 0x000fce0000000003 */
.L_x_5:
[----:B------:R-:W-:Y:S05]  /*0360*/  BSYNC.RECONVERGENT B0 ;  /* 0x0000000000007941 */ /* 0x000fea0003800200 */
.L_x_3:
[----:B------:R-:W0:Y:S01]  /*0370*/  MUFU.RCP R0, R3 ;  /* 0x0000000300007308 */ /* 0x000e220000001000 */
[----:B------:R-:W-:Y:S07]  /*0380*/  BSSY.RECONVERGENT B0, `(.L_x_6) ;  /* 0x000000c000007945 */ /* 0x000fee0003800200 */
[----:B------:R-:W1:Y:S01]  /*0390*/  FCHK P0, R9, R3 ;  /* 0x0000000309007302 */ /* 0x000e620000000000 */
[----:B0-----:R-:W-:-:S04]  /*03a0*/  FFMA R5, R0, -R3, 1 ;  /* 0x3f80000000057423 */ /* 0x001fc80000000803 */
[----:B------:R-:W-:-:S04]  /*03b0*/  FFMA R0, R0, R5, R0 ;  /* 0x0000000500007223 */ /* 0x000fc80000000000 */
[----:B------:R-:W-:-:S04]  /*03c0*/  FFMA R14, R0, R9, RZ ;  /* 0x00000009000e7223 */ /* 0x000fc800000000ff */
[----:B------:R-:W-:-:S04]  /*03d0*/  FFMA R5, R14, -R3, R9 ;  /* 0x800000030e057223 */ /* 0x000fc80000000009 */
[----:B------:R-:W-:Y:S01]  /*03e0*/  FFMA R14, R0, R5, R14 ;  /* 0x00000005000e7223 */ /* 0x000fe2000000000e */
[----:B-1----:R-:W-:Y:S06]  /*03f0*/  @!P0 BRA `(.L_x_7) ;  /* 0x0000000000108947 */ /* 0x002fec0003800000 */
[----:B------:R-:W-:Y:S01]  /*0400*/  IMAD.MOV.U32 R0, RZ, RZ, R9 ;  /* 0x000000ffff007224 */ /* 0x000fe200078e0009 */
[----:B------:R-:W-:-:S07]  /*0410*/  MOV R2, 0x430 ;  /* 0x0000043000027802 */ /* 0x000fce0000000f00 */
[----:B------:R-:W-:Y:S05]  /*0420*/  CALL.REL.NOINC `($__internal_1_$__cuda_sm3x_div_rn_noftz_f32_slowpath) ;  /* 0x0000002000a47944 */ /* 0x000fea0003c00000 */
[----:B------:R-:W-:-:S07]  /*0430*/  MOV R14, R0 ;  /* 0x00000000000e7202 */ /* 0x000fce0000000f00 */
.L_x_7:
[----:B------:R-:W-:Y:S05]  /*0440*/  BSYNC.RECONVERGENT B0 ;  /* 0x0000000000007941 */ /* 0x000fea0003800200 */
.L_x_6:
[----:B------:R-:W-:Y:S01]  /*0450*/  IMAD.MOV.U32 R0, RZ, RZ, 0x41c64e6d ;  /* 0x41c64e6dff007424 */ /* 0x000fe200078e00ff */
[----:B------:R-:W-:Y:S01]  /*0460*/  BSSY.RECONVERGENT B0, `(.L_x_8) ;  /* 0x0000033000007945 */ /* 0x000fe20003800200 */
[----:B------:R-:W-:Y:S02]  /*0470*/  IMAD.MOV.U32 R3, RZ, RZ, 0x30000000 ;  /* 0x30000000ff037424 */ /* 0x000fe400078e00ff */
[----:B------:R-:W-:Y:S02]  /*0480*/  IMAD R0, R15, R0, 0x3039 ;  /* 0x000030390f007424 */ /* 0x000fe400078e0200 */
[----:B------:R-:W-:-:S03]  /*0490*/  IMAD.MOV.U32 R5, RZ, RZ, 0x3e055027 ;  /* 0x3e055027ff057424 */ /* 0x000fc600078e00ff */
[----:B------:R-:W-:-:S04]  /*04a0*/  LOP3.LUT R0, R0, 0x7fffffff, RZ, 0xc0, !PT ;  /* 0x7fffffff00007812 */ /* 0x000fc800078ec0ff */
[----:B------:R-:W-:-:S05]  /*04b0*/  I2FP.F32.U32 R0, R0 ;  /* 0x0000000000007245 */ /* 0x000fca0000201000 */
[----:B------:R-:W-:-:S05]  /*04c0*/  FFMA R0, R0, R3, 1.00000001335143196e-10 ;  /* 0x2edbe6ff00007423 */ /* 0x000fca0000000003 */
[----:B------:R-:W-:-:S13]  /*04d0*/  FSETP.GEU.AND P0, PT, R0, 1.175494350822287508e-38, PT ;  /* 0x008000000000780b */ /* 0x000fda0003f0e000 */
[----:B------:R-:W-:-:S05]  /*04e0*/  @!P0 FMUL R0, R0, 8388608 ;  /* 0x4b00000000008820 */ /* 0x000fca0000400000 */
[----:B------:R-:W-:-:S04]  /*04f0*/  IADD3 R2, PT, PT, R0, -0x3f2aaaab, RZ ;  /* 0xc0d5555500027810 */ /* 0x000fc80007ffe0ff */
[----:B------:R-:W-:-:S05]  /*0500*/  LOP3.LUT R3, R2, 0xff800000, RZ, 0xc0, !PT ;  /* 0xff80000002037812 */ /* 0x000fca00078ec0ff */
[----:B------:R-:W-:Y:S01]  /*0510*/  IMAD.IADD R2, R0, 0x1, -R3 ;  /* 0x0000000100027824 */ /* 0x000fe200078e0a03 */
[----:B------:R-:W-:-:S03]  /*0520*/  I2FP.F32.S32 R3, R3 ;  /* 0x0000000300037245 */ /* 0x000fc60000201400 */
[----:B------:R-:W-:Y:S01]  /*0530*/  FADD R4, R2, -1 ;  /* 0xbf80000002047421 */ /* 0x000fe20000000000 */
[----:B------:R-:W-:Y:S02]  /*0540*/  FSEL R2, RZ, -23, P0 ;  /* 0xc1b80000ff027808 */ /* 0x000fe40000000000 */
[----:B------:R-:W-:Y:S01]  /*0550*/  ISETP.GT.U32.AND P0, PT, R0, 0x7f7fffff, PT ;  /* 0x7f7fffff0000780c */ /* 0x000fe20003f04070 */
[C---:B------:R-:W-:Y:S02]  /*0560*/  FFMA R5, R4.reuse, -R5, 0.14084610342979431152 ;  /* 0x3e1039f604057423 */ /* 0x040fe40000000805 */
[----:B------:R-:W-:Y:S01]  /*0570*/  FFMA R2, R3, 1.1920928955078125e-07, R2 ;  /* 0x3400000003027823 */ /* 0x000fe20000000002 */
[----:B------:R-:W-:Y:S01]  /*0580*/  MOV R3, 0x7f800000 ;  /* 0x7f80000000037802 */ /* 0x000fe20000000f00 */
[----:B------:R-:W-:-:S04]  /*0590*/  FFMA R5, R4, R5, -0.12148627638816833496 ;  /* 0xbdf8cdcc04057423 */ /* 0x000fc80000000005 */
[----:B------:R-:W-:-:S04]  /*05a0*/  FFMA R5, R4, R5, 0.13980610668659210205 ;  /* 0x3e0f295504057423 */ /* 0x000fc80000000005 */
[----:B------:R-:W-:-:S04]  /*05b0*/  FFMA R5, R4, R5, -0.16684235632419586182 ;  /* 0xbe2ad8b904057423 */ /* 0x000fc80000000005 */
[----:B------:R-:W-:-:S04]  /*05c0*/  FFMA R5, R4, R5, 0.20012299716472625732 ;  /* 0x3e4ced0b04057423 */ /* 0x000fc80000000005 */
[----:B------:R-:W-:-:S04]  /*05d0*/  FFMA R5, R4, R5, -0.24999669194221496582 ;  /* 0xbe7fff2204057423 */ /* 0x000fc80000000005 */
[----:B------:R-:W-:-:S04]  /*05e0*/  FFMA R5, R4, R5, 0.33333182334899902344 ;  /* 0x3eaaaa7804057423 */ /* 0x000fc80000000005 */
[----:B------:R-:W-:-:S04]  /*05f0*/  FFMA R5, R4, R5, -0.5 ;  /* 0xbf00000004057423 */ /* 0x000fc80000000005 */
[----:B------:R-:W-:-:S04]  /*0600*/  FMUL R5, R4, R5 ;  /* 0x0000000504057220 */ /* 0x000fc80000400000 */
[----:B------:R-:W-:Y:S01]  /*0610*/  FFMA R5, R4, R5, R4 ;  /* 0x0000000504057223 */ /* 0x000fe20000000004 */
[----:B------:R-:W-:-:S03]  /*0620*/  IMAD.MOV.U32 R4, RZ, RZ, -0x3d5d6597 ;  /* 0xc2a29a69ff047424 */ /* 0x000fc600078e00ff */
[----:B------:R-:W-:Y:S01]  /*0630*/  FFMA R2, R2, 0.69314718246459960938, R5 ;  /* 0x3f31721802027823 */ /* 0x000fe20000000005 */
[C---:B------:R-:W-:Y:S01]  /*0640*/  @P0 FFMA R2, R0.reuse, R3, +INF ;  /* 0x7f80000000020423 */ /* 0x040fe20000000003 */
[----:B------:R-:W-:Y:S01]  /*0650*/  FSETP.NEU.AND P0, PT, R0, RZ, PT ;  /* 0x000000ff0000720b */ /* 0x000fe20003f0d000 */
[----:B------:R-:W-:Y:S02]  /*0660*/  IMAD R15, R15, R4, -0x2c23e982 ;  /* 0xd3dc167e0f0f7424 */ /* 0x000fe400078e0204 */
[----:B------:R-:W-:-:S03]  /*0670*/  FMUL R2, R2, -2 ;  /* 0xc000000002027820 */ /* 0x000fc60000400000 */
[----:B------:R-:W-:Y:S02]  /*0680*/  LOP3.LUT R0, R15, 0x7fffffff, RZ, 0xc0, !PT ;  /* 0x7fffffff0f007812 */ /* 0x000fe400078ec0ff */
[----:B------:R-:W-:Y:S02]  /*0690*/  FSEL R10, R2, +INF , P0 ;  /* 0x7f800000020a7808 */ /* 0x000fe40000000000 */
[----:B------:R-:W-:Y:S02]  /*06a0*/  I2FP.F32.U32 R0, R0 ;  /* 0x0000000000007245 */ /* 0x000fe40000201000 */
[----:B------:R0:W1:Y:S01]  /*06b0*/  MUFU.RSQ R5, R10 ;  /* 0x0000000a00057308 */ /* 0x0000620000001400 */
[----:B------:R-:W-:-:S05]  /*06c0*/  VIADD R2, R10, 0xf3000000 ;  /* 0xf30000000a027836 */ /* 0x000fca0000000000 */
[----:B------:R-:W-:Y:S01]  /*06d0*/  ISETP.GT.U32.AND P0, PT, R2, 0x727fffff, PT ;  /* 0x727fffff0200780c */ /* 0x000fe20003f04070 */
[----:B------:R-:W-:-:S12]  /*06e0*/  FMUL R2, R0, 4.6566128730773925781e-10 ;  /* 0x3000000000027820 */ /* 0x000fd80000400000 */
[----:B01----:R-:W-:Y:S05]  /*06f0*/  @!P0 BRA `(.L_x_9) ;  /* 0x0000000000148947 */ /* 0x003fea0003800000 */
[----:B------:R-:W-:Y:S02]  /*0700*/  MOV R0, R10 ;  /* 0x0000000a00007202 */ /* 0x000fe40000000f00 */
[----:B------:R-:W-:-:S07]  /*0710*/  MOV R22, 0x730 ;  /* 0x0000073000167802 */ /* 0x000fce0000000f00 */
[----:B------:R-:W-:Y:S05]  /*0720*/  CALL.REL.NOINC `($__internal_0_$__cuda_sm20_sqrt_rn_f32_slowpath) ;  /* 0x0000001c00887944 */ /* 0x000fea0003c00000 */
[----:B------:R-:W-:Y:S01]  /*0730*/  IMAD.MOV.U32 R3, RZ, RZ, R21 ;  /* 0x000000ffff037224 */ /* 0x000fe200078e0015 */
[----:B------:R-:W-:Y:S06]  /*0740*/  BRA `(.L_x_10) ;  /* 0x0000000000107947 */ /* 0x000fec0003800000 */
.L_x_9:
[----:B------:R-:W-:Y:S01]  /*0750*/  FMUL.FTZ R3, R10, R5 ;  /* 0x000000050a037220 */ /* 0x000fe20000410000 */
[----:B------:R-:W-:-:S03]  /*0760*/  FMUL.FTZ R4, R5, 0.5 ;  /* 0x3f00000005047820 */ /* 0x000fc60000410000 */
[----:B------:R-:W-:-:S04]  /*0770*/  FFMA R0, -R3, R3, R10 ;  /* 0x0000000303007223 */ /* 0x000fc8000000010a */
[----:B------:R-:W-:-:S07]  /*0780*/  FFMA R3, R0, R4, R3 ;  /* 0x0000000400037223 */ /* 0x000fce0000000003 */
.L_x_10:
[----:B------:R-:W-:Y:S05]  /*0790*/  BSYNC.RECONVERGENT B0 ;  /* 0x0000000000007941 */ /* 0x000fea0003800200 */
.L_x_8:
[----:B------:R-:W-:Y:S01]  /*07a0*/  FMUL R21, R2, 6.2831854820251464844 ;  /* 0x40c90fdb02157820 */ /* 0x000fe20000400000 */
[----:B------:R-:W-:Y:S03]  /*07b0*/  BSSY.RECONVERGENT B0, `(.L_x_11) ;  /* 0x0000062000007945 */ /* 0x000fe60003800200 */
[C---:B------:R-:W-:Y:S01]  /*07c0*/  FMUL R2, R21.reuse, 0.63661974668502807617 ;  /* 0x3f22f98315027820 */ /* 0x040fe20000400000 */
[----:B------:R-:W-:-:S05]  /*07d0*/  FSETP.GE.AND P0, PT, |R21|, 105615, PT ;  /* 0x47ce47801500780b */ /* 0x000fca0003f06200 */
[----:B------:R-:W0:Y:S02]  /*07e0*/  F2I.NTZ R2, R2 ;  /* 0x0000000200027305 */ /* 0x000e240000203100 */
[----:B0-----:R-:W-:-:S05]  /*07f0*/  I2FP.F32.S32 R12, R2 ;  /* 0x00000002000c7245 */ /* 0x001fca0000201400 */
[----:B------:R-:W-:-:S04]  /*0800*/  FFMA R5, R12, -1.5707962512969970703, R21 ;  /* 0xbfc90fda0c057823 */ /* 0x000fc80000000015 */
[----:B------:R-:W-:-:S04]  /*0810*/  FFMA R5, R12, -7.5497894158615963534e-08, R5 ;  /* 0xb3a221680c057823 */ /* 0x000fc80000000005 */
[----:B------:R-:W-:Y:S01]  /*0820*/  FFMA R12, R12, -5.3903029534742383927e-15, R5 ;  /* 0xa7c234c50c0c7823 */ /* 0x000fe20000000005 */
[----:B------:R-:W-:Y:S06]  /*0830*/  @!P0 BRA `(.L_x_12) ;  /* 0x0000000400648947 */ /* 0x000fec0003800000 */
[----:B------:R-:W-:-:S13]  /*0840*/  FSETP.NEU.AND P0, PT, |R21|, +INF , PT ;  /* 0x7f8000001500780b */ /* 0x000fda0003f0d200 */
[----:B------:R-:W-:Y:S01]  /*0850*/  @!P0 FMUL R12, RZ, R21 ;  /* 0x00000015ff0c8220 */ /* 0x000fe20000400000 */
[----:B------:R-:W-:Y:S01]  /*0860*/  @!P0 IMAD.MOV.U32 R2, RZ, RZ, RZ ;  /* 0x000000ffff028224 */ /* 0x000fe200078e00ff */
[----:B------:R-:W-:Y:S06]  /*0870*/  @!P0 BRA `(.L_x_12) ;  /* 0x0000000400548947 */ /* 0x000fec0003800000 */
[----:B------:R-:W-:Y:S01]  /*0880*/  SHF.L.U32 R0, R21, 0x8, RZ ;  /* 0x0000000815007819 */ /* 0x000fe200000006ff */
[----:B------:R-:W-:Y:S01]  /*0890*/  IMAD.MOV.U32 R11, RZ, RZ, RZ ;  /* 0x000000ffff0b7224 */ /* 0x000fe200078e00ff */
[----:B------:R-:W0:Y:S01]  /*08a0*/  LDCU.64 UR8, c[0x4][URZ] ;  /* 0x01000000ff0877ac */ /* 0x000e220008000a00 */
[----:B------:R-:W-:Y:S01]  /*08b0*/  IMAD.MOV.U32 R2, RZ, RZ, RZ ;  /* 0x000000ffff027224 */ /* 0x000fe200078e00ff */
[----:B------:R-:W-:Y:S01]  /*08c0*/  LOP3.LUT R23, R0, 0x80000000, RZ, 0xfc, !PT ;  /* 0x8000000000177812 */ /* 0x000fe200078efcff */
[----:B------:R-:W-:Y:S01]  /*08d0*/  UMOV UR5, URZ ;  /* 0x000000ff00057c82 */ /* 0x000fe20008000000 */
[----:B------:R-:W-:-:S05]  /*08e0*/  UMOV UR4, URZ ;  /* 0x000000ff00047c82 */ /* 0x000fca0008000000 */
.L_x_13:
[----:B0-----:R-:W-:Y:S01]  /*08f0*/  MOV R12, UR8 ;  /* 0x00000008000c7c02 */ /* 0x001fe20008000f00 */
[----:B------:R-:W-:-:S05]  /*0900*/  IMAD.U32 R13, RZ, RZ, UR9 ;  /* 0x00000009ff0d7e24 */ /* 0x000fca000f8e00ff */
[----:B------:R-:W2:Y:S01]  /*0910*/  LDG.E.CONSTANT R4, desc[UR6][R12.64] ;  /* 0x000000060c047981 */ /* 0x000ea2000c1e9900 */
[----:B------:R-:W-:Y:S01]  /*0920*/  UIADD3 UR4, UPT, UPT, UR4, 0x1, URZ ;  /* 0x0000000104047890 */ /* 0x000fe2000fffe0ff */
[C---:B------:R-:W-:Y:S01]  /*0930*/  ISETP.EQ.AND P0, PT, R2.reuse, RZ, PT ;  /* 0x000000ff0200720c */ /* 0x040fe20003f02270 */
[----:B------:R-:W-:Y:S01]  /*0940*/  UIADD3 UR8, UP1, UPT, UR8, 0x4, URZ ;  /* 0x0000000408087890 */ /* 0x000fe2000ff3e0ff */
[C---:B------:R-:W-:Y:S01]  /*0950*/  ISETP.EQ.AND P1, PT, R2.reuse, 0x4, PT ;  /* 0x000000040200780c */ /* 0x040fe20003f22270 */
[----:B------:R-:W-:Y:S01]  /*0960*/  UISETP.NE.AND UP0, UPT, UR4, 0x6, UPT ;  /* 0x000000060400788c */ /* 0x000fe2000bf05270 */
[C---:B------:R-:W-:Y:S01]  /*0970*/  ISETP.EQ.AND P2, PT, R2.reuse, 0x8, PT ;  /* 0x000000080200780c */ /* 0x040fe20003f42270 */
[----:B------:R-:W-:Y:S01]  /*0980*/  UIADD3.X UR9, UPT, UPT, URZ, UR9, URZ, UP1, !UPT ;  /* 0x00000009ff097290 */ /* 0x000fe20008ffe4ff */
[C---:B------:R-:W-:Y:S02]  /*0990*/  ISETP.EQ.AND P3, PT, R2.reuse, 0xc, PT ;  /* 0x0000000c0200780c */ /* 0x040fe40003f62270 */
[----:B------:R-:W-:-:S02]  /*09a0*/  ISETP.EQ.AND P4, PT, R2, 0x10, PT ;  /* 0x000000100200780c */ /* 0x000fc40003f82270 */
[C---:B------:R-:W-:Y:S01]  /*09b0*/  ISETP.EQ.AND P5, PT, R2.reuse, 0x14, PT ;  /* 0x000000140200780c */ /* 0x040fe20003fa2270 */
[----:B------:R-:W-:Y:S02]  /*09c0*/  VIADD R2, R2, 0x4 ;  /* 0x0000000402027836 */ /* 0x000fe40000000000 */
[----:B--2---:R-:W-:-:S03]  /*09d0*/  IMAD.WIDE.U32 R4, R4, R23, RZ ;  /* 0x0000001704047225 */ /* 0x004fc600078e00ff */
[----:B------:R-:W-:-:S04]  /*09e0*/  IADD3 R0, P6, PT, R4, R11, RZ ;  /* 0x0000000b04007210 */ /* 0x000fc80007fde0ff */
[----:B------:R-:W-:Y:S01]  /*09f0*/  IADD3.X R11, PT, PT, R5, UR5, RZ, P6, !PT ;  /* 0x00000005050b7c10 */ /* 0x000fe2000b7fe4ff */
[--C-:B------:R-:W-:Y:S01]  /*0a00*/  @P0 IMAD.MOV.U32 R6, RZ, RZ, R0.reuse ;  /* 0x000000ffff060224 */ /* 0x100fe200078e0000 */
[-C--:B------:R-:W-:Y:S01]  /*0a10*/  @P1 MOV R20, R0.reuse ;  /* 0x0000000000141202 */ /* 0x080fe20000000f00 */
[--C-:B------:R-:W-:Y:S01]  /*0a20*/  @P2 IMAD.MOV.U32 R19, RZ, RZ, R0.reuse ;  /* 0x000000ffff132224 */ /* 0x100fe200078e0000 */
[----:B------:R-:W-:Y:S01]  /*0a30*/  @P4 MOV R17, R0 ;  /* 0x0000000000114202 */ /* 0x000fe20000000f00 */
[--C-:B------:R-:W-:Y:S02]  /*0a40*/  @P3 IMAD.MOV.U32 R18, RZ, RZ, R0.reuse ;  /* 0x000000ffff123224 */ /* 0x100fe400078e0000 */
[----:B------:R-:W-:Y:S01]  /*0a50*/  @P5 IMAD.MOV.U32 R16, RZ, RZ, R0 ;  /* 0x000000ffff105224 */ /* 0x000fe200078e0000 */
[----:B------:R-:W-:Y:S06]  /*0a60*/  BRA.U UP0, `(.L_x_13) ;  /* 0xfffffffd00a07547 */ /* 0x000fec000b83ffff */
[----:B------:R-:W-:Y:S01]  /*0a70*/  SHF.R.U32.HI R0, RZ, 0x17, R21 ;  /* 0x00000017ff007819 */ /* 0x000fe20000011615 */
[----:B------:R-:W-:Y:S03]  /*0a80*/  BSSY.RECONVERGENT B1, `(.L_x_14) ;  /* 0x0000026000017945 */ /* 0x000fe60003800200 */
[C---:B------:R-:W-:Y:S02]  /*0a90*/  IADD3 R2, PT, PT, R0.reuse, -0x80, RZ ;  /* 0xffffff8000027810 */ /* 0x040fe40007ffe0ff */
[----:B------:R-:W-:Y:S02]  /*0aa0*/  LOP3.LUT P6, R13, R0, 0x1f, RZ, 0xc0, !PT ;  /* 0x0000001f000d7812 */ /* 0x000fe400078cc0ff */
[----:B------:R-:W-:-:S05]  /*0ab0*/  SHF.R.U32.HI R2, RZ, 0x5, R2 ;  /* 0x00000005ff027819 */ /* 0x000fca0000011602 */
[----:B------:R-:W-:-:S05]  /*0ac0*/  IMAD.U32 R10, R2, -0x4, RZ ;  /* 0xfffffffc020a7824 */ /* 0x000fca00078e00ff */
[C---:B------:R-:W-:Y:S02]  /*0ad0*/  ISETP.EQ.AND P3, PT, R10.reuse, -0x18, PT ;  /* 0xffffffe80a00780c */ /* 0x040fe40003f62270 */
[C---:B------:R-:W-:Y:S02]  /*0ae0*/  ISETP.EQ.AND P4, PT, R10.reuse, -0x14, PT ;  /* 0xffffffec0a00780c */ /* 0x040fe40003f82270 */
[C---:B------:R-:W-:Y:S02]  /*0af0*/  ISETP.EQ.AND P2, PT, R10.reuse, -0x10, PT ;  /* 0xfffffff00a00780c */ /* 0x040fe40003f42270 */
[C---:B------:R-:W-:Y:S02]  /*0b00*/  ISETP.EQ.AND P1, PT, R10.reuse, -0xc, PT ;  /* 0xfffffff40a00780c */ /* 0x040fe40003f22270 */
[C---:B------:R-:W-:Y:S02]  /*0b10*/  ISETP.EQ.AND P0, PT, R10.reuse, -0x8, PT ;  /* 0xfffffff80a00780c */ /* 0x040fe40003f02270 */
[----:B------:R-:W-:-:S03]  /*0b20*/  ISETP.EQ.AND P5, PT, R10, RZ, PT ;  /* 0x000000ff0a00720c */ /* 0x000fc60003fa2270 */
[----:B------:R-:W-:Y:S01]  /*0b30*/  @P3 IMAD.MOV.U32 R2, RZ, RZ, R6 ;  /* 0x000000ffff023224 */ /* 0x000fe200078e0006 */
[C---:B------:R-:W-:Y:S01]  /*0b40*/  ISETP.EQ.AND P3, PT, R10.reuse, -0x4, PT ;  /* 0xfffffffc0a00780c */ /* 0x040fe20003f62270 */
[--C-:B------:R-:W-:Y:S01]  /*0b50*/  @P4 IMAD.MOV.U32 R2, RZ, RZ, R20.reuse ;  /* 0x000000ffff024224 */ /* 0x100fe200078e0014 */
[----:B------:R-:W-:Y:S01]  /*0b60*/  @P4 MOV R4, R6 ;  /* 0x0000000600044202 */ /* 0x000fe20000000f00 */
[----:B------:R-:W-:Y:S01]  /*0b70*/  @P2 IMAD.MOV.U32 R4, RZ, RZ, R20 ;  /* 0x000000ffff042224 */ /* 0x000fe200078e0014 */
[----:B------:R-:W-:Y:S01]  /*0b80*/  ISETP.EQ.AND P4, PT, R10, 0x4, PT ;  /* 0x000000040a00780c */ /* 0x000fe20003f82270 */
[----:B------:R-:W-:Y:S01]  /*0b90*/  @P1 IMAD.MOV.U32 R4, RZ, RZ, R19 ;  /* 0x000000ffff041224 */ /* 0x000fe200078e0013 */
[----:B------:R-:W-:Y:S01]  /*0ba0*/  @P2 MOV R2, R19 ;  /* 0x0000001300022202 */ /* 0x000fe20000000f00 */
[----:B------:R-:W-:Y:S01]  /*0bb0*/  @P1 IMAD.MOV.U32 R2, RZ, RZ, R18 ;  /* 0x000000ffff021224 */ /* 0x000fe200078e0012 */
[----:B------:R-:W-:Y:S01]  /*0bc0*/  @P0 MOV R4, R18 ;  /* 0x0000001200040202 */ /* 0x000fe20000000f00 */
[----:B------:R-:W-:-:S04]  /*0bd0*/  @P0 IMAD.MOV.U32 R2, RZ, RZ, R17 ;  /* 0x000000ffff020224 */ /* 0x000fc800078e0011 */
[----:B------:R-:W-:Y:S01]  /*0be0*/  @P3 IMAD.MOV.U32 R4, RZ, RZ, R17 ;  /* 0x000000ffff043224 */ /* 0x000fe200078e0011 */
[----:B------:R-:W-:Y:S01]  /*0bf0*/  @P3 MOV R2, R16 ;  /* 0x0000001000023202 */ /* 0x000fe20000000f00 */
[----:B------:R-:W-:Y:S02]  /*0c00*/  @P5 IMAD.MOV.U32 R4, RZ, RZ, R16 ;  /* 0x000000ffff045224 */ /* 0x000fe400078e0010 */
[----:B------:R-:W-:Y:S01]  /*0c10*/  @P5 IMAD.MOV.U32 R2, RZ, RZ, R11 ;  /* 0x000000ffff025224 */ /* 0x000fe200078e000b */
[----:B------:R-:W-:Y:S01]  /*0c20*/  @P4 MOV R4, R11 ;  /* 0x0000000b00044202 */ /* 0x000fe20000000f00 */
[----:B------:R-:W-:Y:S06]  /*0c30*/  @!P6 BRA `(.L_x_15) ;  /* 0x000000000028e947 */ /* 0x000fec0003800000 */
[----:B------:R-:W-:Y:S01]  /*0c40*/  @P2 IMAD.MOV.U32 R5, RZ, RZ, R6 ;  /* 0x000000ffff052224 */ /* 0x000fe200078e0006 */
[----:B------:R-:W-:Y:S01]  /*0c50*/  SHF.L.W.U32.HI R2, R4, R13, R2 ;  /* 0x0000000d04027219 */ /* 0x000fe20000010e02 */
[----:B------:R-:W-:Y:S01]  /*0c60*/  @P1 IMAD.MOV.U32 R5, RZ, RZ, R20 ;  /* 0x000000ffff051224 */ /* 0x000fe200078e0014 */
[----:B------:R-:W-:Y:S01]  /*0c70*/  @P0 MOV R5, R19 ;  /* 0x0000001300050202 */ /* 0x000fe20000000f00 */
[----:B------:R-:W-:Y:S01]  /*0c80*/  @P3 IMAD.MOV.U32 R5, RZ, RZ, R18 ;  /* 0x000000ffff053224 */ /* 0x000fe200078e0012 */
[----:B------:R-:W-:Y:S01]  /*0c90*/  ISETP.EQ.AND P0, PT, R10, 0x8, PT ;  /* 0x000000080a00780c */ /* 0x000fe20003f02270 */
[----:B------:R-:W-:Y:S01]  /*0ca0*/  @P5 IMAD.MOV.U32 R5, RZ, RZ, R17 ;  /* 0x000000ffff055224 */ /* 0x000fe200078e0011 */
[----:B------:R-:W-:-:S11]  /*0cb0*/  @P4 MOV R5, R16 ;  /* 0x0000001000054202 */ /* 0x000fd60000000f00 */
[----:B------:R-:W-:-:S05]  /*0cc0*/  @P0 IMAD.MOV.U32 R5, RZ, RZ, R11 ;  /* 0x000000ffff050224 */ /* 0x000fca00078e000b */
[----:B------:R-:W-:-:S07]  /*0cd0*/  SHF.L.W.U32.HI R4, R5, R13, R4 ;  /* 0x0000000d05047219 */ /* 0x000fce0000010e04 */
.L_x_15:
[----:B------:R-:W-:Y:S05]  /*0ce0*/  BSYNC.RECONVERGENT B1 ;  /* 0x0000000000017941 */ /* 0x000fea0003800200 */
.L_x_14:
[C---:B------:R-:W-:Y:S01]  /*0cf0*/  SHF.L.W.U32.HI R13, R4.reuse, 0x2, R2 ;  /* 0x00000002040d7819 */ /* 0x040fe20000010e02 */
[----:B------:R-:W-:Y:S01]  /*0d00*/  IMAD.SHL.U32 R4, R4, 0x4, RZ ;  /* 0x0000000404047824 */ /* 0x000fe200078e00ff */
[----:B------:R-:W-:Y:S01]  /*0d10*/  UMOV UR4, 0x54442d19 ;  /* 0x54442d1900047882 */ /* 0x000fe20000000000 */
[----:B------:R-:W-:Y:S01]  /*0d20*/  UMOV UR5, 0x3bf921fb ;  /* 0x3bf921fb00057882 */ /* 0x000fe20000000000 */
[----:B------:R-:W-:Y:S02]  /*0d30*/  SHF.R.S32.HI R0, RZ, 0x1f, R13 ;  /* 0x0000001fff007819 */ /* 0x000fe4000001140d */
[----:B------:R-:W-:Y:S02]  /*0d40*/  ISETP.GE.AND P0, PT, R13, RZ, PT ;  /* 0x000000ff0d00720c */ /* 0x000fe40003f06270 */
[C---:B------:R-:W-:Y:S02]  /*0d50*/  LOP3.LUT R4, R0.reuse, R4, RZ, 0x3c, !PT ;  /* 0x0000000400047212 */ /* 0x040fe400078e3cff */
[----:B------:R-:W-:-:S02]  /*0d60*/  LOP3.LUT R5, R0, R13, RZ, 0x3c, !PT ;  /* 0x0000000d00057212 */ /* 0x000fc400078e3cff */
[----:B------:R-:W-:-:S04]  /*0d70*/  SHF.R.U32.HI R2, RZ, 0x1e, R2 ;  /* 0x0000001eff027819 */ /* 0x000fc80000011602 */
[----:B------:R-:W0:Y:S01]  /*0d80*/  I2F.F64.S64 R4, R4 ;  /* 0x0000000400047312 */ /* 0x000e220000301c00 */
[----:B------:R-:W-:Y:S01]  /*0d90*/  LEA.HI R2, R13, R2, RZ, 0x1 ;  /* 0x000000020d027211 */ /* 0x000fe200078f08ff */
[----:B0-----:R-:W-:-:S10]  /*0da0*/  DMUL R10, R4, UR4 ;  /* 0x00000004040a7c28 */ /* 0x001fd40008000000 */
[----:B------:R-:W0:Y:S02]  /*0db0*/  F2F.F32.F64 R10, R10 ;  /* 0x0000000a000a7310 */ /* 0x000e240000301000 */
[----:B0-----:R-:W-:-:S07]  /*0dc0*/  FSEL R12, -R10, R10, !P0 ;  /* 0x0000000a0a0c7208 */ /* 0x001fce0004000100 */
.L_x_12:
[----:B------:R-:W-:Y:S05]  /*0dd0*/  BSYNC.RECONVERGENT B0 ;  /* 0x0000000000007941 */ /* 0x000fea0003800200 */
.L_x_11:
[----:B------:R-:W-:Y:S01]  /*0de0*/  MOV R0, 0x41c64e6d ;  /* 0x41c64e6d00007802 */ /* 0x000fe20000000f00 */
[----:B------:R-:W-:Y:S01]  /*0df0*/  IMAD.MOV.U32 R5, RZ, RZ, 0x30000000 ;  /* 0x30000000ff057424 */ /* 0x000fe200078e00ff */
[----:B------:R-:W-:Y:S01]  /*0e00*/  LOP3.LUT R21, R2, 0x1, RZ, 0xc0, !PT ;  /* 0x0000000102157812 */ /* 0x000fe200078ec0ff */
[----:B------:R-:W-:Y:S01]  /*0e10*/  IMAD.MOV.U32 R13, RZ, RZ, 0x37cbac00 ;  /* 0x37cbac00ff0d7424 */ /* 0x000fe200078e00ff */
[----:B------:R-:W0:Y:S01]  /*0e20*/  LDCU.64 UR4, c[0x0][0x390] ;  /* 0x00007200ff0477ac */ /* 0x000e220008000a00 */
[----:B------:R-:W-:Y:S01]  /*0e30*/  IMAD R0, R15, R0, 0x3039 ;  /* 0x000030390f007424 */ /* 0x000fe200078e0200 */
[----:B------:R-:W-:Y:S01]  /*0e40*/  ISETP.NE.U32.AND P0, PT, R21, 0x1, PT ;  /* 0x000000011500780c */ /* 0x000fe20003f05070 */
[----:B------:R-:W-:Y:S02]  /*0e50*/  HFMA2 R21, -RZ, RZ, 1.0078125, -8.98838043212890625e-05 ;  /* 0x3c0885e4ff157431 */ /* 0x000fe400000001ff */
[----:B------:R-:W-:Y:S01]  /*0e60*/  IMAD.MOV.U32 R23, RZ, RZ, 0x3e2aaaa8 ;  /* 0x3e2aaaa8ff177424 */ /* 0x000fe200078e00ff */
[----:B------:R-:W-:Y:S01]  /*0e70*/  BSSY.RECONVERGENT B0, `(.L_x_16) ;  /* 0x0000045000007945 */ /* 0x000fe20003800200 */
[----:B------:R-:W-:Y:S01]  /*0e80*/  LOP3.LUT R0, R0, 0x7fffffff, RZ, 0xc0, !PT ;  /* 0x7fffffff00007812 */ /* 0x000fe200078ec0ff */
[----:B------:R-:W-:-:S03]  /*0e90*/  VIADD R2, R2, 0x1 ;  /* 0x0000000102027836 */ /* 0x000fc60000000000 */
[----:B------:R-:W-:Y:S02]  /*0ea0*/  I2FP.F32.U32 R0, R0 ;  /* 0x0000000000007245 */ /* 0x000fe40000201000 */
[----:B------:R-:W-:Y:S02]  /*0eb0*/  LOP3.LUT P1, RZ, R2, 0x2, RZ, 0xc0, !PT ;  /* 0x0000000202ff7812 */ /* 0x000fe4000782c0ff */
[----:B------:R-:W-:Y:S01]  /*0ec0*/  FSEL R21, R21, 0.041666727513074874878, !P0 ;  /* 0x3d2aaabb15157808 */ /* 0x000fe20004000000 */
[----:B------:R-:W-:Y:S01]  /*0ed0*/  FFMA R4, R0, R5, 1.00000001335143196e-10 ;  /* 0x2edbe6ff00047423 */ /* 0x000fe20000000005 */
[----:B------:R-:W-:-:S04]  /*0ee0*/  IMAD.MOV.U32 R0, RZ, RZ, 0x3e055027 ;  /* 0x3e055027ff007424 */ /* 0x000fc800078e00ff */
[----:B------:R-:W-:-:S04]  /*0ef0*/  FSETP.GEU.AND P2, PT, R4, 1.175494350822287508e-38, PT ;  /* 0x008000000400780b */ /* 0x000fc80003f4e000 */
[----:B------:R-:W-:-:S09]  /*0f00*/  FSEL R2, RZ, -23, P2 ;  /* 0xc1b80000ff027808 */ /* 0x000fd20001000000 */
[----:B------:R-:W-:-:S04]  /*0f10*/  @!P2 FMUL R4, R4, 8388608 ;  /* 0x4b0000000404a820 */ /* 0x000fc80000400000 */
[----:B------:R-:W-:-:S05]  /*0f20*/  VIADD R11, R4, 0xc0d55555 ;  /* 0xc0d55555040b7836 */ /* 0x000fca0000000000 */
[----:B------:R-:W-:-:S04]  /*0f30*/  LOP3.LUT R11, R11, 0xff800000, RZ, 0xc0, !PT ;  /* 0xff8000000b0b7812 */ /* 0x000fc800078ec0ff */
[-C--:B------:R-:W-:Y:S02]  /*0f40*/  IADD3 R5, PT, PT, R4, -R11.reuse, RZ ;  /* 0x8000000b04057210 */ /* 0x080fe40007ffe0ff */
[----:B------:R-:W-:-:S03]  /*0f50*/  I2FP.F32.S32 R11, R11 ;  /* 0x0000000b000b7245 */ /* 0x000fc60000201400 */
[----:B------:R-:W-:Y:S02]  /*0f60*/  FADD R5, R5, -1 ;  /* 0xbf80000005057421 */ /* 0x000fe40000000000 */
[----:B------:R-:W-:Y:S02]  /*0f70*/  FFMA R2, R11, 1.1920928955078125e-07, R2 ;  /* 0x340000000b027823 */ /* 0x000fe40000000002 */
[----:B------:R-:W-:-:S04]  /*0f80*/  FFMA R0, R5, -R0, 0.14084610342979431152 ;  /* 0x3e1039f605007423 */ /* 0x000fc80000000800 */
[----:B------:R-:W-:Y:S01]  /*0f90*/  FFMA R10, R5, R0, -0.12148627638816833496 ;  /* 0xbdf8cdcc050a7423 */ /* 0x000fe20000000000 */
[----:B------:R-:W-:-:S03]  /*0fa0*/  FMUL R0, R12, R12 ;  /* 0x0000000c0c007220 */ /* 0x000fc60000400000 */
[----:B------:R-:W-:Y:S01]  /*0fb0*/  FFMA R22, R5, R10, 0.13980610668659210205 ;  /* 0x3e0f295505167423 */ /* 0x000fe2000000000a */
[----:B------:R-:W-:-:S03]  /*0fc0*/  FFMA R10, R0, R13, -0.0013887860113754868507 ;  /* 0xbab607ed000a7423 */ /* 0x000fc6000000000d */
[C---:B------:R-:W-:Y:S02]  /*0fd0*/  FFMA R22, R5.reuse, R22, -0.16684235632419586182 ;  /* 0xbe2ad8b905167423 */ /* 0x040fe40000000016 */
[----:B------:R-:W-:Y:S02]  /*0fe0*/  FSEL R13, R10, -0.00019574658654164522886, P0 ;  /* 0xb94d41530a0d7808 */ /* 0x000fe40000000000 */
[----:B------:R-:W-:Y:S01]  /*0ff0*/  FFMA R22, R5, R22, 0.20012299716472625732 ;  /* 0x3e4ced0b05167423 */ /* 0x000fe20000000016 */
[----:B------:R-:W-:Y:S02]  /*1000*/  FSEL R10, -R23, -0.4999999701976776123, !P0 ;  /* 0xbeffffff170a7808 */ /* 0x000fe40004000100 */
[----:B------:R-:W-:Y:S01]  /*1010*/  FFMA R13, R0, R13, R21 ;  /* 0x0000000d000d7223 */ /* 0x000fe20000000015 */
[----:B------:R-:W-:-:S03]  /*1020*/  FFMA R22, R5, R22, -0.24999669194221496582 ;  /* 0xbe7fff2205167423 */ /* 0x000fc60000000016 */
[----:B------:R-:W-:Y:S01]  /*1030*/  FFMA R10, R0, R13, R10 ;  /* 0x0000000d000a7223 */ /* 0x000fe2000000000a */
[C---:B------:R-:W-:Y:S01]  /*1040*/  FFMA R22, R5.reuse, R22, 0.33333182334899902344 ;  /* 0x3eaaaa7805167423 */ /* 0x040fe20000000016 */
[----:B------:R-:W-:Y:S01]  /*1050*/  FSEL R13, R12, 1, !P0 ;  /* 0x3f8000000c0d7808 */ /* 0x000fe20004000000 */
[----:B------:R-:W-:Y:S01]  /*1060*/  IMAD R12, R8, 0x3, RZ ;  /* 0x00000003080c7824 */ /* 0x000fe200078e02ff */
[----:B------:R-:W-:Y:S01]  /*1070*/  ISETP.GT.U32.AND P0, PT, R4, 0x7f7fffff, PT ;  /* 0x7f7fffff0400780c */ /* 0x000fe20003f04070 */
[C---:B------:R-:W-:Y:S02]  /*1080*/  FFMA R22, R5.reuse, R22, -0.5 ;  /* 0xbf00000005167423 */ /* 0x040fe40000000016 */
[----:B------:R-:W-:Y:S01]  /*1090*/  FFMA R0, R0, R13, RZ ;  /* 0x0000000d00007223 */ /* 0x000fe200000000ff */
[----:B------:R-:W-:Y:S01]  /*10a0*/  IADD3 R11, P2, PT, R12, R7, RZ ;  /* 0x000000070c0b7210 */ /* 0x000fe20007f5e0ff */
[----:B------:R-:W-:Y:S02]  /*10b0*/  FMUL R22, R5, R22 ;  /* 0x0000001605167220 */ /* 0x000fe40000400000 */
[----:B------:R-:W-:Y:S01]  /*10c0*/  FFMA R0, R0, R10, R13 ;  /* 0x0000000a00007223 */ /* 0x000fe2000000000d */
[----:B------:R-:W-:Y:S01]  /*10d0*/  LEA.HI.X.SX32 R12, R7, RZ, 0x1, P2 ;  /* 0x000000ff070c7211 */ /* 0x000fe200010f0eff */
[----:B------:R-:W-:-:S02]  /*10e0*/  FFMA R5, R5, R22, R5 ;  /* 0x0000001605057223 */ /* 0x000fc40000000005 */
[----:B------:R-:W-:Y:S02]  /*10f0*/  @P1 FADD R0, RZ, -R0 ;  /* 0x80000000ff001221 */ /* 0x000fe40000000000 */
[----:B------:R-:W-:Y:S01]  /*1100*/  FFMA R10, R2, 0.69314718246459960938, R5 ;  /* 0x3f317218020a7823 */ /* 0x000fe20000000005 */
[----:B------:R-:W-:Y:S01]  /*1110*/  FMUL R5, R3, R14 ;  /* 0x0000000e03057220 */ /* 0x000fe20000400000 */
[----:B------:R-:W-:Y:S02]  /*1120*/  MOV R3, 0x7f800000 ;  /* 0x7f80000000037802 */ /* 0x000fe40000000f00 */
[----:B0-----:R-:W-:Y:S01]  /*1130*/  LEA R2, P2, R11, UR4, 0x2 ;  /* 0x000000040b027c11 */ /* 0x001fe2000f8410ff */
[----:B------:R-:W-:Y:S01]  /*1140*/  FMUL R5, R0, R5 ;  /* 0x0000000500057220 */ /* 0x000fe20000400000 */
[----:B------:R-:W-:Y:S02]  /*1150*/  IMAD.MOV.U32 R0, RZ, RZ, -0x3d5d6597 ;  /* 0xc2a29a69ff007424 */ /* 0x000fe400078e00ff */
[C---:B------:R-:W-:Y:S01]  /*1160*/  @P0 FFMA R10, R4.reuse, R3, +INF ;  /* 0x7f800000040a0423 */ /* 0x040fe20000000003 */
[----:B------:R-:W-:-:S02]  /*1170*/  FSETP.NEU.AND P0, PT, R4, RZ, PT ;  /* 0x000000ff0400720b */ /* 0x000fc40003f0d000 */
[----:B------:R-:W-:Y:S01]  /*1180*/  LEA.HI.X R3, R11, UR5, R12, 0x2, P2 ;  /* 0x000000050b037c11 */ /* 0x000fe200090f140c */
[----:B------:R-:W-:Y:S01]  /*1190*/  FMUL R10, R10, -2 ;  /* 0xc00000000a0a7820 */ /* 0x000fe20000400000 */
[----:B------:R-:W-:-:S03]  /*11a0*/  IMAD R15, R15, R0, -0x2c23e982 ;  /* 0xd3dc167e0f0f7424 */ /* 0x000fc600078e0200 */
[----:B------:R0:W-:Y:S01]  /*11b0*/  STG.E desc[UR6][R2.64], R5 ;  /* 0x0000000502007986 */ /* 0x0001e2000c101906 */
[----:B------:R-:W-:Y:S02]  /*11c0*/  FSEL R12, R10, +INF , P0 ;  /* 0x7f8000000a0c7808 */ /* 0x000fe40000000000 */
[----:B------:R-:W-:Y:S02]  /*11d0*/  LOP3.LUT R0, R15, 0x7fffffff, RZ, 0xc0, !PT ;  /* 0x7fffffff0f007812 */ /* 0x000fe400078ec0ff */
[----:B------:R0:W1:Y:S01]  /*11e0*/  MUFU.RSQ R11, R12 ;  /* 0x0000000c000b7308 */ /* 0x0000620000001400 */
[----:B------:R-:W-:Y:S01]  /*11f0*/  VIADD R4, R12, 0xf3000000 ;  /* 0xf30000000c047836 */ /* 0x000fe20000000000 */
[----:B------:R-:W-:-:S04]  /*1200*/  I2FP.F32.U32 R0, R0 ;  /* 0x0000000000007245 */ /* 0x000fc80000201000 */
[----:B------:R-:W-:Y:S01]  /*1210*/  ISETP.GT.U32.AND P0, PT, R4, 0x727fffff, PT ;  /* 0x727fffff0400780c */ /* 0x000fe20003f04070 */
[----:B------:R-:W-:-:S12]  /*1220*/  FMUL R10, R0, 4.6566128730773925781e-10 ;  /* 0x30000000000a7820 */ /* 0x000fd80000400000 */
[----:B01----:R-:W-:Y:S05]  /*1230*/  @!P0 BRA `(.L_x_17) ;  /* 0x0000000000108947 */ /* 0x003fea0003800000 */
[----:B------:R-:W-:Y:S02]  /*1240*/  MOV R0, R12 ;  /* 0x0000000c00007202 */ /* 0x000fe40000000f00 */
[----:B------:R-:W-:-:S07]  /*1250*/  MOV R22, 0x1270 ;  /* 0x0000127000167802 */ /* 0x000fce0000000f00 */
[----:B------:R-:W-:Y:S05]  /*1260*/  CALL.REL.NOINC `($__internal_0_$__cuda_sm20_sqrt_rn_f32_slowpath) ;  /* 0x0000001000b87944 */ /* 0x000fea0003c00000 */
[----:B------:R-:W-:Y:S05]  /*1270*/  BRA `(.L_x_18) ;  /* 0x0000000000107947 */ /* 0x000fea0003800000 */
.L_x_17:
[----:B------:R-:W-:Y:S01]  /*1280*/  FMUL.FTZ R21, R12, R11 ;  /* 0x0000000b0c157220 */ /* 0x000fe20000410000 */
[----:B------:R-:W-:-:S03]  /*1290*/  FMUL.FTZ R4, R11, 0.5 ;  /* 0x3f0000000b047820 */ /* 0x000fc60000410000 */
[----:B------:R-:W-:-:S04]  /*12a0*/  FFMA R0, -R21, R21, R12 ;  /* 0x0000001515007223 */ /* 0x000fc8000000010c */
[----:B------:R-:W-:-:S07]  /*12b0*/  FFMA R21, R0, R4, R21 ;  /* 0x0000000400157223 */ /* 0x000fce0000000015 */
.L_x_18:
[----:B------:R-:W-:Y:S05]  /*12c0*/  BSYNC.RECONVERGENT B0 ;  /* 0x0000000000007941 */ /* 0x000fea0003800200 */
.L_x_16:
        /* <DEDUP_REMOVED lines=11> */
[----:B------:R-:W-:Y:S05]  /*1380*/  @!P0 BRA `(.L_x_21) ;  /* 0x00000004004c8947 */ /* 0x000fea0003800000 */
[----:B------:R-:W0:Y:S01]  /*1390*/  LDC.64 R4, c[0x4][RZ] ;  /* 0x01000000ff047b82 */ /* 0x000e220000000a00 */
[----:B------:R-:W-:Y:S02]  /*13a0*/  IMAD.SHL.U32 R10, R0, 0x100, RZ ;  /* 0x00000100000a7824 */ /* 0x000fe400078e00ff */
[----:B------:R-:W-:Y:S02]  /*13b0*/  HFMA2 R25, -RZ, RZ, 0, 0 ;  /* 0x00000000ff197431 */ /* 0x000fe400000001ff */
[----:B------:R-:W-:Y:S01]  /*13c0*/  IMAD.MOV.U32 R23, RZ, RZ, RZ ;  /* 0x000000ffff177224 */ /* 0x000fe200078e00ff */
[----:B------:R-:W-:Y:S01]  /*13d0*/  UMOV UR4, URZ ;  /* 0x000000ff00047c82 */ /* 0x000fe20008000000 */
[----:B------:R-:W-:-:S07]  /*13e0*/  LOP3.LUT R27, R10, 0x80000000, RZ, 0xfc, !PT ;  /* 0x800000000a1b7812 */ /* 0x000fce00078efcff */
.L_x_22:
[----:B0-----:R-:W-:-:S06]  /*13f0*/  IMAD.WIDE.U32 R10, R25, 0x4, R4 ;  /* 0x00000004190a7825 */ /* 0x001fcc00078e0004 */
[----:B------:R-:W2:Y:S01]  /*1400*/  LDG.E.CONSTANT R10, desc[UR6][R10.64] ;  /* 0x000000060a0a7981 */ /* 0x000ea2000c1e9900 */
[C---:B------:R-:W-:Y:S02]  /*1410*/  IMAD.SHL.U32 R22, R25.reuse, 0x4, RZ ;  /* 0x0000000419167824 */ /* 0x040fe400078e00ff */
[----:B------:R-:W-:-:S03]  /*1420*/  VIADD R25, R25, 0x1 ;  /* 0x0000000119197836 */ /* 0x000fc60000000000 */
[C---:B------:R-:W-:Y:S02]  /*1430*/  ISETP.EQ.AND P0, PT, R22.reuse, RZ, PT ;  /* 0x000000ff1600720c */ /* 0x040fe40003f02270 */
[C---:B------:R-:W-:Y:S02]  /*1440*/  ISETP.EQ.AND P5, PT, R22.reuse, 0x4, PT ;  /* 0x000000041600780c */ /* 0x040fe40003fa2270 */
[C---:B------:R-:W-:Y:S02]  /*1450*/  ISETP.EQ.AND P4, PT, R22.reuse, 0x8, PT ;  /* 0x000000081600780c */ /* 0x040fe40003f82270 */
[C---:B------:R-:W-:Y:S02]  /*1460*/  ISETP.EQ.AND P3, PT, R22.reuse, 0xc, PT ;  /* 0x0000000c1600780c */ /* 0x040fe40003f62270 */
[C---:B------:R-:W-:Y:S02]  /*1470*/  ISETP.EQ.AND P2, PT, R22.reuse, 0x10, PT ;  /* 0x000000101600780c */ /* 0x040fe40003f42270 */
[----:B------:R-:W-:Y:S01]  /*1480*/  ISETP.EQ.AND P1, PT, R22, 0x14, PT ;  /* 0x000000141600780c */ /* 0x000fe20003f22270 */
[----:B--2---:R-:W-:-:S03]  /*1490*/  IMAD.WIDE.U32 R12, R10, R27, RZ ;  /* 0x0000001b0a0c7225 */ /* 0x004fc600078e00ff */
[----:B------:R-:W-:-:S04]  /*14a0*/  IADD3 R12, P6, PT, R12, R23, RZ ;  /* 0x000000170c0c7210 */ /* 0x000fc80007fde0ff */
[----:B------:R-:W-:Y:S01]  /*14b0*/  IADD3.X R23, PT, PT, R13, UR4, RZ, P6, !PT ;  /* 0x000000040d177c10 */ /* 0x000fe2000b7fe4ff */
[--C-:B------:R-:W-:Y:S01]  /*14c0*/  @P5 IMAD.MOV.U32 R20, RZ, RZ, R12.reuse ;  /* 0x000000ffff145224 */ /* 0x100fe200078e000c */
[----:B------:R-:W-:Y:S01]  /*14d0*/  ISETP.NE.AND P6, PT, R25, 0x6, PT ;  /* 0x000000061900780c */ /* 0x000fe20003fc5270 */
[--C-:B------:R-:W-:Y:S01]  /*14e0*/  @P4 IMAD.MOV.U32 R19, RZ, RZ, R12.reuse ;  /* 0x000000ffff134224 */ /* 0x100fe200078e000c */
[-C--:B------:R-:W-:Y:S01]  /*14f0*/  @P0 MOV R6, R12.reuse ;  /* 0x0000000c00060202 */ /* 0x080fe20000000f00 */
[--C-:B------:R-:W-:Y:S01]  /*1500*/  @P2 IMAD.MOV.U32 R17, RZ, RZ, R12.reuse ;  /* 0x000000ffff112224 */ /* 0x100fe200078e000c */
[----:B------:R-:W-:Y:S01]  /*1510*/  @P3 MOV R18, R12 ;  /* 0x0000000c00123202 */ /* 0x000fe20000000f00 */
[----:B------:R-:W-:-:S08]  /*1520*/  @P1 IMAD.MOV.U32 R16, RZ, RZ, R12 ;  /* 0x000000ffff101224 */ /* 0x000fd000078e000c */
[----:B------:R-:W-:Y:S05]  /*1530*/  @P6 BRA `(.L_x_22) ;  /* 0xfffffffc00ac6947 */ /* 0x000fea000383ffff */
        /* <DEDUP_REMOVED lines=23> */
[----:B------:R-:W-:Y:S01]  /*16b0*/  @P3 MOV R4, R16 ;  /* 0x0000001000043202 */ /* 0x000fe20000000f00 */
[----:B------:R-:W-:Y:S02]  /*16c0*/  @P5 IMAD.MOV.U32 R4, RZ, RZ, R23 ;  /* 0x000000ffff045224 */ /* 0x000fe400078e0017 */
[----:B------:R-:W-:Y:S02]  /*16d0*/  @P3 IMAD.MOV.U32 R5, RZ, RZ, R17 ;  /* 0x000000ffff053224 */ /* 0x000fe400078e0011 */
[----:B------:R-:W-:Y:S01]  /*16e0*/  @P5 IMAD.MOV.U32 R5, RZ, RZ, R16 ;  /* 0x000000ffff055224 */ /* 0x000fe200078e0010 */
[----:B------:R-:W-:Y:S01]  /*16f0*/  @P4 MOV R5, R23 ;  /* 0x0000001700054202 */ /* 0x000fe20000000f00 */
[----:B------:R-:W-:Y:S01]  /*1700*/  IMAD.MOV.U32 R0, RZ, RZ, R4 ;  /* 0x000000ffff007224 */ /* 0x000fe200078e0004 */
[----:B------:R-:W-:Y:S06]  /*1710*/  @!P6 BRA `(.L_x_24) ;  /* 0x000000000028e947 */ /* 0x000fec0003800000 */
[----:B------:R-:W-:Y:S01]  /*1720*/  @P2 IMAD.MOV.U32 R4, RZ, RZ, R6 ;  /* 0x000000ffff042224 */ /* 0x000fe200078e0006 */
[----:B------:R-:W-:Y:S01]  /*1730*/  @P1 MOV R4, R20 ;  /* 0x0000001400041202 */ /* 0x000fe20000000f00 */
[----:B------:R-:W-:Y:S01]  /*1740*/  @P0 IMAD.MOV.U32 R4, RZ, RZ, R19 ;  /* 0x000000ffff040224 */ /* 0x000fe200078e0013 */
[----:B------:R-:W-:Y:S01]  /*1750*/  ISETP.EQ.AND P0, PT, R10, 0x8, PT ;  /* 0x000000080a00780c */ /* 0x000fe20003f02270 */
[----:B------:R-:W-:Y:S01]  /*1760*/  @P3 IMAD.MOV.U32 R4, RZ, RZ, R18 ;  /* 0x000000ffff043224 */ /* 0x000fe200078e0012 */
[----:B------:R-:W-:Y:S01]  /*1770*/  @P5 MOV R4, R17 ;  /* 0x0000001100045202 */ /* 0x000fe20000000f00 */
[----:B------:R-:W-:Y:S01]  /*1780*/  @P4 IMAD.MOV.U32 R4, RZ, RZ, R16 ;  /* 0x000000ffff044224 */ /* 0x000fe200078e0010 */
[----:B------:R-:W-:-:S09]  /*1790*/  SHF.L.W.U32.HI R0, R5, R11, R0 ;  /* 0x0000000b05007219 */ /* 0x000fd20000010e00 */
[----:B------:R-:W-:-:S05]  /*17a0*/  @P0 IMAD.MOV.U32 R4, RZ, RZ, R23 ;  /* 0x000000ffff040224 */ /* 0x000fca00078e0017 */
[----:B------:R-:W-:-:S07]  /*17b0*/  SHF.L.W.U32.HI R5, R4, R11, R5 ;  /* 0x0000000b04057219 */ /* 0x000fce0000010e05 */
.L_x_24:
[----:B------:R-:W-:Y:S05]  /*17c0*/  BSYNC.RECONVERGENT B1 ;  /* 0x0000000000017941 */ /* 0x000fea0003800200 */
.L_x_23:
[C-C-:B------:R-:W-:Y:S01]  /*17d0*/  SHF.L.W.U32.HI R13, R5.reuse, 0x2, R0.reuse ;  /* 0x00000002050d7819 */ /* 0x140fe20000010e00 */
[----:B------:R-:W-:Y:S01]  /*17e0*/  UMOV UR4, 0x54442d19 ;  /* 0x54442d1900047882 */ /* 0x000fe20000000000 */
[----:B------:R-:W-:Y:S01]  /*17f0*/  SHF.L.U32 R5, R5, 0x2, RZ ;  /* 0x0000000205057819 */ /* 0x000fe200000006ff */
[----:B------:R-:W-:Y:S01]  /*1800*/  UMOV UR5, 0x3bf921fb ;  /* 0x3bf921fb00057882 */ /* 0x000fe20000000000 */
[----:B------:R-:W-:Y:S02]  /*1810*/  SHF.R.S32.HI R10, RZ, 0x1f, R13 ;  /* 0x0000001fff0a7819 */ /* 0x000fe4000001140d */
[----:B------:R-:W-:Y:S02]  /*1820*/  SHF.R.U32.HI R0, RZ, 0x1e, R0 ;  /* 0x0000001eff007819 */ /* 0x000fe40000011600 */
[C---:B------:R-:W-:Y:S02]  /*1830*/  LOP3.LUT R4, R10.reuse, R5, RZ, 0x3c, !PT ;  /* 0x000000050a047212 */ /* 0x040fe400078e3cff */
[----:B------:R-:W-:-:S02]  /*1840*/  LOP3.LUT R5, R10, R13, RZ, 0x3c, !PT ;  /* 0x0000000d0a057212 */ /* 0x000fc400078e3cff */
[C---:B------:R-:W-:Y:S02]  /*1850*/  ISETP.GE.AND P0, PT, R13.reuse, RZ, PT ;  /* 0x000000ff0d00720c */ /* 0x040fe40003f06270 */
[----:B------:R-:W-:Y:S02]  /*1860*/  LEA.HI R12, R13, R0, RZ, 0x1 ;  /* 0x000000000d0c7211 */ /* 0x000fe400078f08ff */
[----:B------:R-:W0:Y:S02]  /*1870*/  I2F.F64.S64 R4, R4 ;  /* 0x0000000400047312 */ /* 0x000e240000301c00 */
[----:B0-----:R-:W-:-:S10]  /*1880*/  DMUL R10, R4, UR4 ;  /* 0x00000004040a7c28 */ /* 0x001fd40008000000 */
[----:B------:R-:W0:Y:S02]  /*1890*/  F2F.F32.F64 R10, R10 ;  /* 0x0000000a000a7310 */ /* 0x000e240000301000 */
[----:B0-----:R-:W-:Y:S01]  /*18a0*/  FSEL R13, -R10, R10, !P0 ;  /* 0x0000000a0a0d7208 */ /* 0x001fe20004000100 */
[----:B------:R-:W-:Y:S06]  /*18b0*/  BRA `(.L_x_20) ;  /* 0x0000000000087947 */ /* 0x000fec0003800000 */
.L_x_21:
[----:B------:R-:W-:Y:S01]  /*18c0*/  FMUL R13, RZ, R0 ;  /* 0x00000000ff0d7220 */ /* 0x000fe20000400000 */
[----:B------:R-:W-:-:S07]  /*18d0*/  IMAD.MOV.U32 R12, RZ, RZ, RZ ;  /* 0x000000ffff0c7224 */ /* 0x000fce00078e00ff */
.L_x_20:
[----:B------:R-:W-:Y:S05]  /*18e0*/  BSYNC.RECONVERGENT B0 ;  /* 0x0000000000007941 */ /* 0x000fea0003800200 */
.L_x_19:
[----:B------:R-:W-:Y:S01]  /*18f0*/  IMAD.MOV.U32 R0, RZ, RZ, 0x41c64e6d ;  /* 0x41c64e6dff007424 */ /* 0x000fe200078e00ff */
[----:B------:R-:W-:Y:S01]  /*1900*/  MOV R5, 0x30000000 ;  /* 0x3000000000057802 */ /* 0x000fe20000000f00 */
[----:B------:R-:W-:Y:S02]  /*1910*/  IMAD.MOV.U32 R22, RZ, RZ, 0x37cbac00 ;  /* 0x37cbac00ff167424 */ /* 0x000fe400078e00ff */
[----:B------:R-:W-:Y:S01]  /*1920*/  FMUL R11, R13, R13 ;  /* 0x0000000d0d0b7220 */ /* 0x000fe20000400000 */
[----:B------:R-:W-:Y:S01]  /*1930*/  IMAD R0, R15, R0, 0x3039 ;  /* 0x000030390f007424 */ /* 0x000fe200078e0200 */
[C---:B------:R-:W-:Y:S01]  /*1940*/  LOP3.LUT R24, R12.reuse, 0x1, RZ, 0xc0, !PT ;  /* 0x000000010c187812 */ /* 0x040fe200078ec0ff */
[----:B------:R-:W-:Y:S01]  /*1950*/  FMUL R21, R21, R14 ;  /* 0x0000000e15157220 */ /* 0x000fe20000400000 */
[----:B------:R-:W-:Y:S01]  /*1960*/  IADD3 R12, PT, PT, R12, 0x1, RZ ;  /* 0x000000010c0c7810 */ /* 0x000fe20007ffe0ff */
[----:B------:R-:W-:Y:S01]  /*1970*/  BSSY.RECONVERGENT B0, `(.L_x_25) ;  /* 0x0000041000007945 */ /* 0x000fe20003800200 */
[----:B------:R-:W-:-:S02]  /*1980*/  LOP3.LUT R0, R0, 0x7fffffff, RZ, 0xc0, !PT ;  /* 0x7fffffff00007812 */ /* 0x000fc400078ec0ff */
[----:B------:R-:W-:Y:S01]  /*1990*/  ISETP.NE.U32.AND P0, PT, R24, 0x1, PT ;  /* 0x000000011800780c */ /* 0x000fe20003f05070 */
[----:B------:R-:W-:Y:S01]  /*19a0*/  IMAD.MOV.U32 R24, RZ, RZ, 0x3c0885e4 ;  /* 0x3c0885e4ff187424 */ /* 0x000fe200078e00ff */
[----:B------:R-:W-:Y:S02]  /*19b0*/  I2FP.F32.U32 R0, R0 ;  /* 0x0000000000007245 */ /* 0x000fe40000201000 */
[----:B------:R-:W-:Y:S01]  /*19c0*/  LOP3.LUT P1, RZ, R12, 0x2, RZ, 0xc0, !PT ;  /* 0x000000020cff7812 */ /* 0x000fe2000782c0ff */
[----:B------:R-:W-:Y:S02]  /*19d0*/  IMAD.MOV.U32 R12, RZ, RZ, 0x3e2aaaa8 ;  /* 0x3e2aaaa8ff0c7424 */ /* 0x000fe400078e00ff */
[----:B------:R-:W-:Y:S01]  /*19e0*/  FFMA R4, R0, R5, 1.00000001335143196e-10 ;  /* 0x2edbe6ff00047423 */ /* 0x000fe20000000005 */
[----:B------:R-:W-:Y:S02]  /*19f0*/  HFMA2 R0, -RZ, RZ, 1.5048828125, 33.21875 ;  /* 0x3e055027ff007431 */ /* 0x000fe400000001ff */
[----:B------:R-:W-:-:S02]  /*1a00*/  FSEL R12, -R12, -0.4999999701976776123, !P0 ;  /* 0xbeffffff0c0c7808 */ /* 0x000fc40004000100 */
[----:B------:R-:W-:-:S13]  /*1a10*/  FSETP.GEU.AND P2, PT, R4, 1.175494350822287508e-38, PT ;  /* 0x008000000400780b */ /* 0x000fda0003f4e000 */
[----:B------:R-:W-:-:S04]  /*1a20*/  @!P2 FMUL R4, R4, 8388608 ;  /* 0x4b0000000404a820 */ /* 0x000fc80000400000 */
[----:B------:R-:W-:-:S05]  /*1a30*/  VIADD R23, R4, 0xc0d55555 ;  /* 0xc0d5555504177836 */ /* 0x000fca0000000000 */
[----:B------:R-:W-:-:S05]  /*1a40*/  LOP3.LUT R23, R23, 0xff800000, RZ, 0xc0, !PT ;  /* 0xff80000017177812 */ /* 0x000fca00078ec0ff */
[----:B------:R-:W-:-:S04]  /*1a50*/  IMAD.IADD R5, R4, 0x1, -R23 ;  /* 0x0000000104057824 */ /* 0x000fc800078e0a17 */
[----:B------:R-:W-:-:S04]  /*1a60*/  FADD R5, R5, -1 ;  /* 0xbf80000005057421 */ /* 0x000fc80000000000 */
[----:B------:R-:W-:-:S04]  /*1a70*/  FFMA R0, R5, -R0, 0.14084610342979431152 ;  /* 0x3e1039f605007423 */ /* 0x000fc80000000800 */
[----:B------:R-:W-:-:S04]  /*1a80*/  FFMA R0, R5, R0, -0.12148627638816833496 ;  /* 0xbdf8cdcc05007423 */ /* 0x000fc80000000000 */
[----:B------:R-:W-:-:S04]  /*1a90*/  FFMA R0, R5, R0, 0.13980610668659210205 ;  /* 0x3e0f295505007423 */ /* 0x000fc80000000000 */
[----:B------:R-:W-:Y:S01]  /*1aa0*/  FFMA R10, R5, R0, -0.16684235632419586182 ;  /* 0xbe2ad8b9050a7423 */ /* 0x000fe20000000000 */
[----:B------:R-:W-:-:S03]  /*1ab0*/  FFMA R0, R11, R22, -0.0013887860113754868507 ;  /* 0xbab607ed0b007423 */ /* 0x000fc60000000016 */
[C---:B------:R-:W-:Y:S01]  /*1ac0*/  FFMA R22, R5.reuse, R10, 0.20012299716472625732 ;  /* 0x3e4ced0b05167423 */ /* 0x040fe2000000000a */
[----:B------:R-:W-:Y:S02]  /*1ad0*/  FSEL R10, R24, 0.041666727513074874878, !P0 ;  /* 0x3d2aaabb180a7808 */ /* 0x000fe40004000000 */
[----:B------:R-:W-:Y:S01]  /*1ae0*/  FSEL R0, R0, -0.00019574658654164522886, P0 ;  /* 0xb94d415300007808 */ /* 0x000fe20000000000 */
[----:B------:R-:W-:-:S04]  /*1af0*/  FFMA R22, R5, R22, -0.24999669194221496582 ;  /* 0xbe7fff2205167423 */ /* 0x000fc80000000016 */
[----:B------:R-:W-:Y:S01]  /*1b00*/  FFMA R22, R5, R22, 0.33333182334899902344 ;  /* 0x3eaaaa7805167423 */ /* 0x000fe20000000016 */
[----:B------:R-:W-:Y:S01]  /*1b10*/  FFMA R10, R11, R0, R10 ;  /* 0x000000000b0a7223 */ /* 0x000fe2000000000a */
[----:B------:R-:W-:Y:S02]  /*1b20*/  FSEL R0, R13, 1, !P0 ;  /* 0x3f8000000d007808 */ /* 0x000fe40004000000 */
[----:B------:R-:W-:Y:S01]  /*1b30*/  FFMA R24, R5, R22, -0.5 ;  /* 0xbf00000005187423 */ /* 0x000fe20000000016 */
[----:B------:R-:W-:Y:S01]  /*1b40*/  ISETP.GT.U32.AND P0, PT, R4, 0x7f7fffff, PT ;  /* 0x7f7fffff0400780c */ /* 0x000fe20003f04070 */
[----:B------:R-:W-:Y:S01]  /*1b50*/  FFMA R10, R11, R10, R12 ;  /* 0x0000000a0b0a7223 */ /* 0x000fe2000000000c */
[----:B------:R-:W-:Y:S01]  /*1b60*/  FSEL R13, RZ, -23, P2 ;  /* 0xc1b80000ff0d7808 */ /* 0x000fe20001000000 */
[----:B------:R-:W-:Y:S01]  /*1b70*/  FMUL R24, R5, R24 ;  /* 0x0000001805187220 */ /* 0x000fe20000400000 */
[----:B------:R-:W-:Y:S01]  /*1b80*/  I2FP.F32.S32 R22, R23 ;  /* 0x0000001700167245 */ /* 0x000fe20000201400 */
[----:B------:R-:W-:-:S02]  /*1b90*/  FFMA R11, R11, R0, RZ ;  /* 0x000000000b0b7223 */ /* 0x000fc400000000ff */
[----:B------:R-:W-:Y:S01]  /*1ba0*/  FFMA R24, R5, R24, R5 ;  /* 0x0000001805187223 */ /* 0x000fe20000000005 */
[----:B------:R-:W-:Y:S02]  /*1bb0*/  IMAD.MOV.U32 R5, RZ, RZ, 0x7f800000 ;  /* 0x7f800000ff057424 */ /* 0x000fe400078e00ff */
[----:B------:R-:W-:Y:S01]  /*1bc0*/  FFMA R13, R22, 1.1920928955078125e-07, R13 ;  /* 0x34000000160d7823 */ /* 0x000fe2000000000d */
[----:B------:R-:W-:-:S03]  /*1bd0*/  FFMA R0, R11, R10, R0 ;  /* 0x0000000a0b007223 */ /* 0x000fc60000000000 */
[----:B------:R-:W-:Y:S01]  /*1be0*/  FFMA R13, R13, 0.69314718246459960938, R24 ;  /* 0x3f3172180d0d7823 */ /* 0x000fe20000000018 */
[C---:B------:R-:W-:Y:S01]  /*1bf0*/  @P0 FFMA R13, R4.reuse, R5, +INF ;  /* 0x7f800000040d0423 */ /* 0x040fe20000000005 */
[----:B------:R-:W-:Y:S01]  /*1c00*/  @P1 FADD R0, RZ, -R0 ;  /* 0x80000000ff001221 */ /* 0x000fe20000000000 */
[----:B------:R-:W-:Y:S02]  /*1c10*/  FSETP.NEU.AND P0, PT, R4, RZ, PT ;  /* 0x000000ff0400720b */ /* 0x000fe40003f0d000 */
[----:B------:R-:W-:Y:S01]  /*1c20*/  FMUL R13, R13, -2 ;  /* 0xc00000000d0d7820 */ /* 0x000fe20000400000 */
[----:B------:R-:W-:Y:S01]  /*1c30*/  FMUL R21, R0, R21 ;  /* 0x0000001500157220 */ /* 0x000fe20000400000 */
[----:B------:R-:W-:-:S03]  /*1c40*/  MOV R0, 0xc2a29a69 ;  /* 0xc2a29a6900007802 */ /* 0x000fc60000000f00 */
[----:B------:R-:W-:Y:S01]  /*1c50*/  FSEL R12, R13, +INF , P0 ;  /* 0x7f8000000d0c7808 */ /* 0x000fe20000000000 */
[----:B------:R0:W-:Y:S01]  /*1c60*/  STG.E desc[UR6][R2.64+0x4], R21 ;  /* 0x0000041502007986 */ /* 0x0001e2000c101906 */
[----:B------:R-:W-:Y:S02]  /*1c70*/  IMAD R15, R15, R0, -0x2c23e982 ;  /* 0xd3dc167e0f0f7424 */ /* 0x000fe400078e0200 */
[----:B------:R0:W1:Y:S01]  /*1c80*/  MUFU.RSQ R11, R12 ;  /* 0x0000000c000b7308 */ /* 0x0000620000001400 */
[----:B------:R-:W-:Y:S02]  /*1c90*/  VIADD R4, R12, 0xf3000000 ;  /* 0xf30000000c047836 */ /* 0x000fe40000000000 */
[----:B------:R-:W-:-:S03]  /*1ca0*/  LOP3.LUT R0, R15, 0x7fffffff, RZ, 0xc0, !PT ;  /* 0x7fffffff0f007812 */ /* 0x000fc600078ec0ff */
[----:B------:R-:W-:Y:S02]  /*1cb0*/  ISETP.GT.U32.AND P0, PT, R4, 0x727fffff, PT ;  /* 0x727fffff0400780c */ /* 0x000fe40003f04070 */
[----:B------:R-:W-:-:S05]  /*1cc0*/  I2FP.F32.U32 R0, R0 ;  /* 0x0000000000007245 */ /* 0x000fca0000201000 */
[----:B------:R-:W-:-:S06]  /*1cd0*/  FMUL R10, R0, 4.6566128730773925781e-10 ;  /* 0x30000000000a7820 */ /* 0x000fcc0000400000 */
[----:B01----:R-:W-:Y:S05]  /*1ce0*/  @!P0 BRA `(.L_x_26) ;  /* 0x0000000000148947 */ /* 0x003fea0003800000 */
[----:B------:R-:W-:Y:S01]  /*1cf0*/  IMAD.MOV.U32 R0, RZ, RZ, R12 ;  /* 0x000000ffff007224 */ /* 0x000fe200078e000c */
[----:B------:R-:W-:-:S07]  /*1d00*/  MOV R22, 0x1d20 ;  /* 0x00001d2000167802 */ /* 0x000fce0000000f00 */
[----:B------:R-:W-:Y:S05]  /*1d10*/  CALL.REL.NOINC `($__internal_0_$__cuda_sm20_sqrt_rn_f32_slowpath) ;  /* 0x00000008000c7944 */ /* 0x000fea0003c00000 */
[----:B------:R-:W-:Y:S01]  /*1d20*/  MOV R5, R21 ;  /* 0x0000001500057202 */ /* 0x000fe20000000f00 */
[----:B------:R-:W-:Y:S06]  /*1d30*/  BRA `(.L_x_27) ;  /* 0x0000000000107947 */ /* 0x000fec0003800000 */
.L_x_26:
[----:B------:R-:W-:Y:S01]  /*1d40*/  FMUL.FTZ R5, R12, R11 ;  /* 0x0000000b0c057220 */ /* 0x000fe20000410000 */
[----:B------:R-:W-:-:S03]  /*1d50*/  FMUL.FTZ R4, R11, 0.5 ;  /* 0x3f0000000b047820 */ /* 0x000fc60000410000 */
[----:B------:R-:W-:-:S04]  /*1d60*/  FFMA R0, -R5, R5, R12 ;  /* 0x0000000505007223 */ /* 0x000fc8000000010c */
[----:B------:R-:W-:-:S07]  /*1d70*/  FFMA R5, R0, R4, R5 ;  /* 0x0000000400057223 */ /* 0x000fce0000000005 */
.L_x_27:
[----:B------:R-:W-:Y:S05]  /*1d80*/  BSYNC.RECONVERGENT B0 ;  /* 0x0000000000007941 */ /* 0x000fea0003800200 */
.L_x_25:
[----:B------:R-:W-:Y:S01]  /*1d90*/  FMUL R0, R10, 6.2831854820251464844 ;  /* 0x40c90fdb0a007820 */ /* 0x000fe20000400000 */
[----:B------:R-:W-:Y:S01]  /*1da0*/  BSSY.RECONVERGENT B0, `(.L_x_28) ;  /* 0x0000061000007945 */ /* 0x000fe20003800200 */
[----:B------:R-:W-:Y:S02]  /*1db0*/  FMUL R14, R5, R14 ;  /* 0x0000000e050e7220 */ /* 0x000fe40000400000 */
[C---:B------:R-:W-:Y:S01]  /*1dc0*/  FMUL R4, R0.reuse, 0.63661974668502807617 ;  /* 0x3f22f98300047820 */ /* 0x040fe20000400000 */
[----:B------:R-:W-:-:S03]  /*1dd0*/  FSETP.GE.AND P0, PT, |R0|, 105615, PT ;  /* 0x47ce47800000780b */ /* 0x000fc60003f06200 */
        /* <DEDUP_REMOVED lines=14> */
.L_x_31:
        /* <DEDUP_REMOVED lines=61> */
.L_x_33:
[----:B------:R-:W-:Y:S05]  /*2290*/  BSYNC.RECONVERGENT B1 ;  /* 0x0000000000017941 */ /* 0x000fea0003800200 */
.L_x_32:
        /* <DEDUP_REMOVED lines=15> */
.L_x_30:
[----:B------:R-:W-:Y:S01]  /*2390*/  FMUL R13, RZ, R0 ;  /* 0x00000000ff0d7220 */ /* 0x000fe20000400000 */
[----:B------:R-:W-:-:S07]  /*23a0*/  IMAD.MOV.U32 R12, RZ, RZ, RZ ;  /* 0x000000ffff0c7224 */ /* 0x000fce00078e00ff */
.L_x_29:
[----:B------:R-:W-:Y:S05]  /*23b0*/  BSYNC.RECONVERGENT B0 ;  /* 0x0000000000007941 */ /* 0x000fea0003800200 */
.L_x_28:
[----:B------:R-:W-:Y:S02]  /*23c0*/  IMAD.MOV.U32 R0, RZ, RZ, 0x37cbac00 ;  /* 0x37cbac00ff007424 */ /* 0x000fe400078e00ff */
[----:B------:R-:W-:Y:S01]  /*23d0*/  FMUL R5, R13, R13 ;  /* 0x0000000d0d057220 */ /* 0x000fe20000400000 */
[C---:B------:R-:W-:Y:S01]  /*23e0*/  LOP3.LUT R4, R12.reuse, 0x1, RZ, 0xc0, !PT ;  /* 0x000000010c047812 */ /* 0x040fe200078ec0ff */
[----:B------:R-:W-:Y:S01]  /*23f0*/  VIADD R12, R12, 0x1 ;  /* 0x000000010c0c7836 */ /* 0x000fe20000000000 */
[----:B------:R-:W-:Y:S01]  /*2400*/  MOV R10, 0x3c0885e4 ;  /* 0x3c0885e4000a7802 */ /* 0x000fe20000000f00 */
[----:B------:R-:W-:Y:S01]  /*2410*/  FFMA R0, R5, R0, -0.0013887860113754868507 ;  /* 0xbab607ed05007423 */ /* 0x000fe20000000000 */
[----:B------:R-:W-:Y:S01]  /*2420*/  ISETP.NE.U32.AND P0, PT, R4, 0x1, PT ;  /* 0x000000010400780c */ /* 0x000fe20003f05070 */
[----:B------:R-:W-:Y:S01]  /*2430*/  IMAD.MOV.U32 R11, RZ, RZ, 0x3e2aaaa8 ;  /* 0x3e2aaaa8ff0b7424 */ /* 0x000fe200078e00ff */
[----:B------:R-:W-:Y:S01]  /*2440*/  LOP3.LUT P1, RZ, R12, 0x2, RZ, 0xc0, !PT ;  /* 0x000000020cff7812 */ /* 0x000fe2000782c0ff */
[----:B------:R-:W0:Y:S01]  /*2450*/  LDCU UR4, c[0x0][0x384] ;  /* 0x00007080ff0477ac */ /* 0x000e220008000800 */
[----:B------:R-:W-:-:S02]  /*2460*/  FSEL R4, R0, -0.00019574658654164522886, P0 ;  /* 0xb94d415300047808 */ /* 0x000fc40000000000 */
[----:B------:R-:W-:Y:S02]  /*2470*/  FSEL R10, R10, 0.041666727513074874878, !P0 ;  /* 0x3d2aaabb0a0a7808 */ /* 0x000fe40004000000 */
[----:B------:R-:W-:Y:S02]  /*2480*/  FSEL R0, R13, 1, !P0 ;  /* 0x3f8000000d007808 */ /* 0x000fe40004000000 */
[----:B------:R-:W-:Y:S01]  /*2490*/  FSEL R13, -R11, -0.4999999701976776123, !P0 ;  /* 0xbeffffff0b0d7808 */ /* 0x000fe20004000100 */
[C---:B------:R-:W-:Y:S01]  /*24a0*/  FFMA R4, R5.reuse, R4, R10 ;  /* 0x0000000405047223 */ /* 0x040fe2000000000a */
[----:B------:R-:W-:Y:S01]  /*24b0*/  IADD3 R8, PT, PT, R8, 0x20, RZ ;  /* 0x0000002008087810 */ /* 0x000fe20007ffe0ff */
[C---:B------:R-:W-:Y:S02]  /*24c0*/  FFMA R11, R5.reuse, R0, RZ ;  /* 0x00000000050b7223 */ /* 0x040fe400000000ff */
[----:B------:R-:W-:-:S04]  /*24d0*/  FFMA R4, R5, R4, R13 ;  /* 0x0000000405047223 */ /* 0x000fc8000000000d */
[----:B------:R-:W-:Y:S01]  /*24e0*/  FFMA R11, R11, R4, R0 ;  /* 0x000000040b0b7223 */ /* 0x000fe20000000000 */
[----:B0-----:R-:W-:-:S03]  /*24f0*/  ISETP.GE.AND P0, PT, R8, UR4, PT ;  /* 0x0000000408007c0c */ /* 0x001fc6000bf06270 */
[----:B------:R-:W-:-:S04]  /*2500*/  @P1 FADD R11, RZ, -R11 ;  /* 0x8000000bff0b1221 */ /* 0x000fc80000000000 */
[----:B------:R-:W-:-:S05]  /*2510*/  FMUL R11, R14, R11 ;  /* 0x0000000b0e0b7220 */ /* 0x000fca0000400000 */
[----:B------:R1:W-:Y:S01]  /*2520*/  STG.E desc[UR6][R2.64+0x8], R11 ;  /* 0x0000080b02007986 */ /* 0x0003e2000c101906 */
[----:B------:R-:W-:Y:S05]  /*2530*/  @!P0 BRA `(.L_x_34) ;  /* 0xffffffdc00448947 */ /* 0x000fea000383ffff */
[----:B------:R-:W-:Y:S05]  /*2540*/  EXIT ;  /* 0x000000000000794d */ /* 0x000fea0003800000 */
        .weak           $__internal_0_$__cuda_sm20_sqrt_rn_f32_slowpath
        .type           $__internal_0_$__cuda_sm20_sqrt_rn_f32_slowpath,@function
        .size           $__internal_0_$__cuda_sm20_sqrt_rn_f32_slowpath,($__internal_1_$__cuda_sm3x_div_rn_noftz_f32_slowpath - $__internal_0_$__cuda_sm20_sqrt_rn_f32_slowpath)
$__internal_0_$__cuda_sm20_sqrt_rn_f32_slowpath:
[----:B------:R-:W-:-:S13]  /*2550*/  LOP3.LUT P0, RZ, R0, 0x7fffffff, RZ, 0xc0, !PT ;  /* 0x7fffffff00ff7812 */ /* 0x000fda000780c0ff */
[----:B------:R-:W-:Y:S01]  /*2560*/  @!P0 IMAD.MOV.U32 R4, RZ, RZ, R0 ;  /* 0x000000ffff048224 */ /* 0x000fe200078e0000 */
[----:B------:R-:W-:Y:S06]  /*2570*/  @!P0 BRA `(.L_x_35) ;  /* 0x0000000000408947 */ /* 0x000fec0003800000 */
[----:B------:R-:W-:-:S13]  /*2580*/  FSETP.GEU.FTZ.AND P0, PT, R0, RZ, PT ;  /* 0x000000ff0000720b */ /* 0x000fda0003f1e000 */
[----:B------:R-:W-:Y:S01]  /*2590*/  @!P0 IMAD.MOV.U32 R4, RZ, RZ, 0x7fffffff ;  /* 0x7fffffffff048424 */ /* 0x000fe200078e00ff */
[----:B------:R-:W-:Y:S06]  /*25a0*/  @!P0 BRA `(.L_x_35) ;  /* 0x0000000000348947 */ /* 0x000fec0003800000 */
[----:B------:R-:W-:-:S13]  /*25b0*/  FSETP.GTU.FTZ.AND P0, PT, |R0|, +INF , PT ;  /* 0x7f8000000000780b */ /* 0x000fda0003f1c200 */
[----:B------:R-:W-:Y:S01]  /*25c0*/  @P0 FADD.FTZ R4, R0, 1 ;  /* 0x3f80000000040421 */ /* 0x000fe20000010000 */
[----:B------:R-:W-:Y:S06]  /*25d0*/  @P0 BRA `(.L_x_35) ;  /* 0x0000000000280947 */ /* 0x000fec0003800000 */
[----:B------:R-:W-:-:S13]  /*25e0*/  FSETP.NEU.FTZ.AND P0, PT, |R0|, +INF , PT ;  /* 0x7f8000000000780b */ /* 0x000fda0003f1d200 */
[----:B------:R-:W-:-:S04]  /*25f0*/  @P0 FFMA R5, R0, 1.84467440737095516160e+19, RZ ;  /* 0x5f80000000050823 */ /* 0x000fc800000000ff */
[----:B------:R-:W0:Y:S02]  /*2600*/  @P0 MUFU.RSQ R4, R5 ;  /* 0x0000000500040308 */ /* 0x000e240000001400 */
[----:B0-----:R-:W-:Y:S01]  /*2610*/  @P0 FMUL.FTZ R12, R5, R4 ;  /* 0x00000004050c0220 */ /* 0x001fe20000410000 */
[----:B------:R-:W-:Y:S01]  /*2620*/  @P0 FMUL.FTZ R13, R4, 0.5 ;  /* 0x3f000000040d0820 */ /* 0x000fe20000410000 */
[----:B------:R-:W-:Y:S02]  /*2630*/  @!P0 MOV R4, R0 ;  /* 0x0000000000048202 */ /* 0x000fe40000000f00 */
[----:B------:R-:W-:-:S04]  /*2640*/  @P0 FADD.FTZ R11, -R12, -RZ ;  /* 0x800000ff0c0b0221 */ /* 0x000fc80000010100 */
[----:B------:R-:W-:-:S04]  /*2650*/  @P0 FFMA R11, R12, R11, R5 ;  /* 0x0000000b0c0b0223 */ /* 0x000fc80000000005 */
[----:B------:R-:W-:-:S04]  /*2660*/  @P0 FFMA R11, R11, R13, R12 ;  /* 0x0000000d0b0b0223 */ /* 0x000fc8000000000c */
[----:B------:R-:W-:-:S07]  /*2670*/  @P0 FMUL.FTZ R4, R11, 2.3283064365386962891e-10 ;  /* 0x2f8000000b040820 */ /* 0x000fce0000410000 */
.L_x_35:
[----:B------:R-:W-:Y:S02]  /*2680*/  HFMA2 R5, -RZ, RZ, 0, 0 ;  /* 0x00000000ff057431 */ /* 0x000fe400000001ff */
[----:B------:R-:W-:Y:S02]  /*2690*/  IMAD.MOV.U32 R21, RZ, RZ, R4 ;  /* 0x000000ffff157224 */ /* 0x000fe400078e0004 */
[----:B------:R-:W-:-:S04]  /*26a0*/  IMAD.MOV.U32 R4, RZ, RZ, R22 ;  /* 0x000000ffff047224 */ /* 0x000fc800078e0016 */
[----:B------:R-:W-:Y:S05]  /*26b0*/  RET.REL.NODEC R4 `(ensemble_init_velocities_kernel) ;  /* 0xffffffd804507950 */ /* 0x000fea0003c3ffff */
        .weak           $__internal_1_$__cuda_sm3x_div_rn_noftz_f32_slowpath
        .type           $__internal_1_$__cuda_sm3x_div_rn_noftz_f32_slowpath,@function
        .size           $__internal_1_$__cuda_sm3x_div_rn_noftz_f32_slowpath,(.L_x_454 - $__internal_1_$__cuda_sm3x_div_rn_noftz_f32_slowpath)
$__internal_1_$__cuda_sm3x_div_rn_noftz_f32_slowpath:
[----:B------:R-:W-:Y:S01]  /*26c0*/  SHF.R.U32.HI R5, RZ, 0x17, R3 ;  /* 0x00000017ff057819 */ /* 0x000fe20000011603 */
[----:B------:R-:W-:Y:S01]  /*26d0*/  BSSY.RECONVERGENT B1, `(.L_x_36) ;  /* 0x0000062000017945 */ /* 0x000fe20003800200 */
[----:B------:R-:W-:Y:S02]  /*26e0*/  SHF.R.U32.HI R4, RZ, 0x17, R0 ;  /* 0x00000017ff047819 */ /* 0x000fe40000011600 */
[----:B------:R-:W-:Y:S02]  /*26f0*/  LOP3.LUT R5, R5, 0xff, RZ, 0xc0, !PT ;  /* 0x000000ff05057812 */ /* 0x000fe400078ec0ff */
[----:B------:R-:W-:-:S03]  /*2700*/  LOP3.LUT R12, R4, 0xff, RZ, 0xc0, !PT ;  /* 0x000000ff040c7812 */ /* 0x000fc600078ec0ff */
[----:B------:R-:W-:Y:S02]  /*2710*/  VIADD R11, R5, 0xffffffff ;  /* 0xffffffff050b7836 */ /* 0x000fe40000000000 */
[----:B------:R-:W-:-:S03]  /*2720*/  VIADD R10, R12, 0xffffffff ;  /* 0xffffffff0c0a7836 */ /* 0x000fc60000000000 */
[----:B------:R-:W-:-:S04]  /*2730*/  ISETP.GT.U32.AND P0, PT, R11, 0xfd, PT ;  /* 0x000000fd0b00780c */ /* 0x000fc80003f04070 */
[----:B------:R-:W-:-:S13]  /*2740*/  ISETP.GT.U32.OR P0, PT, R10, 0xfd, P0 ;  /* 0x000000fd0a00780c */ /* 0x000fda0000704470 */
[----:B------:R-:W-:Y:S01]  /*2750*/  @!P0 MOV R4, RZ ;  /* 0x000000ff00048202 */ /* 0x000fe20000000f00 */
[----:B------:R-:W-:Y:S06]  /*2760*/  @!P0 BRA `(.L_x_37) ;  /* 0x00000000005c8947 */ /* 0x000fec0003800000 */
[----:B------:R-:W-:Y:S02]  /*2770*/  FSETP.GTU.FTZ.AND P0, PT, |R0|, +INF , PT ;  /* 0x7f8000000000780b */ /* 0x000fe40003f1c200 */
[----:B------:R-:W-:-:S04]  /*2780*/  FSETP.GTU.FTZ.AND P1, PT, |R3|, +INF , PT ;  /* 0x7f8000000300780b */ /* 0x000fc80003f3c200 */
[----:B------:R-:W-:-:S13]  /*2790*/  PLOP3.LUT P0, PT, P0, P1, PT, 0xf8, 0x8f ;  /* 0x00000000008f781c */ /* 0x000fda0000703f70 */
[----:B------:R-:W-:Y:S05]  /*27a0*/  @P0 BRA `(.L_x_38) ;  /* 0x00000004004c0947 */ /* 0x000fea0003800000 */
[----:B------:R-:W-:-:S13]  /*27b0*/  LOP3.LUT P0, RZ, R3, 0x7fffffff, R0, 0xc8, !PT ;  /* 0x7fffffff03ff7812 */ /* 0x000fda000780c800 */
[----:B------:R-:W-:Y:S05]  /*27c0*/  @!P0 BRA `(.L_x_39) ;  /* 0x00000004003c8947 */ /* 0x000fea0003800000 */
[C---:B------:R-:W-:Y:S02]  /*27d0*/  FSETP.NEU.FTZ.AND P0, PT, |R0|.reuse, +INF , PT ;  /* 0x7f8000000000780b */ /* 0x040fe40003f1d200 */
[----:B------:R-:W-:Y:S02]  /*27e0*/  FSETP.NEU.FTZ.AND P2, PT, |R3|, +INF , PT ;  /* 0x7f8000000300780b */ /* 0x000fe40003f5d200 */
[----:B------:R-:W-:-:S11]  /*27f0*/  FSETP.NEU.FTZ.AND P1, PT, |R0|, +INF , PT ;  /* 0x7f8000000000780b */ /* 0x000fd60003f3d200 */
[----:B------:R-:W-:Y:S05]  /*2800*/  @!P2 BRA !P0, `(.L_x_39) ;  /* 0x00000004002ca947 */ /* 0x000fea0004000000 */
[----:B------:R-:W-:-:S04]  /*2810*/  LOP3.LUT P0, RZ, R0, 0x7fffffff, RZ, 0xc0, !PT ;  /* 0x7fffffff00ff7812 */ /* 0x000fc8000780c0ff */
[----:B------:R-:W-:-:S13]  /*2820*/  PLOP3.LUT P0, PT, P2, P0, PT, 0x2f, 0xf2 ;  /* 0x0000000000f2781c */ /* 0x000fda0001700577 */
[----:B------:R-:W-:Y:S05]  /*2830*/  @P0 BRA `(.L_x_40) ;  /* 0x0000000400180947 */ /* 0x000fea0003800000 */
[----:B------:R-:W-:-:S04]  /*2840*/  LOP3.LUT P0, RZ, R3, 0x7fffffff, RZ, 0xc0, !PT ;  /* 0x7fffffff03ff7812 */ /* 0x000fc8000780c0ff */
[----:B------:R-:W-:-:S13]  /*2850*/  PLOP3.LUT P0, PT, P1, P0, PT, 0x2f, 0xf2 ;  /* 0x0000000000f2781c */ /* 0x000fda0000f00577 */
[----:B------:R-:W-:Y:S05]  /*2860*/  @P0 BRA `(.L_x_41) ;  /* 0x0000000400000947 */ /* 0x000fea0003800000 */
[----:B------:R-:W-:Y:S02]  /*2870*/  ISETP.GE.AND P0, PT, R10, RZ, PT ;  /* 0x000000ff0a00720c */ /* 0x000fe40003f06270 */
[----:B------:R-:W-:-:S11]  /*2880*/  ISETP.GE.AND P1, PT, R11, RZ, PT ;  /* 0x000000ff0b00720c */ /* 0x000fd60003f26270 */
[----:B------:R-:W-:Y:S02]  /*2890*/  @P0 IMAD.MOV.U32 R4, RZ, RZ, RZ ;  /* 0x000000ffff040224 */ /* 0x000fe400078e00ff */
[----:B------:R-:W-:Y:S01]  /*28a0*/  @!P0 FFMA R0, R0, 1.84467440737095516160e+19, RZ ;  /* 0x5f80000000008823 */ /* 0x000fe200000000ff */
[----:B------:R-:W-:Y:S02]  /*28b0*/  @!P0 IMAD.MOV.U32 R4, RZ, RZ, -0x40 ;  /* 0xffffffc0ff048424 */ /* 0x000fe400078e00ff */
[----:B------:R-:W-:-:S03]  /*28c0*/  @!P1 FFMA R3, R3, 1.84467440737095516160e+19, RZ ;  /* 0x5f80000003039823 */ /* 0x000fc600000000ff */
[----:B------:R-:W-:-:S07]  /*28d0*/  @!P1 IADD3 R4, PT, PT, R4, 0x40, RZ ;  /* 0x0000004004049810 */ /* 0x000fce0007ffe0ff */
.L_x_37:
[----:B------:R-:W-:Y:S01]  /*28e0*/  LEA R10, R5, 0xc0800000, 0x17 ;  /* 0xc0800000050a7811 */ /* 0x000fe200078eb8ff */
[----:B------:R-:W-:Y:S04]  /*28f0*/  BSSY.RECONVERGENT B2, `(.L_x_42) ;  /* 0x0000036000027945 */ /* 0x000fe80003800200 */
[----:B------:R-:W-:Y:S02]  /*2900*/  IMAD.IADD R11, R3, 0x1, -R10 ;  /* 0x00000001030b7824 */ /* 0x000fe400078e0a0a */
[----:B------:R-:W-:Y:S02]  /*2910*/  VIADD R10, R12, 0xffffff81 ;  /* 0xffffff810c0a7836 */ /* 0x000fe40000000000 */
[----:B------:R0:W1:Y:S01]  /*2920*/  MUFU.RCP R3, R11 ;  /* 0x0000000b00037308 */ /* 0x0000620000001000 */
[----:B------:R-:W-:Y:S01]  /*2930*/  FADD.FTZ R13, -R11, -RZ ;  /* 0x800000ff0b0d7221 */ /* 0x000fe20000010100 */
[C---:B------:R-:W-:Y:S01]  /*2940*/  IMAD R0, R10.reuse, -0x800000, R0 ;  /* 0xff8000000a007824 */ /* 0x040fe200078e0200 */
[----:B0-----:R-:W-:-:S04]  /*2950*/  IADD3 R11, PT, PT, R10, 0x7f, -R5 ;  /* 0x0000007f0a0b7810 */ /* 0x001fc80007ffe805 */
[----:B------:R-:W-:Y:S01]  /*2960*/  IADD3 R11, PT, PT, R11, R4, RZ ;  /* 0x000000040b0b7210 */ /* 0x000fe20007ffe0ff */
[----:B-1----:R-:W-:-:S04]  /*2970*/  FFMA R12, R3, R13, 1 ;  /* 0x3f800000030c7423 */ /* 0x002fc8000000000d */
[----:B------:R-:W-:-:S04]  /*2980*/  FFMA R3, R3, R12, R3 ;  /* 0x0000000c03037223 */ /* 0x000fc80000000003 */
[----:B------:R-:W-:-:S04]  /*2990*/  FFMA R12, R0, R3, RZ ;  /* 0x00000003000c7223 */ /* 0x000fc800000000ff */
[----:B------:R-:W-:-:S04]  /*29a0*/  FFMA R14, R13, R12, R0 ;  /* 0x0000000c0d0e7223 */ /* 0x000fc80000000000 */
[----:B------:R-:W-:-:S04]  /*29b0*/  FFMA R14, R3, R14, R12 ;  /* 0x0000000e030e7223 */ /* 0x000fc8000000000c */
[----:B------:R-:W-:-:S04]  /*29c0*/  FFMA R13, R13, R14, R0 ;  /* 0x0000000e0d0d7223 */ /* 0x000fc80000000000 */
[----:B------:R-:W-:-:S05]  /*29d0*/  FFMA R0, R3, R13, R14 ;  /* 0x0000000d03007223 */ /* 0x000fca000000000e */
[----:B------:R-:W-:-:S04]  /*29e0*/  SHF.R.U32.HI R5, RZ, 0x17, R0 ;  /* 0x00000017ff057819 */ /* 0x000fc80000011600 */
[----:B------:R-:W-:-:S05]  /*29f0*/  LOP3.LUT R5, R5, 0xff, RZ, 0xc0, !PT ;  /* 0x000000ff05057812 */ /* 0x000fca00078ec0ff */
[----:B------:R-:W-:-:S04]  /*2a00*/  IMAD.IADD R12, R5, 0x1, R11 ;  /* 0x00000001050c7824 */ /* 0x000fc800078e020b */
[----:B------:R-:W-:-:S05]  /*2a10*/  VIADD R4, R12, 0xffffffff ;  /* 0xffffffff0c047836 */ /* 0x000fca0000000000 */
[----:B------:R-:W-:-:S13]  /*2a20*/  ISETP.GE.U32.AND P0, PT, R4, 0xfe, PT ;  /* 0x000000fe0400780c */ /* 0x000fda0003f06070 */
[----:B------:R-:W-:Y:S05]  /*2a30*/  @!P0 BRA `(.L_x_43) ;  /* 0x0000000000808947 */ /* 0x000fea0003800000 */
[----:B------:R-:W-:-:S13]  /*2a40*/  ISETP.GT.AND P0, PT, R12, 0xfe, PT ;  /* 0x000000fe0c00780c */ /* 0x000fda0003f04270 */
[----:B------:R-:W-:Y:S05]  /*2a50*/  @P0 BRA `(.L_x_44) ;  /* 0x00000000006c0947 */ /* 0x000fea0003800000 */
[----:B------:R-:W-:-:S13]  /*2a60*/  ISETP.GE.AND P0, PT, R12, 0x1, PT ;  /* 0x000000010c00780c */ /* 0x000fda0003f06270 */
[----:B------:R-:W-:Y:S05]  /*2a70*/  @P0 BRA `(.L_x_45) ;  /* 0x0000000000740947 */ /* 0x000fea0003800000 */
[----:B------:R-:W-:Y:S02]  /*2a80*/  ISETP.GE.AND P0, PT, R12, -0x18, PT ;  /* 0xffffffe80c00780c */ /* 0x000fe40003f06270 */
[----:B------:R-:W-:-:S11]  /*2a90*/  LOP3.LUT R0, R0, 0x80000000, RZ, 0xc0, !PT ;  /* 0x8000000000007812 */ /* 0x000fd600078ec0ff */
[----:B------:R-:W-:Y:S05]  /*2aa0*/  @!P0 BRA `(.L_x_45) ;  /* 0x0000000000688947 */ /* 0x000fea0003800000 */
[CC--:B------:R-:W-:Y:S01]  /*2ab0*/  FFMA.RZ R4, R3.reuse, R13.reuse, R14 ;  /* 0x0000000d03047223 */ /* 0x0c0fe2000000c00e */
[C---:B------:R-:W-:Y:S01]  /*2ac0*/  IADD3 R10, PT, PT, R12.reuse, 0x20, RZ ;  /* 0x000000200c0a7810 */ /* 0x040fe20007ffe0ff */
[----:B------:R-:W-:Y:S01]  /*2ad0*/  IMAD.MOV R11, RZ, RZ, -R12 ;  /* 0x000000ffff0b7224 */ /* 0x000fe200078e0a0c */
[----:B------:R-:W-:Y:S02]  /*2ae0*/  ISETP.NE.AND P2, PT, R12, RZ, PT ;  /* 0x000000ff0c00720c */ /* 0x000fe40003f45270 */
[----:B------:R-:W-:Y:S01]  /*2af0*/  LOP3.LUT R5, R4, 0x7fffff, RZ, 0xc0, !PT ;  /* 0x007fffff04057812 */ /* 0x000fe200078ec0ff */
[CCC-:B------:R-:W-:Y:S01]  /*2b00*/  FFMA.RP R4, R3.reuse, R13.reuse, R14.reuse ;  /* 0x0000000d03047223 */ /* 0x1c0fe2000000800e */
[----:B------:R-:W-:Y:S01]  /*2b10*/  FFMA.RM R3, R3, R13, R14 ;  /* 0x0000000d03037223 */ /* 0x000fe2000000400e */
[----:B------:R-:W-:Y:S02]  /*2b20*/  ISETP.NE.AND P1, PT, R12, RZ, PT ;  /* 0x000000ff0c00720c */ /* 0x000fe40003f25270 */
[----:B------:R-:W-:-:S02]  /*2b30*/  LOP3.LUT R5, R5, 0x800000, RZ, 0xfc, !PT ;  /* 0x0080000005057812 */ /* 0x000fc400078efcff */
[----:B------:R-:W-:Y:S02]  /*2b40*/  FSETP.NEU.FTZ.AND P0, PT, R4, R3, PT ;  /* 0x000000030400720b */ /* 0x000fe40003f1d000 */
[----:B------:R-:W-:Y:S02]  /*2b50*/  SHF.L.U32 R10, R5, R10, RZ ;  /* 0x0000000a050a7219 */ /* 0x000fe400000006ff */
[----:B------:R-:W-:Y:S02]  /*2b60*/  SEL R4, R11, RZ, P2 ;  /* 0x000000ff0b047207 */ /* 0x000fe40001000000 */
[----:B------:R-:W-:Y:S02]  /*2b70*/  ISETP.NE.AND P1, PT, R10, RZ, P1 ;  /* 0x000000ff0a00720c */ /* 0x000fe40000f25270 */
[----:B------:R-:W-:Y:S02]  /*2b80*/  SHF.R.U32.HI R4, RZ, R4, R5 ;  /* 0x00000004ff047219 */ /* 0x000fe40000011605 */
[----:B------:R-:W-:-:S02]  /*2b90*/  PLOP3.LUT P0, PT, P0, P1, PT, 0xf8, 0x8f ;  /* 0x00000000008f781c */ /* 0x000fc40000703f70 */
[----:B------:R-:W-:Y:S02]  /*2ba0*/  SHF.R.U32.HI R10, RZ, 0x1, R4 ;  /* 0x00000001ff0a7819 */ /* 0x000fe40000011604 */
[----:B------:R-:W-:-:S04]  /*2bb0*/  SEL R3, RZ, 0x1, !P0 ;  /* 0x00000001ff037807 */ /* 0x000fc80004000000 */
[----:B------:R-:W-:-:S04]  /*2bc0*/  LOP3.LUT R3, R3, 0x1, R10, 0xf8, !PT ;  /* 0x0000000103037812 */ /* 0x000fc800078ef80a */
[----:B------:R-:W-:-:S05]  /*2bd0*/  LOP3.LUT R3, R3, R4, RZ, 0xc0, !PT ;  /* 0x0000000403037212 */ /* 0x000fca00078ec0ff */
[----:B------:R-:W-:-:S05]  /*2be0*/  IMAD.IADD R3, R10, 0x1, R3 ;  /* 0x000000010a037824 */ /* 0x000fca00078e0203 */
[----:B------:R-:W-:Y:S01]  /*2bf0*/  LOP3.LUT R0, R3, R0, RZ, 0xfc, !PT ;  /* 0x0000000003007212 */ /* 0x000fe200078efcff */
[----:B------:R-:W-:Y:S06]  /*2c00*/  BRA `(.L_x_45) ;  /* 0x0000000000107947 */ /* 0x000fec0003800000 */
.L_x_44:
[----:B------:R-:W-:-:S04]  /*2c10*/  LOP3.LUT R0, R0, 0x80000000, RZ, 0xc0, !PT ;  /* 0x8000000000007812 */ /* 0x000fc800078ec0ff */
[----:B------:R-:W-:Y:S01]  /*2c20*/  LOP3.LUT R0, R0, 0x7f800000, RZ, 0xfc, !PT ;  /* 0x7f80000000007812 */ /* 0x000fe200078efcff */
[----:B------:R-:W-:Y:S06]  /*2c30*/  BRA `(.L_x_45) ;  /* 0x0000000000047947 */ /* 0x000fec0003800000 */
.L_x_43:
[----:B------:R-:W-:-:S07]  /*2c40*/  LEA R0, R11, R0, 0x17 ;  /* 0x000000000b007211 */ /* 0x000fce00078eb8ff */
.L_x_45:
[----:B------:R-:W-:Y:S05]  /*2c50*/  BSYNC.RECONVERGENT B2 ;  /* 0x0000000000027941 */ /* 0x000fea0003800200 */
.L_x_42:
[----:B------:R-:W-:Y:S05]  /*2c60*/  BRA `(.L_x_46) ;  /* 0x0000000000207947 */ /* 0x000fea0003800000 */
.L_x_41:
[----:B------:R-:W-:-:S04]  /*2c70*/  LOP3.LUT R0, R3, 0x80000000, R0, 0x48, !PT ;  /* 0x8000000003007812 */ /* 0x000fc800078e4800 */
[----:B------:R-:W-:Y:S01]  /*2c80*/  LOP3.LUT R0, R0, 0x7f800000, RZ, 0xfc, !PT ;  /* 0x7f80000000007812 */ /* 0x000fe200078efcff */
[----:B------:R-:W-:Y:S06]  /*2c90*/  BRA `(.L_x_46) ;  /* 0x0000000000147947 */ /* 0x000fec0003800000 */
.L_x_40:
[----:B------:R-:W-:Y:S01]  /*2ca0*/  LOP3.LUT R0, R3, 0x80000000, R0, 0x48, !PT ;  /* 0x8000000003007812 */ /* 0x000fe200078e4800 */
[----:B------:R-:W-:Y:S06]  /*2cb0*/  BRA `(.L_x_46) ;  /* 0x00000000000c7947 */ /* 0x000fec0003800000 */
.L_x_39:
[----:B------:R-:W0:Y:S01]  /*2cc0*/  MUFU.RSQ R0, -QNAN ;  /* 0xffc0000000007908 */ /* 0x000e220000001400 */
[----:B------:R-:W-:Y:S05]  /*2cd0*/  BRA `(.L_x_46) ;  /* 0x0000000000047947 */ /* 0x000fea0003800000 */
.L_x_38:
[----:B------:R-:W-:-:S07]  /*2ce0*/  FADD.FTZ R0, R0, R3 ;  /* 0x0000000300007221 */ /* 0x000fce0000010000 */
.L_x_46:
[----:B------:R-:W-:Y:S05]  /*2cf0*/  BSYNC.RECONVERGENT B1 ;  /* 0x0000000000017941 */ /* 0x000fea0003800200 */
.L_x_36:
[----:B------:R-:W-:-:S04]  /*2d00*/  IMAD.MOV.U32 R3, RZ, RZ, 0x0 ;  /* 0x00000000ff037424 */ /* 0x000fc800078e00ff */
[----:B0-----:R-:W-:Y:S05]  /*2d10*/  RET.REL.NODEC R2 `(ensemble_init_velocities_kernel) ;  /* 0xffffffd002b87950 */ /* 0x001fea0003c3ffff */
.L_x_47:
[----:B------:R-:W-:-:S00]  /*2d20*/  BRA `(.L_x_47) ;  /* 0xfffffffc00fc7947 */ /* 0x000fc0000383ffff */
[----:B------:R-:W-:-:S00]  /*2d30*/  NOP ;  /* 0x0000000000007918 */ /* 0x000fc00000000000 */
        /* <DEDUP_REMOVED lines=12> */
.L_x_454:


//--------------------- .text.ensemble_warp_md_kernel --------------------------
	.section	.text.ensemble_warp_md_kernel,"ax",@progbits
	.align	128
        .global         ensemble_warp_md_kernel
        .type           ensemble_warp_md_kernel,@function
        .size           ensemble_warp_md_kernel,(.L_x_457 - ensemble_warp_md_kernel)
        .other          ensemble_warp_md_kernel,@"STO_CUDA_ENTRY STV_DEFAULT"
ensemble_warp_md_kernel:
.text.ensemble_warp_md_kernel:
[----:B------:R-:W0:Y:S01]  /*0000*/  LDC R1, c[0x0][0x37c] ;  /* 0x0000df00ff017b82 */ /* 0x000e220000000800 */
[----:B------:R-:W1:Y:S07]  /*0010*/  S2R R0, SR_TID.X ;  /* 0x0000000000007919 */ /* 0x000e6e0000002100 */
[----:B------:R-:W1:Y:S01]  /*0020*/  S2UR UR4, SR_CTAID.X ;  /* 0x00000000000479c3 */ /* 0x000e620000002500 */
[----:B------:R-:W2:Y:S01]  /*0030*/  LDCU UR5, c[0x0][0x380] ;  /* 0x00007000ff0577ac */ /* 0x000ea20008000800 */
[----:B0-----:R-:W-:-:S06]  /*0040*/  IADD3 R1, PT, PT, R1, -0x20, RZ ;  /* 0xffffffe001017810 */ /* 0x001fcc0007ffe0ff */
[----:B------:R-:W1:Y:S02]  /*0050*/  LDC R3, c[0x0][0x360] ;  /* 0x0000d800ff037b82 */ /* 0x000e640000000800 */
[----:B-1----:R-:W-:-:S05]  /*0060*/  IMAD R2, R3, UR4, R0 ;  /* 0x0000000403027c24 */ /* 0x002fca000f8e0200 */
[----:B------:R-:W-:-:S04]  /*0070*/  SHF.R.U32.HI R2, RZ, 0x5, R2 ;  /* 0x00000005ff027819 */ /* 0x000fc80000011602 */
[----:B--2---:R-:W-:-:S13]  /*0080*/  ISETP.GE.AND P0, PT, R2, UR5, PT ;  /* 0x0000000502007c0c */ /* 0x004fda000bf06270 */
[----:B------:R-:W-:Y:S05]  /*0090*/  @P0 EXIT ;  /* 0x000000000000094d */ /* 0x000fea0003800000 */
[C---:B------:R-:W-:Y:S01]  /*00a0*/  ISETP.GT.U32.AND P0, PT, R0.reuse, 0x1f, PT ;  /* 0x0000001f0000780c */ /* 0x040fe20003f04070 */
[----:B------:R-:W0:Y:S01]  /*00b0*/  LDCU.64 UR6, c[0x0][0x358] ;  /* 0x00006b00ff0677ac */ /* 0x000e220008000a00 */
[----:B------:R-:W-:Y:S01]  /*00c0*/  BSSY.RECONVERGENT B0, `(.L_x_48) ;  /* 0x000011d000007945 */ /* 0x000fe20003800200 */
[----:B------:R-:W-:-:S10]  /*00d0*/  LOP3.LUT R3, R0, 0x1f, RZ, 0xc0, !PT ;  /* 0x0000001f00037812 */ /* 0x000fd400078ec0ff */
[----:B------:R-:W-:Y:S05]  /*00e0*/  @P0 BRA `(.L_x_49) ;  /* 0x0000001000680947 */ /* 0x000fea0003800000 */
[----:B------:R-:W1:Y:S01]  /*00f0*/  LDC R4, c[0x0][0x384] ;  /* 0x0000e100ff047b82 */ /* 0x000e620000000800 */
[----:B------:R-:W-:Y:S01]  /*0100*/  BSSY.RECONVERGENT B1, `(.L_x_50) ;  /* 0x0000058000017945 */ /* 0x000fe20003800200 */
[----:B-1----:R-:W-:-:S13]  /*0110*/  ISETP.GE.AND P0, PT, R3, R4, PT ;  /* 0x000000040300720c */ /* 0x002fda0003f06270 */
[----:B------:R-:W-:Y:S05]  /*0120*/  @P0 BRA `(.L_x_51) ;  /* 0x0000000400540947 */ /* 0x000fea0003800000 */
[----:B------:R-:W-:Y:S01]  /*0130*/  LOP3.LUT R5, RZ, R0, RZ, 0x33, !PT ;  /* 0x00000000ff057212 */ /* 0x000fe200078e33ff */
[----:B------:R-:W-:Y:S03]  /*0140*/  BSSY.RECONVERGENT B2, `(.L_x_52) ;  /* 0x0000023000027945 */ /* 0x000fe60003800200 */
[----:B------:R-:W-:-:S04]  /*0150*/  IADD3 R6, PT, PT, R5, R4, RZ ;  /* 0x0000000405067210 */ /* 0x000fc80007ffe0ff */
[C---:B------:R-:W-:Y:S02]  /*0160*/  LOP3.LUT R5, R6.reuse, 0x60, RZ, 0xc0, !PT ;  /* 0x0000006006057812 */ /* 0x040fe400078ec0ff */
[----:B------:R-:W-:Y:S02]  /*0170*/  ISETP.GE.U32.AND P1, PT, R6, 0x60, PT ;  /* 0x000000600600780c */ /* 0x000fe40003f26070 */
[----:B------:R-:W-:Y:S02]  /*0180*/  ISETP.NE.AND P0, PT, R5, 0x60, PT ;  /* 0x000000600500780c */ /* 0x000fe40003f05270 */
[----:B------:R-:W-:-:S11]  /*0190*/  MOV R5, R3 ;  /* 0x0000000300057202 */ /* 0x000fd60000000f00 */
[----:B------:R-:W-:Y:S05]  /*01a0*/  @!P0 BRA `(.L_x_53) ;  /* 0x0000000000708947 */ /* 0x000fea0003800000 */
[----:B------:R-:W1:Y:S01]  /*01b0*/  S2R R24, SR_CgaCtaId ;  /* 0x0000000000187919 */ /* 0x000e620000008800 */
[----:B------:R-:W2:Y:S01]  /*01c0*/  LDC.64 R14, c[0x0][0x3a8] ;  /* 0x0000ea00ff0e7b82 */ /* 0x000ea20000000a00 */
[----:B------:R-:W-:Y:S01]  /*01d0*/  MOV R5, 0x400 ;  /* 0x0000040000057802 */ /* 0x000fe20000000f00 */
[----:B------:R-:W-:Y:S01]  /*01e0*/  HFMA2 R23, -RZ, RZ, 0, 0 ;  /* 0x00000000ff177431 */ /* 0x000fe200000001ff */
[----:B------:R-:W-:-:S04]  /*01f0*/  LEA.HI R6, R6, 0x1, RZ, 0x1b ;  /* 0x0000000106067811 */ /* 0x000fc800078fd8ff */
[----:B------:R-:W-:Y:S01]  /*0200*/  LOP3.LUT R22, R6, 0x3, RZ, 0xc0, !PT ;  /* 0x0000000306167812 */ /* 0x000fe200078ec0ff */
[----:B------:R-:W3:Y:S08]  /*0210*/  LDC.64 R20, c[0x0][0x3c0] ;  /* 0x0000f000ff147b82 */ /* 0x000ef00000000a00 */
[----:B------:R-:W4:Y:S08]  /*0220*/  LDC.64 R16, c[0x0][0x3b0] ;  /* 0x0000ec00ff107b82 */ /* 0x000f300000000a00 */
[----:B------:R-:W0:Y:S01]  /*0230*/  LDC.64 R18, c[0x0][0x3b8] ;  /* 0x0000ee00ff127b82 */ /* 0x000e220000000a00 */
[----:B-1----:R-:W-:-:S02]  /*0240*/  LEA R24, R24, R5, 0x18 ;  /* 0x0000000518187211 */ /* 0x002fc400078ec0ff */
[----:B------:R-:W-:-:S07]  /*0250*/  MOV R5, R3 ;  /* 0x0000000300057202 */ /* 0x000fce0000000f00 */
.L_x_54:
[----:B-12---:R-:W-:-:S04]  /*0260*/  IMAD.WIDE.U32 R6, R5, 0x4, R14 ;  /* 0x0000000405067825 */ /* 0x006fc800078e000e */
[C---:B----4-:R-:W-:Y:S02]  /*0270*/  IMAD.WIDE.U32 R8, R5.reuse, 0x4, R16 ;  /* 0x0000000405087825 */ /* 0x050fe400078e0010 */
[----:B0-----:R-:W2:Y:S02]  /*0280*/  LDG.E.CONSTANT R6, desc[UR6][R6.64] ;  /* 0x0000000606067981 */ /* 0x001ea4000c1e9900 */
[C---:B------:R-:W-:Y:S02]  /*0290*/  IMAD.WIDE.U32 R10, R5.reuse, 0x4, R18 ;  /* 0x00000004050a7825 */ /* 0x040fe400078e0012 */
[----:B------:R-:W4:Y:S02]  /*02a0*/  LDG.E.CONSTANT R8, desc[UR6][R8.64] ;  /* 0x0000000608087981 */ /* 0x000f24000c1e9900 */
[C---:B---3--:R-:W-:Y:S02]  /*02b0*/  IMAD.WIDE.U32 R12, R5.reuse, 0x4, R20 ;  /* 0x00000004050c7825 */ /* 0x048fe400078e0014 */
[----:B------:R-:W3:Y:S04]  /*02c0*/  LDG.E.CONSTANT R10, desc[UR6][R10.64] ;  /* 0x000000060a0a7981 */ /* 0x000ee8000c1e9900 */
[----:B------:R-:W5:Y:S01]  /*02d0*/  LDG.E.CONSTANT R12, desc[UR6][R12.64] ;  /* 0x000000060c0c7981 */ /* 0x000f62000c1e9900 */
[----:B------:R-:W-:-:S02]  /*02e0*/  LEA R25, R5, R24, 0x2 ;  /* 0x0000001805197211 */ /* 0x000fc400078e10ff */
[----:B------:R-:W-:-:S04]  /*02f0*/  IADD3 R23, PT, PT, R23, 0x1, RZ ;  /* 0x0000000117177810 */ /* 0x000fc80007ffe0ff */
[----:B------:R-:W-:Y:S02]  /*0300*/  ISETP.NE.AND P0, PT, R23, R22, PT ;  /* 0x000000161700720c */ /* 0x000fe40003f05270 */
[----:B------:R-:W-:Y:S01]  /*0310*/  IADD3 R5, PT, PT, R5, 0x20, RZ ;  /* 0x0000002005057810 */ /* 0x000fe20007ffe0ff */
[----:B--2---:R1:W-:Y:S04]  /*0320*/  STS [R25], R6 ;  /* 0x0000000619007388 */ /* 0x0043e80000000800 */
[----:B----4-:R1:W-:Y:S04]  /*0330*/  STS [R25+0x200], R8 ;  /* 0x0002000819007388 */ /* 0x0103e80000000800 */
[----:B---3--:R1:W-:Y:S04]  /*0340*/  STS [R25+0x400], R10 ;  /* 0x0004000a19007388 */ /* 0x0083e80000000800 */
[----:B-----5:R1:W-:Y:S01]  /*0350*/  STS [R25+0x600], R12 ;  /* 0x0006000c19007388 */ /* 0x0203e20000000800 */
[----:B------:R-:W-:Y:S05]  /*0360*/  @P0 BRA `(.L_x_54) ;  /* 0xfffffffc00bc0947 */ /* 0x000fea000383ffff */
.L_x_53:
[----:B0-----:R-:W-:Y:S05]  /*0370*/  BSYNC.RECONVERGENT B2 ;  /* 0x0000000000027941 */ /* 0x001fea0003800200 */
.L_x_52:
[----:B------:R-:W-:Y:S05]  /*0380*/  @!P1 BRA `(.L_x_51) ;  /* 0x0000000000bc9947 */ /* 0x000fea0003800000 */
[----:B------:R-:W0:Y:S01]  /*0390*/  S2R R7, SR_CgaCtaId ;  /* 0x0000000000077919 */ /* 0x000e220000008800 */
[----:B-1----:R-:W-:-:S04]  /*03a0*/  MOV R6, 0x400 ;  /* 0x0000040000067802 */ /* 0x002fc80000000f00 */
[----:B0-----:R-:W-:-:S07]  /*03b0*/  LEA R24, R7, R6, 0x18 ;  /* 0x0000000607187211 */ /* 0x001fce00078ec0ff */
.L_x_55:
[----:B----4-:R-:W0:Y:S08]  /*03c0*/  LDC.64 R6, c[0x0][0x3a8] ;  /* 0x0000ea00ff067b82 */ /* 0x010e300000000a00 */
[----:B------:R-:W1:Y:S08]  /*03d0*/  LDC.64 R8, c[0x0][0x3b0] ;  /* 0x0000ec00ff087b82 */ /* 0x000e700000000a00 */
[----:B------:R-:W2:Y:S08]  /*03e0*/  LDC.64 R10, c[0x0][0x3b8] ;  /* 0x0000ee00ff0a7b82 */ /* 0x000eb00000000a00 */
[----:B------:R-:W3:Y:S01]  /*03f0*/  LDC.64 R12, c[0x0][0x3c0] ;  /* 0x0000f000ff0c7b82 */ /* 0x000ee20000000a00 */
[----:B0-----:R-:W-:-:S05]  /*0400*/  IMAD.WIDE.U32 R6, R5, 0x4, R6 ;  /* 0x0000000405067825 */ /* 0x001fca00078e0006 */
[----:B------:R-:W4:Y:S01]  /*0410*/  LDG.E.CONSTANT R25, desc[UR6][R6.64] ;  /* 0x0000000606197981 */ /* 0x000f22000c1e9900 */
[----:B-1----:R-:W-:-:S03]  /*0420*/  IMAD.WIDE.U32 R8, R5, 0x4, R8 ;  /* 0x0000000405087825 */ /* 0x002fc600078e0008 */
[----:B------:R-:W5:Y:S04]  /*0430*/  LDG.E.CONSTANT R14, desc[UR6][R6.64+0x80] ;  /* 0x00008006060e7981 */ /* 0x000f68000c1e9900 */
[----:B------:R-:W5:Y:S01]  /*0440*/  LDG.E.CONSTANT R17, desc[UR6][R6.64+0x100] ;  /* 0x0001000606117981 */ /* 0x000f62000c1e9900 */
[----:B--2---:R-:W-:-:S03]  /*0450*/  IMAD.WIDE.U32 R10, R5, 0x4, R10 ;  /* 0x00000004050a7825 */ /* 0x004fc600078e000a */
[----:B------:R-:W2:Y:S04]  /*0460*/  LDG.E.CONSTANT R20, desc[UR6][R6.64+0x180] ;  /* 0x0001800606147981 */ /* 0x000ea8000c1e9900 */
[----:B------:R-:W2:Y:S01]  /*0470*/  LDG.E.CONSTANT R27, desc[UR6][R8.64] ;  /* 0x00000006081b7981 */ /* 0x000ea2000c1e9900 */
[----:B---3--:R-:W-:-:S03]  /*0480*/  IMAD.WIDE.U32 R12, R5, 0x4, R12 ;  /* 0x00000004050c7825 */ /* 0x008fc600078e000c */
[----:B------:R-:W3:Y:S04]  /*0490*/  LDG.E.CONSTANT R15, desc[UR6][R8.64+0x80] ;  /* 0x00008006080f7981 */ /* 0x000ee8000c1e9900 */
        /* <DEDUP_REMOVED lines=9> */
[----:B------:R-:W3:Y:S01]  /*0530*/  LDG.E.CONSTANT R23, desc[UR6][R12.64+0x180] ;  /* 0x000180060c177981 */ /* 0x000ee2000c1e9900 */
[----:B------:R-:W-:-:S02]  /*0540*/  LEA R26, R5, R24, 0x2 ;  /* 0x00000018051a7211 */ /* 0x000fc400078e10ff */
[----:B------:R-:W-:-:S04]  /*0550*/  IADD3 R5, PT, PT, R5, 0x80, RZ ;  /* 0x0000008005057810 */ /* 0x000fc80007ffe0ff */
[----:B------:R-:W-:Y:S01]  /*0560*/  ISETP.GE.AND P0, PT, R5, R4, PT ;  /* 0x000000040500720c */ /* 0x000fe20003f06270 */
[----:B----4-:R4:W-:Y:S04]  /*0570*/  STS [R26], R25 ;  /* 0x000000191a007388 */ /* 0x0109e80000000800 */
[----:B-----5:R4:W-:Y:S04]  /*0580*/  STS [R26+0x80], R14 ;  /* 0x0000800e1a007388 */ /* 0x0209e80000000800 */
[----:B------:R4:W-:Y:S04]  /*0590*/  STS [R26+0x100], R17 ;  /* 0x000100111a007388 */ /* 0x0009e80000000800 */
[----:B--2---:R4:W-:Y:S04]  /*05a0*/  STS [R26+0x180], R20 ;  /* 0x000180141a007388 */ /* 0x0049e80000000800 */
[----:B------:R4:W-:Y:S04]  /*05b0*/  STS [R26+0x200], R27 ;  /* 0x0002001b1a007388 */ /* 0x0009e80000000800 */
[----:B---3--:R4:W-:Y:S04]  /*05c0*/  STS [R26+0x280], R15 ;  /* 0x0002800f1a007388 */ /* 0x0089e80000000800 */
[----:B------:R4:W-:Y:S04]  /*05d0*/  STS [R26+0x300], R18 ;  /* 0x000300121a007388 */ /* 0x0009e80000000800 */
        /* <DEDUP_REMOVED lines=8> */
[----:B------:R4:W-:Y:S01]  /*0660*/  STS [R26+0x780], R23 ;  /* 0x000780171a007388 */ /* 0x0009e20000000800 */
[----:B------:R-:W-:Y:S05]  /*0670*/  @!P0 BRA `(.L_x_55) ;  /* 0xfffffffc00508947 */ /* 0x000fea000383ffff */
.L_x_51:
[----:B0-----:R-:W-:Y:S05]  /*0680*/  BSYNC.RECONVERGENT B1 ;  /* 0x0000000000017941 */ /* 0x001fea0003800200 */
.L_x_50:
[----:B------:R-:W0:Y:S01]  /*0690*/  LDC R5, c[0x0][0x3e8] ;  /* 0x0000fa00ff057b82 */ /* 0x000e220000000800 */
[----:B------:R-:W-:Y:S01]  /*06a0*/  BSSY.RECONVERGENT B1, `(.L_x_56) ;  /* 0x0000051000017945 */ /* 0x000fe20003800200 */
[----:B0-----:R-:W-:-:S13]  /*06b0*/  ISETP.GE.AND P0, PT, R3, R5, PT ;  /* 0x000000050300720c */ /* 0x001fda0003f06270 */
[----:B------:R-:W-:Y:S05]  /*06c0*/  @P0 BRA `(.L_x_57) ;  /* 0x0000000400380947 */ /* 0x000fea0003800000 */
[----:B-1--4-:R-:W-:Y:S01]  /*06d0*/  LOP3.LUT R6, RZ, R0, RZ, 0x33, !PT ;  /* 0x00000000ff067212 */ /* 0x012fe200078e33ff */
[----:B------:R-:W-:Y:S03]  /*06e0*/  BSSY.RECONVERGENT B2, `(.L_x_58) ;  /* 0x000001e000027945 */ /* 0x000fe60003800200 */
[----:B------:R-:W-:-:S04]  /*06f0*/  IADD3 R7, PT, PT, R6, R5, RZ ;  /* 0x0000000506077210 */ /* 0x000fc80007ffe0ff */
[C---:B------:R-:W-:Y:S02]  /*0700*/  LOP3.LUT R6, R7.reuse, 0x60, RZ, 0xc0, !PT ;  /* 0x0000006007067812 */ /* 0x040fe400078ec0ff */
[----:B------:R-:W-:Y:S02]  /*0710*/  ISETP.GE.U32.AND P1, PT, R7, 0x60, PT ;  /* 0x000000600700780c */ /* 0x000fe40003f26070 */
[----:B------:R-:W-:Y:S02]  /*0720*/  ISETP.NE.AND P0, PT, R6, 0x60, PT ;  /* 0x000000600600780c */ /* 0x000fe40003f05270 */
[----:B------:R-:W-:-:S11]  /*0730*/  MOV R6, R3 ;  /* 0x0000000300067202 */ /* 0x000fd60000000f00 */
[----:B------:R-:W-:Y:S05]  /*0740*/  @!P0 BRA `(.L_x_59) ;  /* 0x00000000005c8947 */ /* 0x000fea0003800000 */
[----:B------:R-:W0:Y:S01]  /*0750*/  S2R R9, SR_CgaCtaId ;  /* 0x0000000000097919 */ /* 0x000e220000008800 */
[----:B------:R-:W-:Y:S01]  /*0760*/  MOV R6, 0x400 ;  /* 0x0000040000067802 */ /* 0x000fe20000000f00 */
[----:B------:R-:W-:Y:S01]  /*0770*/  HFMA2 R12, -RZ, RZ, 0, 0 ;  /* 0x00000000ff0c7431 */ /* 0x000fe200000001ff */
[----:B------:R-:W-:-:S04]  /*0780*/  LEA.HI R7, R7, 0x1, RZ, 0x1b ;  /* 0x0000000107077811 */ /* 0x000fc800078fd8ff */
[----:B------:R-:W-:Y:S02]  /*0790*/  LOP3.LUT R7, R7, 0x3, RZ, 0xc0, !PT ;  /* 0x0000000307077812 */ /* 0x000fe400078ec0ff */
[----:B0-----:R-:W-:Y:S02]  /*07a0*/  LEA R19, R9, R6, 0x18 ;  /* 0x0000000609137211 */ /* 0x001fe400078ec0ff */
[----:B------:R-:W-:-:S07]  /*07b0*/  MOV R6, R3 ;  /* 0x0000000300067202 */ /* 0x000fce0000000f00 */
.L_x_60:
[----:B0-----:R-:W0:Y:S01]  /*07c0*/  LDC.64 R8, c[0x0][0x3c8] ;  /* 0x0000f200ff087b82 */ /* 0x001e220000000a00 */
[----:B------:R-:W-:-:S07]  /*07d0*/  SHF.L.U32 R13, R6, 0x1, RZ ;  /* 0x00000001060d7819 */ /* 0x000fce00000006ff */
[----:B------:R-:W1:Y:S01]  /*07e0*/  LDC.64 R10, c[0x0][0x3d0] ;  /* 0x0000f400ff0a7b82 */ /* 0x000e620000000a00 */
[----:B0-----:R-:W-:-:S05]  /*07f0*/  IMAD.WIDE.U32 R8, R13, 0x4, R8 ;  /* 0x000000040d087825 */ /* 0x001fca00078e0008 */
[----:B------:R-:W2:Y:S01]  /*0800*/  LDG.E.CONSTANT R14, desc[UR6][R8.64] ;  /* 0x00000006080e7981 */ /* 0x000ea2000c1e9900 */
[----:B-1----:R-:W-:-:S03]  /*0810*/  IMAD.WIDE.U32 R10, R13, 0x4, R10 ;  /* 0x000000040d0a7825 */ /* 0x002fc600078e000a */
[----:B------:R-:W2:Y:S04]  /*0820*/  LDG.E.CONSTANT R15, desc[UR6][R8.64+0x4] ;  /* 0x00000406080f7981 */ /* 0x000ea8000c1e9900 */
[----:B------:R-:W3:Y:S04]  /*0830*/  LDG.E.CONSTANT R16, desc[UR6][R10.64] ;  /* 0x000000060a107981 */ /* 0x000ee8000c1e9900 */
[----:B------:R-:W3:Y:S01]  /*0840*/  LDG.E.CONSTANT R17, desc[UR6][R10.64+0x4] ;  /* 0x000004060a117981 */ /* 0x000ee2000c1e9900 */
[----:B------:R-:W-:Y:S02]  /*0850*/  LEA R13, R6, R19, 0x3 ;  /* 0x00000013060d7211 */ /* 0x000fe400078e18ff */
[----:B------:R-:W-:-:S04]  /*0860*/  IADD3 R12, PT, PT, R12, 0x1, RZ ;  /* 0x000000010c0c7810 */ /* 0x000fc80007ffe0ff */
[----:B------:R-:W-:Y:S02]  /*0870*/  ISETP.NE.AND P0, PT, R12, R7, PT ;  /* 0x000000070c00720c */ /* 0x000fe40003f05270 */
[----:B------:R-:W-:Y:S01]  /*0880*/  IADD3 R6, PT, PT, R6, 0x20, RZ ;  /* 0x0000002006067810 */ /* 0x000fe20007ffe0ff */
[----:B--2---:R0:W-:Y:S04]  /*0890*/  STS.64 [R13+0x800], R14 ;  /* 0x0008000e0d007388 */ /* 0x0041e80000000a00 */
[----:B---3--:R0:W-:Y:S06]  /*08a0*/  STS.64 [R13+0x1000], R16 ;  /* 0x001000100d007388 */ /* 0x0081ec0000000a00 */
[----:B------:R-:W-:Y:S05]  /*08b0*/  @P0 BRA `(.L_x_60) ;  /* 0xfffffffc00c00947 */ /* 0x000fea000383ffff */
.L_x_59:
[----:B------:R-:W-:Y:S05]  /*08c0*/  BSYNC.RECONVERGENT B2 ;  /* 0x0000000000027941 */ /* 0x000fea0003800200 */
.L_x_58:
[----:B------:R-:W-:Y:S05]  /*08d0*/  @!P1 BRA `(.L_x_57) ;  /* 0x0000000000b49947 */ /* 0x000fea0003800000 */
[----:B------:R-:W1:Y:S01]  /*08e0*/  S2R R8, SR_CgaCtaId ;  /* 0x0000000000087919 */ /* 0x000e620000008800 */
[----:B------:R-:W-:-:S04]  /*08f0*/  MOV R7, 0x400 ;  /* 0x0000040000077802 */ /* 0x000fc80000000f00 */
[----:B-1----:R-:W-:-:S07]  /*0900*/  LEA R35, R8, R7, 0x18 ;  /* 0x0000000708237211 */ /* 0x002fce00078ec0ff */
.L_x_61:
[----:B0-----:R-:W0:Y:S01]  /*0910*/  LDC.64 R16, c[0x0][0x3c8] ;  /* 0x0000f200ff107b82 */ /* 0x001e220000000a00 */
[----:B------:R-:W-:-:S04]  /*0920*/  SHF.L.U32 R23, R6, 0x1, RZ ;  /* 0x0000000106177819 */ /* 0x000fc800000006ff */
[C---:B------:R-:W-:Y:S02]  /*0930*/  IADD3 R11, PT, PT, R23.reuse, 0x40, RZ ;  /* 0x00000040170b7810 */ /* 0x040fe40007ffe0ff */
[C---:B------:R-:W-:Y:S01]  /*0940*/  IADD3 R15, PT, PT, R23.reuse, 0x80, RZ ;  /* 0x00000080170f7810 */ /* 0x040fe20007ffe0ff */
[----:B------:R-:W1:Y:S01]  /*0950*/  LDC.64 R18, c[0x0][0x3d0] ;  /* 0x0000f400ff127b82 */ /* 0x000e620000000a00 */
[C---:B--2---:R-:W-:Y:S01]  /*0960*/  IADD3 R7, PT, PT, R23.reuse, 0xc0, RZ ;  /* 0x000000c017077810 */ /* 0x044fe20007ffe0ff */
[----:B0-----:R-:W-:-:S04]  /*0970*/  IMAD.WIDE.U32 R20, R23, 0x4, R16 ;  /* 0x0000000417147825 */ /* 0x001fc800078e0010 */
[--C-:B------:R-:W-:Y:S01]  /*0980*/  IMAD.WIDE.U32 R8, R11, 0x4, R16.reuse ;  /* 0x000000040b087825 */ /* 0x100fe200078e0010 */
[----:B------:R-:W2:Y:S03]  /*0990*/  LDG.E.CONSTANT R36, desc[UR6][R20.64] ;  /* 0x0000000614247981 */ /* 0x000ea6000c1e9900 */
[----:B------:R-:W-:Y:S01]  /*09a0*/  IMAD.WIDE.U32 R12, R15, 0x4, R16 ;  /* 0x000000040f0c7825 */ /* 0x000fe200078e0010 */
[----:B------:R-:W2:Y:S03]  /*09b0*/  LDG.E.CONSTANT R37, desc[UR6][R20.64+0x4] ;  /* 0x0000040614257981 */ /* 0x000ea6000c1e9900 */
[--C-:B-1----:R-:W-:Y:S01]  /*09c0*/  IMAD.WIDE.U32 R22, R23, 0x4, R18.reuse ;  /* 0x0000000417167825 */ /* 0x102fe200078e0012 */
[----:B------:R-:W3:Y:S03]  /*09d0*/  LDG.E.CONSTANT R24, desc[UR6][R8.64] ;  /* 0x0000000608187981 */ /* 0x000ee6000c1e9900 */
[--C-:B------:R-:W-:Y:S01]  /*09e0*/  IMAD.WIDE.U32 R10, R11, 0x4, R18.reuse ;  /* 0x000000040b0a7825 */ /* 0x100fe200078e0012 */
[----:B------:R-:W3:Y:S03]  /*09f0*/  LDG.E.CONSTANT R25, desc[UR6][R8.64+0x4] ;  /* 0x0000040608197981 */ /* 0x000ee6000c1e9900 */
[----:B------:R-:W-:Y:S01]  /*0a00*/  IMAD.WIDE.U32 R14, R15, 0x4, R18 ;  /* 0x000000040f0e7825 */ /* 0x000fe200078e0012 */
[----:B------:R-:W4:Y:S03]  /*0a10*/  LDG.E.CONSTANT R28, desc[UR6][R12.64] ;  /* 0x000000060c1c7981 */ /* 0x000f26000c1e9900 */
[C---:B------:R-:W-:Y:S01]  /*0a20*/  IMAD.WIDE.U32 R16, R7.reuse, 0x4, R16 ;  /* 0x0000000407107825 */ /* 0x040fe200078e0010 */
[----:B------:R-:W4:Y:S03]  /*0a30*/  LDG.E.CONSTANT R29, desc[UR6][R12.64+0x4] ;  /* 0x000004060c1d7981 */ /* 0x000f26000c1e9900 */
[----:B------:R-:W-:Y:S01]  /*0a40*/  IMAD.WIDE.U32 R18, R7, 0x4, R18 ;  /* 0x0000000407127825 */ /* 0x000fe200078e0012 */
[----:B------:R-:W5:Y:S04]  /*0a50*/  LDG.E.CONSTANT R32, desc[UR6][R16.64] ;  /* 0x0000000610207981 */ /* 0x000f68000c1e9900 */
        /* <DEDUP_REMOVED lines=8> */
[----:B------:R-:W5:Y:S01]  /*0ae0*/  LDG.E.CONSTANT R9, desc[UR6][R18.64+0x4] ;  /* 0x0000040612097981 */ /* 0x000f62000c1e9900 */
[----:B------:R-:W-:-:S02]  /*0af0*/  LEA R7, R6, R35, 0x3 ;  /* 0x0000002306077211 */ /* 0x000fc400078e18ff */
[----:B------:R-:W-:-:S04]  /*0b00*/  IADD3 R6, PT, PT, R6, 0x80, RZ ;  /* 0x0000008006067810 */ /* 0x000fc80007ffe0ff */
[----:B------:R-:W-:Y:S01]  /*0b10*/  ISETP.GE.AND P0, PT, R6, R5, PT ;  /* 0x000000050600720c */ /* 0x000fe20003f06270 */
[----:B--2---:R2:W-:Y:S04]  /*0b20*/  STS.64 [R7+0x800], R36 ;  /* 0x0008002407007388 */ /* 0x0045e80000000a00 */
[----:B---3--:R2:W-:Y:S04]  /*0b30*/  STS.64 [R7+0x900], R24 ;  /* 0x0009001807007388 */ /* 0x0085e80000000a00 */
[----:B----4-:R2:W-:Y:S04]  /*0b40*/  STS.64 [R7+0xa00], R28 ;  /* 0x000a001c07007388 */ /* 0x0105e80000000a00 */
[----:B-----5:R2:W-:Y:S04]  /*0b50*/  STS.64 [R7+0xb00], R32 ;  /* 0x000b002007007388 */ /* 0x0205e80000000a00 */
[----:B------:R2:W-:Y:S04]  /*0b60*/  STS.64 [R7+0x1100], R26 ;  /* 0x0011001a07007388 */ /* 0x0005e80000000a00 */
[----:B------:R2:W-:Y:S04]  /*0b70*/  STS.64 [R7+0x1200], R30 ;  /* 0x0012001e07007388 */ /* 0x0005e80000000a00 */
[----:B------:R2:W-:Y:S04]  /*0b80*/  STS.64 [R7+0x1000], R20 ;  /* 0x0010001407007388 */ /* 0x0005e80000000a00 */
[----:B------:R2:W-:Y:S01]  /*0b90*/  STS.64 [R7+0x1300], R8 ;  /* 0x0013000807007388 */ /* 0x0005e20000000a00 */
[----:B------:R-:W-:Y:S05]  /*0ba0*/  @!P0 BRA `(.L_x_61) ;  /* 0xfffffffc00588947 */ /* 0x000fea000383ffff */
.L_x_57:
[----:B------:R-:W-:Y:S05]  /*0bb0*/  BSYNC.RECONVERGENT B1 ;  /* 0x0000000000017941 */ /* 0x000fea0003800200 */
.L_x_56:
[----:B-1--4-:R-:W1:Y:S01]  /*0bc0*/  LDC R6, c[0x0][0x3ec] ;  /* 0x0000fb00ff067b82 */ /* 0x012e620000000800 */
[----:B------:R-:W-:Y:S01]  /*0bd0*/  BSSY.RECONVERGENT B1, `(.L_x_62) ;  /* 0x0000065000017945 */ /* 0x000fe20003800200 */
[----:B-1----:R-:W-:-:S13]  /*0be0*/  ISETP.GE.AND P0, PT, R3, R6, PT ;  /* 0x000000060300720c */ /* 0x002fda0003f06270 */
[----:B------:R-:W-:Y:S05]  /*0bf0*/  @P0 BRA `(.L_x_63) ;  /* 0x0000000400880947 */ /* 0x000fea0003800000 */
[----:B--2---:R-:W-:Y:S01]  /*0c00*/  LOP3.LUT R7, RZ, R0, RZ, 0x33, !PT ;  /* 0x00000000ff077212 */ /* 0x004fe200078e33ff */
        /* <DEDUP_REMOVED lines=8> */
[----:B------:R-:W-:Y:S01]  /*0c90*/  MOV R7, 0x400 ;  /* 0x0000040000077802 */ /* 0x000fe20000000f00 */
[----:B0-----:R-:W-:Y:S01]  /*0ca0*/  HFMA2 R17, -RZ, RZ, 0, 0 ;  /* 0x00000000ff117431 */ /* 0x001fe200000001ff */
[----:B------:R-:W-:-:S04]  /*0cb0*/  LEA.HI R8, R8, 0x1, RZ, 0x1b ;  /* 0x0000000108087811 */ /* 0x000fc800078fd8ff */
[----:B------:R-:W-:Y:S02]  /*0cc0*/  LOP3.LUT R16, R8, 0x3, RZ, 0xc0, !PT ;  /* 0x0000000308107812 */ /* 0x000fe400078ec0ff */
[----:B-1----:R-:W-:Y:S02]  /*0cd0*/  LEA R22, R10, R7, 0x18 ;  /* 0x000000070a167211 */ /* 0x002fe400078ec0ff */
[----:B------:R-:W-:-:S07]  /*0ce0*/  MOV R7, R3 ;  /* 0x0000000300077202 */ /* 0x000fce0000000f00 */
.L_x_66:
[----:B------:R-:W0:Y:S01]  /*0cf0*/  LDC.64 R12, c[0x0][0x3d8] ;  /* 0x0000f600ff0c7b82 */ /* 0x000e220000000a00 */
[C---:B-1----:R-:W-:Y:S02]  /*0d00*/  SHF.L.U32 R9, R7.reuse, 0x2, RZ ;  /* 0x0000000207097819 */ /* 0x042fe400000006ff */
[----:B------:R-:W-:-:S05]  /*0d10*/  SHF.L.U32 R11, R7, 0x1, RZ ;  /* 0x00000001070b7819 */ /* 0x000fca00000006ff */
[----:B------:R-:W1:Y:S01]  /*0d20*/  LDC.64 R14, c[0x0][0x3e0] ;  /* 0x0000f800ff0e7b82 */ /* 0x000e620000000a00 */
[----:B0-----:R-:W-:-:S05]  /*0d30*/  IMAD.WIDE.U32 R12, R9, 0x4, R12 ;  /* 0x00000004090c7825 */ /* 0x001fca00078e000c */
[----:B------:R-:W2:Y:S01]  /*0d40*/  LDG.E.CONSTANT R8, desc[UR6][R12.64] ;  /* 0x000000060c087981 */ /* 0x000ea2000c1e9900 */
[----:B-1----:R-:W-:-:S03]  /*0d50*/  IMAD.WIDE.U32 R14, R11, 0x4, R14 ;  /* 0x000000040b0e7825 */ /* 0x002fc600078e000e */
[----:B------:R-:W2:Y:S04]  /*0d60*/  LDG.E.CONSTANT R9, desc[UR6][R12.64+0x4] ;  /* 0x000004060c097981 */ /* 0x000ea8000c1e9900 */
[----:B------:R-:W2:Y:S04]  /*0d70*/  LDG.E.CONSTANT R10, desc[UR6][R12.64+0x8] ;  /* 0x000008060c0a7981 */ /* 0x000ea8000c1e9900 */
[----:B------:R-:W2:Y:S04]  /*0d80*/  LDG.E.CONSTANT R11, desc[UR6][R12.64+0xc] ;  /* 0x00000c060c0b7981 */ /* 0x000ea8000c1e9900 */
[----:B------:R-:W3:Y:S04]  /*0d90*/  LDG.E.CONSTANT R20, desc[UR6][R14.64] ;  /* 0x000000060e147981 */ /* 0x000ee8000c1e9900 */
[----:B------:R-:W3:Y:S01]  /*0da0*/  LDG.E.CONSTANT R21, desc[UR6][R14.64+0x4] ;  /* 0x000004060e157981 */ /* 0x000ee2000c1e9900 */
[----:B------:R-:W-:-:S02]  /*0db0*/  LEA R18, R7, R22, 0x4 ;  /* 0x0000001607127211 */ /* 0x000fc400078e20ff */
[----:B------:R-:W-:Y:S02]  /*0dc0*/  LEA R19, R7, R22, 0x3 ;  /* 0x0000001607137211 */ /* 0x000fe400078e18ff */
[----:B------:R-:W-:-:S04]  /*0dd0*/  IADD3 R17, PT, PT, R17, 0x1, RZ ;  /* 0x0000000111117810 */ /* 0x000fc80007ffe0ff */
[----:B------:R-:W-:Y:S02]  /*0de0*/  ISETP.NE.AND P0, PT, R17, R16, PT ;  /* 0x000000101100720c */ /* 0x000fe40003f05270 */
[----:B------:R-:W-:Y:S01]  /*0df0*/  IADD3 R7, PT, PT, R7, 0x20, RZ ;  /* 0x0000002007077810 */ /* 0x000fe20007ffe0ff */
[----:B--2---:R1:W-:Y:S04]  /*0e00*/  STS.128 [R18+0x1800], R8 ;  /* 0x0018000812007388 */ /* 0x0043e80000000c00 */
[----:B---3--:R1:W-:Y:S06]  /*0e10*/  STS.64 [R19+0x3800], R20 ;  /* 0x0038001413007388 */ /* 0x0083ec0000000a00 */
[----:B------:R-:W-:Y:S05]  /*0e20*/  @P0 BRA `(.L_x_66) ;  /* 0xfffffffc00b00947 */ /* 0x000fea000383ffff */
.L_x_65:
[----:B------:R-:W-:Y:S05]  /*0e30*/  BSYNC.RECONVERGENT B2 ;  /* 0x0000000000027941 */ /* 0x000fea0003800200 */
.L_x_64:
[----:B------:R-:W-:Y:S05]  /*0e40*/  @!P1 BRA `(.L_x_63) ;  /* 0x0000000000f49947 */ /* 0x000fea0003800000 */
[----:B-1----:R-:W1:Y:S01]  /*0e50*/  S2R R9, SR_CgaCtaId ;  /* 0x0000000000097919 */ /* 0x002e620000008800 */
[----:B------:R-:W-:-:S04]  /*0e60*/  MOV R24, 0x400 ;  /* 0x0000040000187802 */ /* 0x000fc80000000f00 */
[----:B-1----:R-:W-:-:S07]  /*0e70*/  LEA R24, R9, R24, 0x18 ;  /* 0x0000001809187211 */ /* 0x002fce00078ec0ff */
.L_x_67:
[----:B------:R-:W1:Y:S01]  /*0e80*/  LDC.64 R30, c[0x0][0x3d8] ;  /* 0x0000f600ff1e7b82 */ /* 0x000e620000000a00 */
[C---:B0-----:R-:W-:Y:S02]  /*0e90*/  IADD3 R17, PT, PT, R7.reuse, 0x20, RZ ;  /* 0x0000002007117810 */ /* 0x041fe40007ffe0ff */
[C---:B------:R-:W-:Y:S02]  /*0ea0*/  IADD3 R8, PT, PT, R7.reuse, 0x40, RZ ;  /* 0x0000004007087810 */ /* 0x040fe40007ffe0ff */
[C---:B------:R-:W-:Y:S02]  /*0eb0*/  IADD3 R9, PT, PT, R7.reuse, 0x60, RZ ;  /* 0x0000006007097810 */ /* 0x040fe40007ffe0ff */
[C---:B------:R-:W-:Y:S01]  /*0ec0*/  SHF.L.U32 R23, R7.reuse, 0x2, RZ ;  /* 0x0000000207177819 */ /* 0x040fe200000006ff */
[----:B------:R-:W0:Y:S01]  /*0ed0*/  LDC.64 R32, c[0x0][0x3e0] ;  /* 0x0000f800ff207b82 */ /* 0x000e220000000a00 */
[----:B------:R-:W-:Y:S02]  /*0ee0*/  SHF.L.U32 R15, R7, 0x1, RZ ;  /* 0x00000001070f7819 */ /* 0x000fe400000006ff */
[----:B------:R-:W-:-:S02]  /*0ef0*/  SHF.L.U32 R27, R17, 0x2, RZ ;  /* 0x00000002111b7819 */ /* 0x000fc400000006ff */
[----:B------:R-:W-:Y:S02]  /*0f00*/  SHF.L.U32 R17, R17, 0x1, RZ ;  /* 0x0000000111117819 */ /* 0x000fe400000006ff */
[C---:B------:R-:W-:Y:S02]  /*0f10*/  SHF.L.U32 R29, R8.reuse, 0x2, RZ ;  /* 0x00000002081d7819 */ /* 0x040fe400000006ff */
[----:B------:R-:W-:Y:S02]  /*0f20*/  SHF.L.U32 R19, R8, 0x1, RZ ;  /* 0x0000000108137819 */ /* 0x000fe400000006ff */
[C---:B------:R-:W-:Y:S02]  /*0f30*/  SHF.L.U32 R11, R9.reuse, 0x2, RZ ;  /* 0x00000002090b7819 */ /* 0x040fe400000006ff */
[----:B------:R-:W-:Y:S01]  /*0f40*/  SHF.L.U32 R9, R9, 0x1, RZ ;  /* 0x0000000109097819 */ /* 0x000fe200000006ff */
[----:B-1----:R-:W-:-:S04]  /*0f50*/  IMAD.WIDE.U32 R22, R23, 0x4, R30 ;  /* 0x0000000417167825 */ /* 0x002fc800078e001e */
[----:B------:R-:W-:Y:S01]  /*0f60*/  IMAD.WIDE.U32 R26, R27, 0x4, R30 ;  /* 0x000000041b1a7825 */ /* 0x000fe200078e001e */
[----:B------:R-:W2:Y:S03]  /*0f70*/  LDG.E.CONSTANT R8, desc[UR6][R22.64] ;  /* 0x0000000616087981 */ /* 0x000ea6000c1e9900 */
[----:B0-----:R-:W-:Y:S01]  /*0f80*/  IMAD.WIDE.U32 R14, R15, 0x4, R32 ;  /* 0x000000040f0e7825 */ /* 0x001fe200078e0020 */
[----:B------:R-:W2:Y:S03]  /*0f90*/  LDG.E.CONSTANT R10, desc[UR6][R22.64+0x8] ;  /* 0x00000806160a7981 */ /* 0x000ea6000c1e9900 */
[----:B------:R-:W-:Y:S01]  /*0fa0*/  IMAD.WIDE.U32 R28, R29, 0x4, R30 ;  /* 0x000000041d1c7825 */ /* 0x000fe200078e001e */
[----:B------:R-:W3:Y:S03]  /*0fb0*/  LDG.E.CONSTANT R40, desc[UR6][R14.64] ;  /* 0x000000060e287981 */ /* 0x000ee6000c1e9900 */
[--C-:B------:R-:W-:Y:S01]  /*0fc0*/  IMAD.WIDE.U32 R16, R17, 0x4, R32.reuse ;  /* 0x0000000411107825 */ /* 0x100fe200078e0020 */
[----:B------:R-:W3:Y:S03]  /*0fd0*/  LDG.E.CONSTANT R41, desc[UR6][R14.64+0x4] ;  /* 0x000004060e297981 */ /* 0x000ee6000c1e9900 */
[----:B------:R-:W-:Y:S01]  /*0fe0*/  IMAD.WIDE.U32 R18, R19, 0x4, R32 ;  /* 0x0000000413127825 */ /* 0x000fe200078e0020 */
[----:B------:R-:W4:Y:S03]  /*0ff0*/  LDG.E.CONSTANT R12, desc[UR6][R26.64] ;  /* 0x000000061a0c7981 */ /* 0x000f26000c1e9900 */
[----:B------:R-:W-:Y:S01]  /*1000*/  IMAD.WIDE.U32 R30, R11, 0x4, R30 ;  /* 0x000000040b1e7825 */ /* 0x000fe200078e001e */
[----:B------:R-:W4:Y:S03]  /*1010*/  LDG.E.CONSTANT R13, desc[UR6][R26.64+0x4] ;  /* 0x000004061a0d7981 */ /* 0x000f26000c1e9900 */
[----:B------:R-:W-:Y:S01]  /*1020*/  IMAD.WIDE.U32 R32, R9, 0x4, R32 ;  /* 0x0000000409207825 */ /* 0x000fe200078e0020 */
[----:B------:R-:W2:Y:S04]  /*1030*/  LDG.E.CONSTANT R11, desc[UR6][R22.64+0xc] ;  /* 0x00000c06160b7981 */ /* 0x000ea8000c1e9900 */
[----:B------:R-:W2:Y:S04]  /*1040*/  LDG.E.CONSTANT R9, desc[UR6][R22.64+0x4] ;  /* 0x0000040616097981 */ /* 0x000ea8000c1e9900 */
[----:B------:R-:W4:Y:S04]  /*1050*/  LDG.E.CONSTANT R14, desc[UR6][R26.64+0x8] ;  /* 0x000008061a0e7981 */ /* 0x000f28000c1e9900 */
[----:B------:R0:W4:Y:S04]  /*1060*/  LDG.E.CONSTANT R15, desc[UR6][R26.64+0xc] ;  /* 0x00000c061a0f7981 */ /* 0x000128000c1e9900 */
        /* <DEDUP_REMOVED lines=15> */
[C---:B0-----:R-:W-:Y:S02]  /*1160*/  LEA R26, R7.reuse, R24, 0x3 ;  /* 0x00000018071a7211 */ /* 0x041fe400078e18ff */
[----:B------:R-:W-:-:S04]  /*1170*/  IADD3 R7, PT, PT, R7, 0x80, RZ ;  /* 0x0000008007077810 */ /* 0x000fc80007ffe0ff */
[----:B------:R-:W-:Y:S01]  /*1180*/  ISETP.GE.AND P0, PT, R7, R6, PT ;  /* 0x000000060700720c */ /* 0x000fe20003f06270 */
[----:B--2---:R0:W-:Y:S04]  /*1190*/  STS.128 [R25+0x1800], R8 ;  /* 0x0018000819007388 */ /* 0x0041e80000000c00 */
[----:B---3--:R0:W-:Y:S04]  /*11a0*/  STS.64 [R26+0x3800], R40 ;  /* 0x003800281a007388 */ /* 0x0081e80000000a00 */
[----:B----4-:R0:W-:Y:S04]  /*11b0*/  STS.128 [R25+0x1a00], R12 ;  /* 0x001a000c19007388 */ /* 0x0101e80000000c00 */
[----:B-----5:R0:W-:Y:S04]  /*11c0*/  STS.64 [R26+0x3900], R34 ;  /* 0x003900221a007388 */ /* 0x0201e80000000a00 */
[----:B------:R0:W-:Y:S04]  /*11d0*/  STS.128 [R25+0x1c00], R16 ;  /* 0x001c001019007388 */ /* 0x0001e80000000c00 */
[----:B------:R0:W-:Y:S04]  /*11e0*/  STS.64 [R26+0x3a00], R36 ;  /* 0x003a00241a007388 */ /* 0x0001e80000000a00 */
[----:B------:R0:W-:Y:S04]  /*11f0*/  STS.128 [R25+0x1e00], R20 ;  /* 0x001e001419007388 */ /* 0x0001e80000000c00 */
[----:B------:R0:W-:Y:S01]  /*1200*/  STS.64 [R26+0x3b00], R38 ;  /* 0x003b00261a007388 */ /* 0x0001e20000000a00 */
[----:B------:R-:W-:Y:S05]  /*1210*/  @!P0 BRA `(.L_x_67) ;  /* 0xfffffffc00188947 */ /* 0x000fea000383ffff */
.L_x_63:
[----:B------:R-:W-:Y:S05]  /*1220*/  BSYNC.RECONVERGENT B1 ;  /* 0x0000000000017941 */ /* 0x000fea0003800200 */
.L_x_62:
[----:B------:R-:W-:-:S13]  /*1230*/  ISETP.NE.AND P0, PT, R3, RZ, PT ;  /* 0x000000ff0300720c */ /* 0x000fda0003f05270 */
[----:B012---:R-:W0:Y:S01]  /*1240*/  @!P0 S2R R8, SR_CgaCtaId ;  /* 0x0000000000088919 */ /* 0x007e220000008800 */
[----:B------:R-:W-:-:S04]  /*1250*/  @!P0 MOV R7, 0x400 ;  /* 0x0000040000078802 */ /* 0x000fc80000000f00 */
[----:B0-----:R-:W-:-:S05]  /*1260*/  @!P0 LEA R7, R8, R7, 0x18 ;  /* 0x0000000708078211 */ /* 0x001fca00078ec0ff */
[----:B------:R1:W-:Y:S04]  /*1270*/  @!P0 STS.64 [R7+0x4800], R4 ;  /* 0x0048000407008388 */ /* 0x0003e80000000a00 */
[----:B------:R1:W-:Y:S02]  /*1280*/  @!P0 STS [R7+0x4808], R6 ;  /* 0x0048080607008388 */ /* 0x0003e40000000800 */
.L_x_49:
[----:B0-----:R-:W-:Y:S05]  /*1290*/  BSYNC.RECONVERGENT B0 ;  /* 0x0000000000007941 */ /* 0x001fea0003800200 */
.L_x_48:
[----:B------:R-:W0:Y:S01]  /*12a0*/  LDCU UR4, c[0x0][0x388] ;  /* 0x00007100ff0477ac */ /* 0x000e220008000800 */
[----:B------:R-:W2:Y:S01]  /*12b0*/  LDC.64 R30, c[0x0][0x398] ;  /* 0x0000e600ff1e7b82 */ /* 0x000ea20000000a00 */
[----:B------:R-:W-:Y:S01]  /*12c0*/  SHF.R.U32.HI R0, RZ, 0x5, R0 ;  /* 0x00000005ff007819 */ /* 0x000fe20000011600 */
[----:B-1----:R-:W-:Y:S01]  /*12d0*/  HFMA2 R4, -RZ, RZ, 0, 0 ;  /* 0x00000000ff047431 */ /* 0x002fe200000001ff */
[----:B------:R-:W1:Y:S05]  /*12e0*/  LDCU UR5, c[0x0][0x384] ;  /* 0x00007080ff0577ac */ /* 0x000e6a0008000800 */
[----:B------:R-:W3:Y:S01]  /*12f0*/  LDC.64 R32, c[0x0][0x3a0] ;  /* 0x0000e800ff207b82 */ /* 0x000ee20000000a00 */
[----:B0-----:R-:W-:-:S02]  /*1300*/  UISETP.GE.AND UP0, UPT, UR4, 0x1, UPT ;  /* 0x000000010400788c */ /* 0x001fc4000bf06270 */
[----:B-1----:R-:W-:Y:S02]  /*1310*/  UIMAD UR8, UR5, 0x3, URZ ;  /* 0x00000003050878a4 */ /* 0x002fe4000f8e02ff */
[----:B------:R-:W-:-:S04]  /*1320*/  IMAD R0, R0, UR5, RZ ;  /* 0x0000000500007c24 */ /* 0x000fc8000f8e02ff */
[----:B------:R-:W-:-:S04]  /*1330*/  IMAD R5, R2, UR8, RZ ;  /* 0x0000000802057c24 */ /* 0x000fc8000f8e02ff */
[----:B--2---:R-:W-:-:S04]  /*1340*/  IMAD.WIDE R30, R5, 0x4, R30 ;  /* 0x00000004051e7825 */ /* 0x004fc800078e021e */
[----:B---3--:R-:W-:Y:S01]  /*1350*/  IMAD.WIDE R32, R5, 0x4, R32 ;  /* 0x0000000405207825 */ /* 0x008fe200078e0220 */
[----:B------:R-:W-:Y:S06]  /*1360*/  BAR.SYNC.DEFER_BLOCKING 0x0 ;  /* 0x0000000000007b1d */ /* 0x000fec0000010000 */
[----:B------:R-:W-:Y:S05]  /*1370*/  BRA.U !UP0, `(.L_x_68) ;  /* 0x0000008908f87547 */ /* 0x000fea000b800000 */
[----:B------:R-:W0:Y:S01]  /*1380*/  LDC R11, c[0x0][0x38c] ;  /* 0x0000e300ff0b7b82 */ /* 0x000e220000000800 */
[----:B------:R-:W0:Y:S01]  /*1390*/  LDCU UR4, c[0x0][0x394] ;  /* 0x00007280ff0477ac */ /* 0x000e220008000800 */
[----:B------:R-:W-:Y:S01]  /*13a0*/  MOV R5, 0x3bbb989d ;  /* 0x3bbb989d00057802 */ /* 0x000fe20000000f00 */
[----:B------:R-:W1:Y:S01]  /*13b0*/  S2R R9, SR_CgaCtaId ;  /* 0x0000000000097919 */ /* 0x000e620000008800 */
[----:B------:R-:W-:Y:S01]  /*13c0*/  MOV R6, 0x437c0000 ;  /* 0x437c000000067802 */ /* 0x000fe20000000f00 */
[----:B------:R-:W-:Y:S01]  /*13d0*/  IMAD R0, R0, 0xc, RZ ;  /* 0x0000000c00007824 */ /* 0x000fe200078e02ff */
[----:B------:R-:W-:Y:S01]  /*13e0*/  BSSY B0, `(.L_x_69) ;  /* 0x00008b0000007945 */ /* 0x000fe20003800000 */
[----:B------:R-:W-:Y:S01]  /*13f0*/  MOV R10, RZ ;  /* 0x000000ff000a7202 */ /* 0x000fe20000000f00 */
[C---:B0-----:R-:W-:Y:S01]  /*1400*/  FMUL R4, R11.reuse, -UR4 ;  /* 0x800000040b047c20 */ /* 0x041fe20008400000 */
[----:B------:R-:W-:-:S03]  /*1410*/  FMUL R11, R11, 0.5 ;  /* 0x3f0000000b0b7820 */ /* 0x000fc60000400000 */
[----:B------:R-:W-:-:S04]  /*1420*/  FFMA.SAT R5, R4, R5, 0.5 ;  /* 0x3f00000004057423 */ /* 0x000fc80000002005 */
[----:B------:R-:W-:Y:S01]  /*1430*/  FFMA.RM R5, R5, R6, 12582913 ;  /* 0x4b40000105057423 */ /* 0x000fe20000004006 */
[----:B------:R-:W-:-:S03]  /*1440*/  LOP3.LUT R6, RZ, R3, RZ, 0x33, !PT ;  /* 0x00000003ff067212 */ /* 0x000fc600078e33ff */
[----:B------:R-:W-:Y:S01]  /*1450*/  FADD R7, R5, -12583039 ;  /* 0xcb40007f05077421 */ /* 0x000fe20000000000 */
[----:B------:R-:W-:-:S03]  /*1460*/  IADD3 R6, PT, PT, R6, UR8, RZ ;  /* 0x0000000806067c10 */ /* 0x000fc6000fffe0ff */
[----:B------:R-:W-:Y:S01]  /*1470*/  FFMA R7, R4, 1.4426950216293334961, -R7 ;  /* 0x3fb8aa3b04077823 */ /* 0x000fe20000000807 */
[----:B------:R-:W-:-:S03]  /*1480*/  LEA.HI R19, R6, 0x1, RZ, 0x1b ;  /* 0x0000000106137811 */ /* 0x000fc600078fd8ff */
[----:B------:R-:W-:Y:S01]  /*1490*/  FFMA R8, R4, 1.925963033500011079e-08, R7 ;  /* 0x32a5706004087823 */ /* 0x000fe20000000007 */
[----:B------:R-:W-:Y:S02]  /*14a0*/  MOV R4, 0x400 ;  /* 0x0000040000047802 */ /* 0x000fe40000000f00 */
[C---:B------:R-:W-:Y:S02]  /*14b0*/  LOP3.LUT R16, R19.reuse, 0xf, RZ, 0xc0, !PT ;  /* 0x0000000f13107812 */ /* 0x040fe400078ec0ff */
[----:B------:R-:W-:Y:S01]  /*14c0*/  IADD3 R4, PT, PT, R4, 0x4810, RZ ;  /* 0x0000481004047810 */ /* 0x000fe20007ffe0ff */
[----:B------:R-:W0:Y:S01]  /*14d0*/  MUFU.EX2 R8, R8 ;  /* 0x0000000800087308 */ /* 0x000e220000000800 */
[----:B------:R-:W-:Y:S02]  /*14e0*/  LOP3.LUT R17, R19, 0x7, RZ, 0xc0, !PT ;  /* 0x0000000713117812 */ /* 0x000fe400078ec0ff */
[----:B-1----:R-:W-:Y:S02]  /*14f0*/  LEA R7, R9, R4, 0x18 ;  /* 0x0000000409077211 */ /* 0x002fe400078ec0ff */
[----:B------:R-:W-:-:S02]  /*1500*/  LEA R4, R3, R0, 0x2 ;  /* 0x0000000003047211 */ /* 0x000fc400078e10ff */
[----:B------:R-:W-:Y:S02]  /*1510*/  SHF.L.U32 R9, R5, 0x17, RZ ;  /* 0x0000001705097819 */ /* 0x000fe400000006ff */
[C---:B------:R-:W-:Y:S02]  /*1520*/  LOP3.LUT R18, R19.reuse, 0xffffff0, RZ, 0xc0, !PT ;  /* 0x0ffffff013127812 */ /* 0x040fe400078ec0ff */
[----:B------:R-:W-:Y:S02]  /*1530*/  IADD3 R5, PT, PT, R0, R7, RZ ;  /* 0x0000000700057210 */ /* 0x000fe40007ffe0ff */
[----:B------:R-:W-:Y:S02]  /*1540*/  IADD3 R4, PT, PT, R4, 0x400, R7 ;  /* 0x0000040004047810 */ /* 0x000fe40007ffe007 */
[----:B------:R-:W-:Y:S01]  /*1550*/  LOP3.LUT R19, R19, 0x3, RZ, 0xc0, !PT ;  /* 0x0000000313137812 */ /* 0x000fe200078ec0ff */
[----:B0-----:R-:W-:Y:S01]  /*1560*/  FMUL R7, R9, R8 ;  /* 0x0000000809077220 */ /* 0x001fe20000400000 */
[----:B------:R-:W-:Y:S01]  /*1570*/  IMAD R8, R2, 0x3039, RZ ;  /* 0x0000303902087824 */ /* 0x000fe200078e02ff */
[----:B------:R-:W-:Y:S01]  /*1580*/  IADD3 R20, PT, PT, R16, -0x1, RZ ;  /* 0xffffffff10147810 */ /* 0x000fe20007ffe0ff */
[----:B------:R-:W-:Y:S01]  /*1590*/  IMAD R9, R3, 0x10932, RZ ;  /* 0x0001093203097824 */ /* 0x000fe200078e02ff */
[----:B------:R-:W-:-:S02]  /*15a0*/  IADD3 R21, PT, PT, R17, -0x1, RZ ;  /* 0xffffffff11157810 */ /* 0x000fc40007ffe0ff */
[----:B------:R-:W-:-:S07]  /*15b0*/  IADD3 R22, PT, PT, -R18, RZ, RZ ;  /* 0x000000ff12167210 */ /* 0x000fce0007ffe1ff */
.L_x_362:
[----:B------:R-:W-:Y:S01]  /*15c0*/  ISETP.GE.AND P0, PT, R3, UR8, PT ;  /* 0x0000000803007c0c */ /* 0x000fe2000bf06270 */
[----:B------:R-:W-:-:S12]  /*15d0*/  BSSY.RECONVERGENT B1, `(.L_x_70) ;  /* 0x0000041000017945 */ /* 0x000fd80003800200 */
[----:B01234-:R-:W-:Y:S05]  /*15e0*/  @P0 BRA `(.L_x_71) ;  /* 0x0000000000fc0947 */ /* 0x01ffea0003800000 */
[----:B------:R-:W-:Y:S01]  /*15f0*/  ISETP.GE.U32.AND P0, PT, R6, 0x1e0, PT ;  /* 0x000001e00600780c */ /* 0x000fe20003f06070 */
[----:B------:R-:W-:Y:S01]  /*1600*/  BSSY.RECONVERGENT B2, `(.L_x_72) ;  /* 0x000001c000027945 */ /* 0x000fe20003800200 */
[----:B------:R-:W-:Y:S02]  /*1610*/  ISETP.NE.AND P1, PT, R16, RZ, PT ;  /* 0x000000ff1000720c */ /* 0x000fe40003f25270 */
[----:B------:R-:W-:-:S09]  /*1620*/  MOV R0, R3 ;  /* 0x0000000300007202 */ /* 0x000fd20000000f00 */
[----:B------:R-:W-:Y:S05]  /*1630*/  @!P0 BRA `(.L_x_73) ;  /* 0x0000000000608947 */ /* 0x000fea0003800000 */
[----:B------:R-:W-:Y:S02]  /*1640*/  MOV R12, R4 ;  /* 0x00000004000c7202 */ /* 0x000fe40000000f00 */
[----:B------:R-:W-:Y:S02]  /*1650*/  MOV R13, R22 ;  /* 0x00000016000d7202 */ /* 0x000fe40000000f00 */
[----:B------:R-:W-:-:S07]  /*1660*/  MOV R0, R3 ;  /* 0x0000000300007202 */ /* 0x000fce0000000f00 */
.L_x_74:
[----:B------:R-:W-:Y:S01]  /*1670*/  IADD3 R13, PT, PT, R13, 0x10, RZ ;  /* 0x000000100d0d7810 */ /* 0x000fe20007ffe0ff */
[----:B------:R-:W-:Y:S01]  /*1680*/  STS [R12+-0x400], RZ ;  /* 0xfffc00ff0c007388 */ /* 0x000fe20000000800 */
[----:B------:R-:W-:Y:S02]  /*1690*/  IADD3 R0, PT, PT, R0, 0x200, RZ ;  /* 0x0000020000007810 */ /* 0x000fe40007ffe0ff */
[----:B------:R-:W-:Y:S01]  /*16a0*/  ISETP.NE.AND P0, PT, R13, RZ, PT ;  /* 0x000000ff0d00720c */ /* 0x000fe20003f05270 */
[----:B------:R-:W-:Y:S04]  /*16b0*/  STS [R12+-0x380], RZ ;  /* 0xfffc80ff0c007388 */ /* 0x000fe80000000800 */
[----:B------:R-:W-:Y:S04]  /*16c0*/  STS [R12+-0x300], RZ ;  /* 0xfffd00ff0c007388 */ /* 0x000fe80000000800 */
[----:B------:R-:W-:Y:S04]  /*16d0*/  STS [R12+-0x280], RZ ;  /* 0xfffd80ff0c007388 */ /* 0x000fe80000000800 */
[----:B------:R-:W-:Y:S04]  /*16e0*/  STS [R12+-0x200], RZ ;  /* 0xfffe00ff0c007388 */ /* 0x000fe80000000800 */
[----:B------:R-:W-:Y:S04]  /*16f0*/  STS [R12+-0x180], RZ ;  /* 0xfffe80ff0c007388 */ /* 0x000fe80000000800 */
[----:B------:R-:W-:Y:S04]  /*1700*/  STS [R12+-0x100], RZ ;  /* 0xffff00ff0c007388 */ /* 0x000fe80000000800 */
[----:B------:R-:W-:Y:S04]  /*1710*/  STS [R12+-0x80], RZ ;  /* 0xffff80ff0c007388 */ /* 0x000fe80000000800 */
[----:B------:R-:W-:Y:S04]  /*1720*/  STS [R12], RZ ;  /* 0x000000ff0c007388 */ /* 0x000fe80000000800 */
[----:B------:R-:W-:Y:S04]  /*1730*/  STS [R12+0x80], RZ ;  /* 0x000080ff0c007388 */ /* 0x000fe80000000800 */
[----:B------:R-:W-:Y:S04]  /*1740*/  STS [R12+0x100], RZ ;  /* 0x000100ff0c007388 */ /* 0x000fe80000000800 */
[----:B------:R-:W-:Y:S04]  /*1750*/  STS [R12+0x180], RZ ;  /* 0x000180ff0c007388 */ /* 0x000fe80000000800 */
[----:B------:R-:W-:Y:S04]  /*1760*/  STS [R12+0x200], RZ ;  /* 0x000200ff0c007388 */ /* 0x000fe80000000800 */
[----:B------:R-:W-:Y:S04]  /*1770*/  STS [R12+0x280], RZ ;  /* 0x000280ff0c007388 */ /* 0x000fe80000000800 */
[----:B------:R-:W-:Y:S04]  /*1780*/  STS [R12+0x300], RZ ;  /* 0x000300ff0c007388 */ /* 0x000fe80000000800 */
[----:B------:R0:W-:Y:S02]  /*1790*/  STS [R12+0x380], RZ ;  /* 0x000380ff0c007388 */ /* 0x0001e40000000800 */
[----:B0-----:R-:W-:Y:S01]  /*17a0*/  IADD3 R12, PT, PT, R12, 0x800, RZ ;  /* 0x000008000c0c7810 */ /* 0x001fe20007ffe0ff */
[----:B------:R-:W-:Y:S06]  /*17b0*/  @P0 BRA `(.L_x_74) ;  /* 0xfffffffc00ac0947 */ /* 0x000fec000383ffff */
.L_x_73:
[----:B------:R-:W-:Y:S05]  /*17c0*/  BSYNC.RECONVERGENT B2 ;  /* 0x0000000000027941 */ /* 0x000fea0003800200 */
.L_x_72:
[----:B------:R-:W-:Y:S05]  /*17d0*/  @!P1 BRA `(.L_x_71) ;  /* 0x0000000000809947 */ /* 0x000fea0003800000 */
[----:B------:R-:W-:Y:S01]  /*17e0*/  ISETP.GE.U32.AND P0, PT, R20, 0x7, PT ;  /* 0x000000071400780c */ /* 0x000fe20003f06070 */
[----:B------:R-:W-:Y:S01]  /*17f0*/  BSSY.RECONVERGENT B2, `(.L_x_75) ;  /* 0x000000d000027945 */ /* 0x000fe20003800200 */
[----:B------:R-:W-:-:S11]  /*1800*/  ISETP.NE.AND P1, PT, R17, RZ, PT ;  /* 0x000000ff1100720c */ /* 0x000fd60003f25270 */
[----:B------:R-:W-:Y:S05]  /*1810*/  @!P0 BRA `(.L_x_76) ;  /* 0x0000000000288947 */ /* 0x000fea0003800000 */
[C---:B------:R-:W-:Y:S02]  /*1820*/  LEA R12, R0.reuse, R5, 0x2 ;  /* 0x00000005000c7211 */ /* 0x040fe400078e10ff */
[----:B------:R-:W-:-:S03]  /*1830*/  IADD3 R0, PT, PT, R0, 0x100, RZ ;  /* 0x0000010000007810 */ /* 0x000fc60007ffe0ff */
[----:B------:R0:W-:Y:S04]  /*1840*/  STS [R12], RZ ;  /* 0x000000ff0c007388 */ /* 0x0001e80000000800 */
[----:B------:R0:W-:Y:S04]  /*1850*/  STS [R12+0x80], RZ ;  /* 0x000080ff0c007388 */ /* 0x0001e80000000800 */
[----:B------:R0:W-:Y:S04]  /*1860*/  STS [R12+0x100], RZ ;  /* 0x000100ff0c007388 */ /* 0x0001e80000000800 */
[----:B------:R0:W-:Y:S04]  /*1870*/  STS [R12+0x180], RZ ;  /* 0x000180ff0c007388 */ /* 0x0001e80000000800 */
[----:B------:R0:W-:Y:S04]  /*1880*/  STS [R12+0x200], RZ ;  /* 0x000200ff0c007388 */ /* 0x0001e80000000800 */
[----:B------:R0:W-:Y:S04]  /*1890*/  STS [R12+0x280], RZ ;  /* 0x000280ff0c007388 */ /* 0x0001e80000000800 */
[----:B------:R0:W-:Y:S04]  /*18a0*/  STS [R12+0x300], RZ ;  /* 0x000300ff0c007388 */ /* 0x0001e80000000800 */
[----:B------:R0:W-:Y:S02]  /*18b0*/  STS [R12+0x380], RZ ;  /* 0x000380ff0c007388 */ /* 0x0001e40000000800 */
.L_x_76:
[----:B------:R-:W-:Y:S05]  /*18c0*/  BSYNC.RECONVERGENT B2 ;  /* 0x0000000000027941 */ /* 0x000fea0003800200 */
.L_x_75:
[----:B------:R-:W-:Y:S05]  /*18d0*/  @!P1 BRA `(.L_x_71) ;  /* 0x0000000000409947 */ /* 0x000fea0003800000 */
[----:B------:R-:W-:Y:S02]  /*18e0*/  ISETP.GE.U32.AND P0, PT, R21, 0x3, PT ;  /* 0x000000031500780c */ /* 0x000fe40003f06070 */
[----:B------:R-:W-:-:S11]  /*18f0*/  ISETP.NE.AND P1, PT, R19, RZ, PT ;  /* 0x000000ff1300720c */ /* 0x000fd60003f25270 */
[C---:B0-----:R-:W-:Y:S02]  /*1900*/  @P0 LEA R12, R0.reuse, R5, 0x2 ;  /* 0x00000005000c0211 */ /* 0x041fe400078e10ff */
[----:B------:R-:W-:-:S03]  /*1910*/  @P0 IADD3 R0, PT, PT, R0, 0x80, RZ ;  /* 0x0000008000000810 */ /* 0x000fc60007ffe0ff */
[----:B------:R1:W-:Y:S04]  /*1920*/  @P0 STS [R12], RZ ;  /* 0x000000ff0c000388 */ /* 0x0003e80000000800 */
[----:B------:R1:W-:Y:S04]  /*1930*/  @P0 STS [R12+0x80], RZ ;  /* 0x000080ff0c000388 */ /* 0x0003e80000000800 */
[----:B------:R1:W-:Y:S04]  /*1940*/  @P0 STS [R12+0x100], RZ ;  /* 0x000100ff0c000388 */ /* 0x0003e80000000800 */
[----:B------:R1:W-:Y:S01]  /*1950*/  @P0 STS [R12+0x180], RZ ;  /* 0x000180ff0c000388 */ /* 0x0003e20000000800 */
[----:B------:R-:W-:Y:S05]  /*1960*/  @!P1 BRA `(.L_x_71) ;  /* 0x00000000001c9947 */ /* 0x000fea0003800000 */
[----:B------:R-:W-:Y:S02]  /*1970*/  LEA R0, R0, R5, 0x2 ;  /* 0x0000000500007211 */ /* 0x000fe400078e10ff */
[----:B------:R-:W-:-:S03]  /*1980*/  ISETP.NE.AND P0, PT, R19, 0x1, PT ;  /* 0x000000011300780c */ /* 0x000fc60003f05270 */
[----:B------:R2:W-:Y:S10]  /*1990*/  STS [R0], RZ ;  /* 0x000000ff00007388 */ /* 0x0005f40000000800 */
[----:B--2---:R-:W-:Y:S05]  /*19a0*/  @!P0 BRA `(.L_x_71) ;  /* 0x00000000000c8947 */ /* 0x004fea0003800000 */
[----:B------:R-:W-:Y:S01]  /*19b0*/  ISETP.NE.AND P0, PT, R19, 0x2, PT ;  /* 0x000000021300780c */ /* 0x000fe20003f05270 */
[----:B------:R2:W-:-:S12]  /*19c0*/  STS [R0+0x80], RZ ;  /* 0x000080ff00007388 */ /* 0x0005d80000000800 */
[----:B------:R2:W-:Y:S02]  /*19d0*/  @P0 STS [R0+0x100], RZ ;  /* 0x000100ff00000388 */ /* 0x0005e40000000800 */
.L_x_71:
[----:B------:R-:W-:Y:S05]  /*19e0*/  BSYNC.RECONVERGENT B1 ;  /* 0x0000000000017941 */ /* 0x000fea0003800200 */
.L_x_70:
[----:B------:R-:W-:-:S03]  /*19f0*/  UMOV UR4, 0xffffffff ;  /* 0xffffffff00047882 */ /* 0x000fc60000000000 */
[----:B------:R-:W-:Y:S05]  /*1a00*/  BRA.DIV UR4, `(.L_x_77) ;  /* 0x0000009604447947 */ /* 0x000fea000b800000 */
[----:B------:R-:W-:Y:S01]  /*1a10*/  NOP ;  /* 0x0000000000007918 */ /* 0x000fe20000000000 */
.L_x_377:
[----:B------:R-:W3:Y:S01]  /*1a20*/  S2UR UR5, SR_CgaCtaId ;  /* 0x00000000000579c3 */ /* 0x000ee20000008800 */
[----:B------:R-:W-:Y:S01]  /*1a30*/  UMOV UR4, 0x400 ;  /* 0x0000040000047882 */ /* 0x000fe20000000000 */
[----:B------:R-:W-:Y:S01]  /*1a40*/  BSSY B3, `(.L_x_78) ;  /* 0x000006d000037945 */ /* 0x000fe20003800000 */
[----:B---3--:R-:W-:-:S06]  /*1a50*/  ULEA UR4, UR5, UR4, 0x18 ;  /* 0x0000000405047291 */ /* 0x008fcc000f8ec0ff */
[----:B------:R-:W-:-:S05]  /*1a60*/  MOV R40, UR4 ;  /* 0x0000000400287c02 */ /* 0x000fca0008000f00 */
[----:B--2---:R-:W2:Y:S02]  /*1a70*/  LDS R0, [R40+0x4804] ;  /* 0x0048040028007984 */ /* 0x004ea40000000800 */
[----:B--2---:R-:W-:-:S13]  /*1a80*/  ISETP.GE.AND P0, PT, R3, R0, PT ;  /* 0x000000000300720c */ /* 0x004fda0003f06270 */
[----:B------:R-:W-:Y:S05]  /*1a90*/  @P0 BRA `(.L_x_79) ;  /* 0x00000004009c0947 */ /* 0x000fea0003800000 */
[----:B------:R-:W-:-:S07]  /*1aa0*/  MOV R37, R3 ;  /* 0x0000000300257202 */ /* 0x000fce0000000f00 */
.L_x_97:
[----:B------:R-:W-:Y:S05]  /*1ab0*/  YIELD ;  /* 0x0000000000007946 */ /* 0x000fea0003800000 */
[----:B------:R-:W2:Y:S01]  /*1ac0*/  S2UR UR5, SR_CgaCtaId ;  /* 0x00000000000579c3 */ /* 0x000ea20000008800 */
[----:B------:R-:W-:Y:S02]  /*1ad0*/  UMOV UR4, 0x400 ;  /* 0x0000040000047882 */ /* 0x000fe40000000000 */
[----:B--2---:R-:W-:-:S06]  /*1ae0*/  ULEA UR4, UR5, UR4, 0x18 ;  /* 0x0000000405047291 */ /* 0x004fcc000f8ec0ff */
[----:B------:R-:W-:-:S05]  /*1af0*/  LEA R34, R37, UR4, 0x3 ;  /* 0x0000000425227c11 */ /* 0x000fca000f8e18ff */
[----:B01----:R-:W0:Y:S04]  /*1b00*/  LDS.64 R12, [R34+0x800] ;  /* 0x00080000220c7984 */ /* 0x003e280000000a00 */
[----:B------:R-:W1:Y:S01]  /*1b10*/  LDS.64 R34, [R34+0x1000] ;  /* 0x0010000022227984 */ /* 0x000e620000000a00 */
[----:B0-----:R-:W-:Y:S02]  /*1b20*/  IMAD R25, R12, 0x3, RZ ;  /* 0x000000030c197824 */ /* 0x001fe400078e02ff */
[----:B------:R-:W-:Y:S02]  /*1b30*/  IMAD R39, R13, 0x3, RZ ;  /* 0x000000030d277824 */ /* 0x000fe400078e02ff */
[----:B------:R-:W-:-:S04]  /*1b40*/  IMAD.WIDE R24, R25, 0x4, R30 ;  /* 0x0000000419187825 */ /* 0x000fc800078e021e */
[----:B------:R-:W-:Y:S01]  /*1b50*/  IMAD.WIDE R38, R39, 0x4, R30 ;  /* 0x0000000427267825 */ /* 0x000fe200078e021e */
[----:B------:R-:W2:Y:S04]  /*1b60*/  LDG.E R27, desc[UR6][R24.64+0x4] ;  /* 0x00000406181b7981 */ /* 0x000ea8000c1e1900 */
[----:B------:R-:W2:Y:S04]  /*1b70*/  LDG.E R26, desc[UR6][R38.64+0x4] ;  /* 0x00000406261a7981 */ /* 0x000ea8000c1e1900 */
[----:B------:R-:W3:Y:S04]  /*1b80*/  LDG.E R29, desc[UR6][R24.64] ;  /* 0x00000006181d7981 */ /* 0x000ee8000c1e1900 */
[----:B------:R-:W3:Y:S04]  /*1b90*/  LDG.E R0, desc[UR6][R38.64] ;  /* 0x0000000626007981 */ /* 0x000ee8000c1e1900 */
[----:B------:R-:W4:Y:S04]  /*1ba0*/  LDG.E R14, desc[UR6][R24.64+0x8] ;  /* 0x00000806180e7981 */ /* 0x000f28000c1e1900 */
[----:B------:R-:W4:Y:S01]  /*1bb0*/  LDG.E R15, desc[UR6][R38.64+0x8] ;  /* 0x00000806260f7981 */ /* 0x000f22000c1e1900 */
[----:B------:R-:W-:Y:S01]  /*1bc0*/  BSSY.RECONVERGENT B1, `(.L_x_80) ;  /* 0x0000015000017945 */ /* 0x000fe20003800200 */
[----:B--2---:R-:W-:Y:S01]  /*1bd0*/  FADD R27, -R27, R26 ;  /* 0x0000001a1b1b7221 */ /* 0x004fe20000000100 */
[----:B---3--:R-:W-:-:S03]  /*1be0*/  FADD R29, -R29, R0 ;  /* 0x000000001d1d7221 */ /* 0x008fc60000000100 */
[----:B------:R-:W-:Y:S01]  /*1bf0*/  FMUL R0, R27, R27 ;  /* 0x0000001b1b007220 */ /* 0x000fe20000400000 */
[----:B----4-:R-:W-:-:S03]  /*1c00*/  FADD R14, -R14, R15 ;  /* 0x0000000f0e0e7221 */ /* 0x010fc60000000100 */
[----:B------:R-:W-:-:S04]  /*1c10*/  FFMA R15, R29, R29, R0 ;  /* 0x0000001d1d0f7223 */ /* 0x000fc80000000000 */
[----:B------:R-:W-:-:S04]  /*1c20*/  FFMA R15, R14, R14, R15 ;  /* 0x0000000e0e0f7223 */ /* 0x000fc8000000000f */
[----:B------:R-:W-:-:S04]  /*1c30*/  FADD R15, R15, 1.00000001335143196e-10 ;  /* 0x2edbe6ff0f0f7421 */ /* 0x000fc80000000000 */
[----:B------:R0:W2:Y:S01]  /*1c40*/  MUFU.RSQ R24, R15 ;  /* 0x0000000f00187308 */ /* 0x0000a20000001400 */
[----:B------:R-:W-:-:S04]  /*1c50*/  IADD3 R0, PT, PT, R15, -0xd000000, RZ ;  /* 0xf30000000f007810 */ /* 0x000fc80007ffe0ff */
[----:B------:R-:W-:-:S13]  /*1c60*/  ISETP.GT.U32.AND P0, PT, R0, 0x727fffff, PT ;  /* 0x727fffff0000780c */ /* 0x000fda0003f04070 */
[----:B012---:R-:W-:Y:S05]  /*1c70*/  @!P0 BRA `(.L_x_81) ;  /* 0x0000000000148947 */ /* 0x007fea0003800000 */
[----:B------:R-:W-:Y:S02]  /*1c80*/  MOV R0, R15 ;  /* 0x0000000f00007202 */ /* 0x000fe40000000f00 */
[----:B------:R-:W-:-:S07]  /*1c90*/  MOV R24, 0x1cb0 ;  /* 0x00001cb000187802 */ /* 0x000fce0000000f00 */
[----:B------:R-:W-:Y:S05]  /*1ca0*/  CALL.REL.NOINC `($__internal_3_$__cuda_sm20_sqrt_rn_f32_slowpath) ;  /* 0x000000a400847944 */ /* 0x000fea0003c00000 */
[----:B------:R-:W-:Y:S01]  /*1cb0*/  MOV R28, R23 ;  /* 0x00000017001c7202 */ /* 0x000fe20000000f00 */
[----:B------:R-:W-:Y:S06]  /*1cc0*/  BRA `(.L_x_82) ;  /* 0x0000000000107947 */ /* 0x000fec0003800000 */
.L_x_81:
[----:B------:R-:W-:Y:S01]  /*1cd0*/  FMUL.FTZ R28, R15, R24 ;  /* 0x000000180f1c7220 */ /* 0x000fe20000410000 */
[----:B------:R-:W-:-:S03]  /*1ce0*/  FMUL.FTZ R0, R24, 0.5 ;  /* 0x3f00000018007820 */ /* 0x000fc60000410000 */
[----:B------:R-:W-:-:S04]  /*1cf0*/  FFMA R15, -R28, R28, R15 ;  /* 0x0000001c1c0f7223 */ /* 0x000fc8000000010f */
[----:B------:R-:W-:-:S07]  /*1d00*/  FFMA R28, R15, R0, R28 ;  /* 0x000000000f1c7223 */ /* 0x000fce000000001c */
.L_x_82:
[----:B------:R-:W-:Y:S05]  /*1d10*/  BSYNC.RECONVERGENT B1 ;  /* 0x0000000000017941 */ /* 0x000fea0003800200 */
.L_x_80:
[----:B------:R-:W0:Y:S01]  /*1d20*/  MUFU.RCP R15, R28 ;  /* 0x0000001c000f7308 */ /* 0x000e220000001000 */
[----:B------:R-:W-:Y:S01]  /*1d30*/  FADD R35, -R35, R28 ;  /* 0x0000001c23237221 */ /* 0x000fe20000000100 */
[----:B------:R-:W-:Y:S03]  /*1d40*/  BSSY.RECONVERGENT B4, `(.L_x_83) ;  /* 0x000000b000047945 */ /* 0x000fe60003800200 */
[----:B------:R-:W-:-:S04]  /*1d50*/  FMUL R53, R34, -R35 ;  /* 0x8000002322357220 */ /* 0x000fc80000400000 */
[----:B------:R-:W1:Y:S01]  /*1d60*/  FCHK P0, R53, R28 ;  /* 0x0000001c35007302 */ /* 0x000e620000000000 */
[----:B0-----:R-:W-:-:S04]  /*1d70*/  FFMA R0, R15, -R28, 1 ;  /* 0x3f8000000f007423 */ /* 0x001fc8000000081c */
[----:B------:R-:W-:-:S04]  /*1d80*/  FFMA R0, R15, R0, R15 ;  /* 0x000000000f007223 */ /* 0x000fc8000000000f */
[----:B------:R-:W-:-:S04]  /*1d90*/  FFMA R15, R53, R0, RZ ;  /* 0x00000000350f7223 */ /* 0x000fc800000000ff */
[----:B------:R-:W-:-:S04]  /*1da0*/  FFMA R23, R15, -R28, R53 ;  /* 0x8000001c0f177223 */ /* 0x000fc80000000035 */
[----:B------:R-:W-:Y:S01]  /*1db0*/  FFMA R0, R0, R23, R15 ;  /* 0x0000001700007223 */ /* 0x000fe2000000000f */
[----:B-1----:R-:W-:Y:S06]  /*1dc0*/  @!P0 BRA `(.L_x_84) ;  /* 0x0000000000088947 */ /* 0x002fec0003800000 */
[----:B------:R-:W-:-:S07]  /*1dd0*/  MOV R24, 0x1df0 ;  /* 0x00001df000187802 */ /* 0x000fce0000000f00 */
[----:B------:R-:W-:Y:S05]  /*1de0*/  CALL.REL.NOINC `($__internal_4_$__cuda_sm3x_div_rn_noftz_f32_slowpath) ;  /* 0x000000a400887944 */ /* 0x000fea0003c00000 */
.L_x_84:
[----:B------:R-:W-:Y:S05]  /*1df0*/  BSYNC.RECONVERGENT B4 ;  /* 0x0000000000047941 */ /* 0x000fea0003800200 */
.L_x_83:
[----:B------:R-:W-:Y:S01]  /*1e00*/  BSSY.RECONVERGENT B1, `(.L_x_85) ;  /* 0x0000009000017945 */ /* 0x000fe20003800200 */
[-C--:B------:R-:W-:Y:S01]  /*1e10*/  FMUL R29, R29, R0.reuse ;  /* 0x000000001d1d7220 */ /* 0x080fe20000400000 */
[-C--:B------:R-:W-:Y:S01]  /*1e20*/  FMUL R27, R27, R0.reuse ;  /* 0x000000001b1b7220 */ /* 0x080fe20000400000 */
[----:B------:R-:W-:Y:S01]  /*1e30*/  FMUL R23, R14, R0 ;  /* 0x000000000e177220 */ /* 0x000fe20000400000 */
[----:B------:R-:W-:-:S07]  /*1e40*/  IMAD R12, R12, 0xc, R5 ;  /* 0x0000000c0c0c7824 */ /* 0x000fce00078e0205 */
.L_x_86:
[----:B------:R-:W0:Y:S02]  /*1e50*/  LDS R14, [R12] ;  /* 0x000000000c0e7984 */ /* 0x000e240000000800 */
[----:B0-----:R-:W-:-:S05]  /*1e60*/  FADD R15, -R29, R14 ;  /* 0x0000000e1d0f7221 */ /* 0x001fca0000000100 */
[----:B------:R-:W0:Y:S02]  /*1e70*/  ATOMS.CAST.SPIN P0, [R12], R14, R15 ;  /* 0x0000000e0c00758d */ /* 0x000e24000180000f */
[----:B0-----:R-:W-:Y:S05]  /*1e80*/  @!P0 BRA `(.L_x_86) ;  /* 0xfffffffc00f08947 */ /* 0x001fea000383ffff */
[----:B------:R-:W-:Y:S05]  /*1e90*/  BSYNC.RECONVERGENT B1 ;  /* 0x0000000000017941 */ /* 0x000fea0003800200 */
.L_x_85:
[----:B------:R-:W-:Y:S01]  /*1ea0*/  BSSY.RECONVERGENT B1, `(.L_x_87) ;  /* 0x0000005000017945 */ /* 0x000fe20003800200 */
.L_x_88:
[----:B------:R-:W0:Y:S02]  /*1eb0*/  LDS R14, [R12+0x4] ;  /* 0x000004000c0e7984 */ /* 0x000e240000000800 */
[----:B0-----:R-:W-:-:S05]  /*1ec0*/  FADD R15, -R27, R14 ;  /* 0x0000000e1b0f7221 */ /* 0x001fca0000000100 */
[----:B------:R-:W0:Y:S02]  /*1ed0*/  ATOMS.CAST.SPIN P0, [R12+0x4], R14, R15 ;  /* 0x0000040e0c00758d */ /* 0x000e24000180000f */
[----:B0-----:R-:W-:Y:S05]  /*1ee0*/  @!P0 BRA `(.L_x_88) ;  /* 0xfffffffc00f08947 */ /* 0x001fea000383ffff */
[----:B------:R-:W-:Y:S05]  /*1ef0*/  BSYNC.RECONVERGENT B1 ;  /* 0x0000000000017941 */ /* 0x000fea0003800200 */
.L_x_87:
[----:B------:R-:W-:Y:S01]  /*1f00*/  BSSY.RECONVERGENT B1, `(.L_x_89) ;  /* 0x0000005000017945 */ /* 0x000fe20003800200 */
.L_x_90:
[----:B------:R-:W0:Y:S02]  /*1f10*/  LDS R14, [R12+0x8] ;  /* 0x000008000c0e7984 */ /* 0x000e240000000800 */
[----:B0-----:R-:W-:-:S05]  /*1f20*/  FADD R15, -R23, R14 ;  /* 0x0000000e170f7221 */ /* 0x001fca0000000100 */
[----:B------:R-:W0:Y:S02]  /*1f30*/  ATOMS.CAST.SPIN P0, [R12+0x8], R14, R15 ;  /* 0x0000080e0c00758d */ /* 0x000e24000180000f */
[----:B0-----:R-:W-:Y:S05]  /*1f40*/  @!P0 BRA `(.L_x_90) ;  /* 0xfffffffc00f08947 */ /* 0x001fea000383ffff */
[----:B------:R-:W-:Y:S05]  /*1f50*/  BSYNC.RECONVERGENT B1 ;  /* 0x0000000000017941 */ /* 0x000fea0003800200 */
.L_x_89:
[----:B------:R-:W-:Y:S01]  /*1f60*/  BSSY.RECONVERGENT B1, `(.L_x_91) ;  /* 0x0000006000017945 */ /* 0x000fe20003800200 */
[----:B------:R-:W-:-:S07]  /*1f70*/  IMAD R0, R13, 0xc, R5 ;  /* 0x0000000c0d007824 */ /* 0x000fce00078e0205 */
.L_x_92:
[----:B------:R-:W0:Y:S02]  /*1f80*/  LDS R12, [R0] ;  /* 0x00000000000c7984 */ /* 0x000e240000000800 */
[----:B0-----:R-:W-:-:S05]  /*1f90*/  FADD R13, R29, R12 ;  /* 0x0000000c1d0d7221 */ /* 0x001fca0000000000 */
[----:B------:R-:W0:Y:S02]  /*1fa0*/  ATOMS.CAST.SPIN P0, [R0], R12, R13 ;  /* 0x0000000c0000758d */ /* 0x000e24000180000d */
[----:B0-----:R-:W-:Y:S05]  /*1fb0*/  @!P0 BRA `(.L_x_92) ;  /* 0xfffffffc00f08947 */ /* 0x001fea000383ffff */
[----:B------:R-:W-:Y:S05]  /*1fc0*/  BSYNC.RECONVERGENT B1 ;  /* 0x0000000000017941 */ /* 0x000fea0003800200 */
.L_x_91:
[----:B------:R-:W-:Y:S01]  /*1fd0*/  BSSY.RECONVERGENT B1, `(.L_x_93) ;  /* 0x0000005000017945 */ /* 0x000fe20003800200 */
.L_x_94:
[----:B------:R-:W0:Y:S02]  /*1fe0*/  LDS R12, [R0+0x4] ;  /* 0x00000400000c7984 */ /* 0x000e240000000800 */
[----:B0-----:R-:W-:-:S05]  /*1ff0*/  FADD R13, R27, R12 ;  /* 0x0000000c1b0d7221 */ /* 0x001fca0000000000 */
[----:B------:R-:W0:Y:S02]  /*2000*/  ATOMS.CAST.SPIN P0, [R0+0x4], R12, R13 ;  /* 0x0000040c0000758d */ /* 0x000e24000180000d */
[----:B0-----:R-:W-:Y:S05]  /*2010*/  @!P0 BRA `(.L_x_94) ;  /* 0xfffffffc00f08947 */ /* 0x001fea000383ffff */
[----:B------:R-:W-:Y:S05]  /*2020*/  BSYNC.RECONVERGENT B1 ;  /* 0x0000000000017941 */ /* 0x000fea0003800200 */
.L_x_93:
[----:B------:R-:W-:Y:S01]  /*2030*/  BSSY.RECONVERGENT B1, `(.L_x_95) ;  /* 0x0000005000017945 */ /* 0x000fe20003800200 */
.L_x_96:
[----:B------:R-:W0:Y:S02]  /*2040*/  LDS R12, [R0+0x8] ;  /* 0x00000800000c7984 */ /* 0x000e240000000800 */
[----:B0-----:R-:W-:-:S05]  /*2050*/  FADD R13, R23, R12 ;  /* 0x0000000c170d7221 */ /* 0x001fca0000000000 */
[----:B------:R-:W0:Y:S02]  /*2060*/  ATOMS.CAST.SPIN P0, [R0+0x8], R12, R13 ;  /* 0x0000080c0000758d */ /* 0x000e24000180000d */
[----:B0-----:R-:W-:Y:S05]  /*2070*/  @!P0 BRA `(.L_x_96) ;  /* 0xfffffffc00f08947 */ /* 0x001fea000383ffff */
[----:B------:R-:W-:Y:S05]  /*2080*/  BSYNC.RECONVERGENT B1 ;  /* 0x0000000000017941 */ /* 0x000fea0003800200 */
.L_x_95:
[----:B------:R-:W0:Y:S01]  /*2090*/  S2UR UR5, SR_CgaCtaId ;  /* 0x00000000000579c3 */ /* 0x000e220000008800 */
[----:B------:R-:W-:Y:S01]  /*20a0*/  UMOV UR4, 0x400 ;  /* 0x0000040000047882 */ /* 0x000fe20000000000 */
[----:B------:R-:W-:Y:S01]  /*20b0*/  IADD3 R37, PT, PT, R37, 0x20, RZ ;  /* 0x0000002025257810 */ /* 0x000fe20007ffe0ff */
[----:B0-----:R-:W-:-:S06]  /*20c0*/  ULEA UR4, UR5, UR4, 0x18 ;  /* 0x0000000405047291 */ /* 0x001fcc000f8ec0ff */
[----:B------:R-:W-:-:S05]  /*20d0*/  MOV R40, UR4 ;  /* 0x0000000400287c02 */ /* 0x000fca0008000f00 */
[----:B------:R-:W0:Y:S02]  /*20e0*/  LDS R0, [R40+0x4804] ;  /* 0x0048040028007984 */ /* 0x000e240000000800 */
[----:B0-----:R-:W-:-:S13]  /*20f0*/  ISETP.GE.AND P0, PT, R37, R0, PT ;  /* 0x000000002500720c */ /* 0x001fda0003f06270 */
[----:B------:R-:W-:Y:S05]  /*2100*/  @!P0 BRA `(.L_x_97) ;  /* 0xfffffff800688947 */ /* 0x000fea000383ffff */
.L_x_79:
[----:B------:R-:W-:Y:S05]  /*2110*/  BSYNC B3 ;  /* 0x0000000000037941 */ /* 0x000fea0003800000 */
.L_x_78:
[----:B------:R-:W-:-:S03]  /*2120*/  UMOV UR4, 0xffffffff ;  /* 0xffffffff00047882 */ /* 0x000fc60000000000 */
[----:B------:R-:W-:Y:S05]  /*2130*/  BRA.DIV UR4, `(.L_x_98) ;  /* 0x0000008e04947947 */ /* 0x000fea000b800000 */
[----:B------:R-:W-:Y:S01]  /*2140*/  NOP ;  /* 0x0000000000007918 */ /* 0x000fe20000000000 */
.L_x_380:
[----:B------:R-:W2:Y:S01]  /*2150*/  LDS R0, [R40+0x4808] ;  /* 0x0048080028007984 */ /* 0x000ea20000000800 */
[----:B------:R-:W-:Y:S01]  /*2160*/  BSSY B3, `(.L_x_99) ;  /* 0x0000181000037945 */ /* 0x000fe20003800000 */
[----:B--2---:R-:W-:-:S13]  /*2170*/  ISETP.GE.AND P0, PT, R3, R0, PT ;  /* 0x000000000300720c */ /* 0x004fda0003f06270 */
[----:B------:R-:W-:Y:S05]  /*2180*/  @P0 BRA `(.L_x_100) ;  /* 0x0000001400f80947 */ /* 0x000fea0003800000 */
[----:B------:R-:W-:-:S07]  /*2190*/  MOV R27, R3 ;  /* 0x00000003001b7202 */ /* 0x000fce0000000f00 */
.L_x_154:
[----:B------:R-:W-:Y:S05]  /*21a0*/  YIELD ;  /* 0x0000000000007946 */ /* 0x000fea0003800000 */
[----:B------:R-:W2:Y:S01]  /*21b0*/  S2UR UR5, SR_CgaCtaId ;  /* 0x00000000000579c3 */ /* 0x000ea20000008800 */
[----:B------:R-:W-:Y:S02]  /*21c0*/  UMOV UR4, 0x400 ;  /* 0x0000040000047882 */ /* 0x000fe40000000000 */
[----:B--2---:R-:W-:-:S06]  /*21d0*/  ULEA UR4, UR5, UR4, 0x18 ;  /* 0x0000000405047291 */ /* 0x004fcc000f8ec0ff */
[----:B01----:R-:W-:-:S06]  /*21e0*/  LEA R12, R27, UR4, 0x4 ;  /* 0x000000041b0c7c11 */ /* 0x003fcc000f8e20ff */
[----:B------:R-:W0:Y:S02]  /*21f0*/  LDS.128 R12, [R12+0x1800] ;  /* 0x001800000c0c7984 */ /* 0x000e240000000c00 */
        /* <DEDUP_REMOVED lines=8> */
[----:B------:R0:W4:Y:S04]  /*2280*/  LDG.E R42, desc[UR6][R28.64+0x8] ;  /* 0x000008061c2a7981 */ /* 0x000128000c1e1900 */
[----:B------:R-:W4:Y:S01]  /*2290*/  LDG.E R23, desc[UR6][R36.64+0x8] ;  /* 0x0000080624177981 */ /* 0x000f22000c1e1900 */
[----:B------:R-:W-:-:S04]  /*22a0*/  IMAD R25, R14, 0x3, RZ ;  /* 0x000000030e197824 */ /* 0x000fc800078e02ff */
[----:B------:R-:W-:-:S05]  /*22b0*/  IMAD.WIDE R24, R25, 0x4, R30 ;  /* 0x0000000419187825 */ /* 0x000fca00078e021e */
[----:B------:R-:W5:Y:S04]  /*22c0*/  LDG.E R39, desc[UR6][R24.64] ;  /* 0x0000000618277981 */ /* 0x000f68000c1e1900 */
[----:B------:R-:W5:Y:S04]  /*22d0*/  LDG.E R38, desc[UR6][R24.64+0x4] ;  /* 0x0000040618267981 */ /* 0x000f68000c1e1900 */
[----:B------:R1:W5:Y:S01]  /*22e0*/  LDG.E R50, desc[UR6][R24.64+0x8] ;  /* 0x0000080618327981 */ /* 0x000362000c1e1900 */
[----:B------:R-:W-:Y:S01]  /*22f0*/  LEA R34, R27, UR4, 0x3 ;  /* 0x000000041b227c11 */ /* 0x000fe2000f8e18ff */
[----:B------:R-:W-:Y:S05]  /*2300*/  BSSY.RECONVERGENT B1, `(.L_x_101) ;  /* 0x0000019000017945 */ /* 0x000fea0003800200 */
[----:B------:R-:W0:Y:S01]  /*2310*/  LDS.64 R34, [R34+0x3800] ;  /* 0x0038000022227984 */ /* 0x000e220000000a00 */
[----:B--2---:R-:W-:-:S04]  /*2320*/  FADD R44, R44, -R15 ;  /* 0x8000000f2c2c7221 */ /* 0x004fc80000000000 */
[----:B------:R-:W-:Y:S01]  /*2330*/  FMUL R0, R44, R44 ;  /* 0x0000002c2c007220 */ /* 0x000fe20000400000 */
[----:B---3--:R-:W-:-:S04]  /*2340*/  FADD R53, R53, -R40 ;  /* 0x8000002835357221 */ /* 0x008fc80000000000 */
[----:B0-----:R-:W-:Y:S01]  /*2350*/  FFMA R29, R53, R53, R0 ;  /* 0x00000035351d7223 */ /* 0x001fe20000000000 */
[----:B----4-:R-:W-:-:S04]  /*2360*/  FADD R42, R42, -R23 ;  /* 0x800000172a2a7221 */ /* 0x010fc80000000000 */
[----:B------:R-:W-:-:S04]  /*2370*/  FFMA R29, R42, R42, R29 ;  /* 0x0000002a2a1d7223 */ /* 0x000fc8000000001d */
[----:B------:R-:W-:Y:S01]  /*2380*/  FADD R26, R29, 1.00000001335143196e-10 ;  /* 0x2edbe6ff1d1a7421 */ /* 0x000fe20000000000 */
[----:B-----5:R-:W-:-:S03]  /*2390*/  FADD R40, -R40, R39 ;  /* 0x0000002728287221 */ /* 0x020fc60000000100 */
[----:B-1----:R0:W1:Y:S01]  /*23a0*/  MUFU.RSQ R25, R26 ;  /* 0x0000001a00197308 */ /* 0x0020620000001400 */
[----:B------:R-:W-:Y:S01]  /*23b0*/  IADD3 R0, PT, PT, R26, -0xd000000, RZ ;  /* 0xf30000001a007810 */ /* 0x000fe20007ffe0ff */
[----:B------:R-:W-:-:S03]  /*23c0*/  FADD R38, -R15, R38 ;  /* 0x000000260f267221 */ /* 0x000fc60000000100 */
[----:B------:R-:W-:Y:S01]  /*23d0*/  ISETP.GT.U32.AND P0, PT, R0, 0x727fffff, PT ;  /* 0x727fffff0000780c */ /* 0x000fe20003f04070 */
[----:B------:R-:W-:-:S12]  /*23e0*/  FADD R50, -R23, R50 ;  /* 0x0000003217327221 */ /* 0x000fd80000000100 */
[----:B01----:R-:W-:Y:S05]  /*23f0*/  @!P0 BRA `(.L_x_102) ;  /* 0x0000000000148947 */ /* 0x003fea0003800000 */
[----:B------:R-:W-:Y:S02]  /*2400*/  MOV R0, R26 ;  /* 0x0000001a00007202 */ /* 0x000fe40000000f00 */
[----:B------:R-:W-:-:S07]  /*2410*/  MOV R24, 0x2430 ;  /* 0x0000243000187802 */ /* 0x000fce0000000f00 */
[----:B------:R-:W-:Y:S05]  /*2420*/  CALL.REL.NOINC `($__internal_3_$__cuda_sm20_sqrt_rn_f32_slowpath) ;  /* 0x0000009c00a47944 */ /* 0x000fea0003c00000 */
[----:B------:R-:W-:Y:S01]  /*2430*/  MOV R39, R23 ;  /* 0x0000001700277202 */ /* 0x000fe20000000f00 */
[----:B------:R-:W-:Y:S06]  /*2440*/  BRA `(.L_x_103) ;  /* 0x0000000000107947 */ /* 0x000fec0003800000 */
.L_x_102:
[----:B------:R-:W-:Y:S01]  /*2450*/  FMUL.FTZ R39, R26, R25 ;  /* 0x000000191a277220 */ /* 0x000fe20000410000 */
[----:B------:R-:W-:-:S03]  /*2460*/  FMUL.FTZ R15, R25, 0.5 ;  /* 0x3f000000190f7820 */ /* 0x000fc60000410000 */
[----:B------:R-:W-:-:S04]  /*2470*/  FFMA R0, -R39, R39, R26 ;  /* 0x0000002727007223 */ /* 0x000fc8000000011a */
[----:B------:R-:W-:-:S07]  /*2480*/  FFMA R39, R0, R15, R39 ;  /* 0x0000000f00277223 */ /* 0x000fce0000000027 */
.L_x_103:
[----:B------:R-:W-:Y:S05]  /*2490*/  BSYNC.RECONVERGENT B1 ;  /* 0x0000000000017941 */ /* 0x000fea0003800200 */
.L_x_101:
[----:B------:R-:W-:Y:S01]  /*24a0*/  FMUL R15, R38, R38 ;  /* 0x00000026260f7220 */ /* 0x000fe20000400000 */
[----:B------:R-:W-:Y:S03]  /*24b0*/  BSSY.RECONVERGENT B1, `(.L_x_104) ;  /* 0x0000010000017945 */ /* 0x000fe60003800200 */
[----:B------:R-:W-:-:S04]  /*24c0*/  FFMA R15, R40, R40, R15 ;  /* 0x00000028280f7223 */ /* 0x000fc8000000000f */
[----:B------:R-:W-:-:S04]  /*24d0*/  FFMA R15, R50, R50, R15 ;  /* 0x00000032320f7223 */ /* 0x000fc8000000000f */
[----:B------:R-:W-:-:S04]  /*24e0*/  FADD R0, R15, 1.00000001335143196e-10 ;  /* 0x2edbe6ff0f007421 */ /* 0x000fc80000000000 */
[----:B------:R0:W1:Y:S01]  /*24f0*/  MUFU.RSQ R15, R0 ;  /* 0x00000000000f7308 */ /* 0x0000620000001400 */
[----:B------:R-:W-:-:S04]  /*2500*/  IADD3 R23, PT, PT, R0, -0xd000000, RZ ;  /* 0xf300000000177810 */ /* 0x000fc80007ffe0ff */
[----:B------:R-:W-:-:S13]  /*2510*/  ISETP.GT.U32.AND P0, PT, R23, 0x727fffff, PT ;  /* 0x727fffff1700780c */ /* 0x000fda0003f04070 */
[----:B01----:R-:W-:Y:S05]  /*2520*/  @!P0 BRA `(.L_x_105) ;  /* 0x0000000000108947 */ /* 0x003fea0003800000 */
[----:B------:R-:W-:-:S07]  /*2530*/  MOV R24, 0x2550 ;  /* 0x0000255000187802 */ /* 0x000fce0000000f00 */
[----:B------:R-:W-:Y:S05]  /*2540*/  CALL.REL.NOINC `($__internal_3_$__cuda_sm20_sqrt_rn_f32_slowpath) ;  /* 0x0000009c005c7944 */ /* 0x000fea0003c00000 */
[----:B------:R-:W-:Y:S01]  /*2550*/  MOV R37, R23 ;  /* 0x0000001700257202 */ /* 0x000fe20000000f00 */
[----:B------:R-:W-:Y:S06]  /*2560*/  BRA `(.L_x_106) ;  /* 0x0000000000107947 */ /* 0x000fec0003800000 */
.L_x_105:
[----:B------:R-:W-:Y:S01]  /*2570*/  FMUL.FTZ R37, R0, R15 ;  /* 0x0000000f00257220 */ /* 0x000fe20000410000 */
[----:B------:R-:W-:-:S03]  /*2580*/  FMUL.FTZ R15, R15, 0.5 ;  /* 0x3f0000000f0f7820 */ /* 0x000fc60000410000 */
[----:B------:R-:W-:-:S04]  /*2590*/  FFMA R0, -R37, R37, R0 ;  /* 0x0000002525007223 */ /* 0x000fc80000000100 */
[----:B------:R-:W-:-:S07]  /*25a0*/  FFMA R37, R0, R15, R37 ;  /* 0x0000000f00257223 */ /* 0x000fce0000000025 */
.L_x_106:
[----:B------:R-:W-:Y:S05]  /*25b0*/  BSYNC.RECONVERGENT B1 ;  /* 0x0000000000017941 */ /* 0x000fea0003800200 */
.L_x_104:
        /* <DEDUP_REMOVED lines=9> */
[----:B------:R-:W-:Y:S02]  /*2650*/  MOV R28, R39 ;  /* 0x00000027001c7202 */ /* 0x000fe40000000f00 */
[----:B------:R-:W-:-:S07]  /*2660*/  MOV R24, 0x2680 ;  /* 0x0000268000187802 */ /* 0x000fce0000000f00 */
[----:B------:R-:W-:Y:S05]  /*2670*/  CALL.REL.NOINC `($__internal_4_$__cuda_sm3x_div_rn_noftz_f32_slowpath) ;  /* 0x0000009c00647944 */ /* 0x000fea0003c00000 */
[----:B------:R-:W-:-:S07]  /*2680*/  MOV R48, R0 ;  /* 0x0000000000307202 */ /* 0x000fce0000000f00 */
.L_x_108:
[----:B------:R-:W-:Y:S05]  /*2690*/  BSYNC.RECONVERGENT B4 ;  /* 0x0000000000047941 */ /* 0x000fea0003800200 */
.L_x_107:
        /* <DEDUP_REMOVED lines=10> */
[----:B------:R-:W-:Y:S02]  /*2740*/  MOV R28, R39 ;  /* 0x00000027001c7202 */ /* 0x000fe40000000f00 */
[----:B------:R-:W-:-:S07]  /*2750*/  MOV R24, 0x2770 ;  /* 0x0000277000187802 */ /* 0x000fce0000000f00 */
[----:B------:R-:W-:Y:S05]  /*2760*/  CALL.REL.NOINC `($__internal_4_$__cuda_sm3x_div_rn_noftz_f32_slowpath) ;  /* 0x0000009c00287944 */ /* 0x000fea0003c00000 */
[----:B------:R-:W-:-:S07]  /*2770*/  MOV R46, R0 ;  /* 0x00000000002e7202 */ /* 0x000fce0000000f00 */
.L_x_110:
[----:B------:R-:W-:Y:S05]  /*2780*/  BSYNC.RECONVERGENT B4 ;  /* 0x0000000000047941 */ /* 0x000fea0003800200 */
.L_x_109:
        /* <DEDUP_REMOVED lines=14> */
.L_x_112:
[----:B------:R-:W-:Y:S05]  /*2870*/  BSYNC.RECONVERGENT B4 ;  /* 0x0000000000047941 */ /* 0x000fea0003800200 */
.L_x_111:
        /* <DEDUP_REMOVED lines=14> */
.L_x_114:
[----:B------:R-:W-:Y:S05]  /*2960*/  BSYNC.RECONVERGENT B4 ;  /* 0x0000000000047941 */ /* 0x000fea0003800200 */
.L_x_113:
        /* <DEDUP_REMOVED lines=14> */
.L_x_116:
[----:B------:R-:W-:Y:S05]  /*2a50*/  BSYNC.RECONVERGENT B4 ;  /* 0x0000000000047941 */ /* 0x000fea0003800200 */
.L_x_115:
        /* <DEDUP_REMOVED lines=14> */
.L_x_118:
[----:B------:R-:W-:Y:S05]  /*2b40*/  BSYNC.RECONVERGENT B4 ;  /* 0x0000000000047941 */ /* 0x000fea0003800200 */
.L_x_117:
[----:B------:R-:W-:Y:S01]  /*2b50*/  FMUL R15, R40, R46 ;  /* 0x0000002e280f7220 */ /* 0x000fe20000400000 */
[----:B------:R-:W-:Y:S01]  /*2b60*/  HFMA2 R0, -RZ, RZ, 1.75, 0 ;  /* 0x3f000000ff007431 */ /* 0x000fe200000001ff */
[----:B------:R-:W-:Y:S02]  /*2b70*/  BSSY.RECONVERGENT B1, `(.L_x_119) ;  /* 0x000002e000017945 */ /* 0x000fe40003800200 */
[----:B------:R-:W-:-:S04]  /*2b80*/  FFMA R15, R42, R48, R15 ;  /* 0x000000302a0f7223 */ /* 0x000fc8000000000f */
[----:B------:R-:W-:-:S05]  /*2b90*/  FFMA R15, R38, R44, R15 ;  /* 0x0000002c260f7223 */ /* 0x000fca000000000f */
[----:B------:R-:W-:-:S04]  /*2ba0*/  FMNMX R15, R15, -1, !PT ;  /* 0xbf8000000f0f7809 */ /* 0x000fc80007800000 */
[----:B------:R-:W-:-:S04]  /*2bb0*/  FMNMX R29, R15, 1, PT ;  /* 0x3f8000000f1d7809 */ /* 0x000fc80003800000 */
[C---:B------:R-:W-:Y:S01]  /*2bc0*/  FSETP.NEU.AND P1, PT, |R29|.reuse, 1, PT ;  /* 0x3f8000001d00780b */ /* 0x040fe20003f2d200 */
[C---:B------:R-:W-:Y:S01]  /*2bd0*/  FFMA R0, |R29|.reuse, -R0, 0.5 ;  /* 0x3f0000001d007423 */ /* 0x040fe20000000a00 */
[----:B------:R-:W-:-:S03]  /*2be0*/  FSETP.GT.AND P0, PT, |R29|, 0.56000000238418579102, PT ;  /* 0x3f0f5c291d00780b */ /* 0x000fc60003f04200 */
[----:B------:R-:W0:Y:S02]  /*2bf0*/  MUFU.RSQ R15, R0 ;  /* 0x00000000000f7308 */ /* 0x000e240000001400 */
[----:B0-----:R-:W-:Y:S01]  /*2c00*/  FMUL R23, R0, R15 ;  /* 0x0000000f00177220 */ /* 0x001fe20000400000 */
[----:B------:R-:W-:Y:S01]  /*2c10*/  FMUL R24, R15, -0.5 ;  /* 0xbf0000000f187820 */ /* 0x000fe20000400000 */
[----:B------:R-:W-:-:S03]  /*2c20*/  MOV R15, 0x3d10ecef ;  /* 0x3d10ecef000f7802 */ /* 0x000fc60000000f00 */
[----:B------:R-:W-:-:S04]  /*2c30*/  FFMA R24, R23, R24, 0.5 ;  /* 0x3f00000017187423 */ /* 0x000fc80000000018 */
[----:B------:R-:W-:-:S05]  /*2c40*/  FFMA R24, R23, R24, R23 ;  /* 0x0000001817187223 */ /* 0x000fca0000000017 */
[----:B------:R-:W-:Y:S02]  /*2c50*/  FSEL R24, R24, RZ, P1 ;  /* 0x000000ff18187208 */ /* 0x000fe40000800000 */
[----:B------:R-:W-:Y:S02]  /*2c60*/  FSETP.GT.AND P1, PT, R29, 0.56000000238418579102, PT ;  /* 0x3f0f5c291d00780b */ /* 0x000fe40003f24000 */
[----:B------:R-:W-:-:S04]  /*2c70*/  FSEL R24, R24, |R29|, P0 ;  /* 0x4000001d18187208 */ /* 0x000fc80000000000 */
[----:B------:R-:W-:-:S05]  /*2c80*/  LOP3.LUT R24, R24, 0x80000000, R29, 0xb8, !PT ;  /* 0x8000000018187812 */ /* 0x000fca00078eb81d */
[----:B------:R-:W-:-:S04]  /*2c90*/  FMUL R0, R24, R24 ;  /* 0x0000001818007220 */ /* 0x000fc80000400000 */
[----:B------:R-:W-:-:S04]  /*2ca0*/  FFMA R15, R0, R15, 0.016980519518256187439 ;  /* 0x3c8b1abb000f7423 */ /* 0x000fc8000000000f */
[----:B------:R-:W-:-:S04]  /*2cb0*/  FFMA R15, R0, R15, 0.030762933194637298584 ;  /* 0x3cfc028c000f7423 */ /* 0x000fc8000000000f */
[----:B------:R-:W-:-:S04]  /*2cc0*/  FFMA R15, R0, R15, 0.044709417968988418579 ;  /* 0x3d372139000f7423 */ /* 0x000fc8000000000f */
[----:B------:R-:W-:-:S04]  /*2cd0*/  FFMA R15, R0, R15, 0.074989043176174163818 ;  /* 0x3d9993db000f7423 */ /* 0x000fc8000000000f */
[----:B------:R-:W-:-:S04]  /*2ce0*/  FFMA R15, R0, R15, 0.16666707396507263184 ;  /* 0x3e2aaac6000f7423 */ /* 0x000fc8000000000f */
[----:B------:R-:W-:Y:S01]  /*2cf0*/  FMUL R15, R0, R15 ;  /* 0x0000000f000f7220 */ /* 0x000fe20000400000 */
[----:B------:R-:W-:-:S03]  /*2d00*/  FFMA R0, -R29, R29, 1 ;  /* 0x3f8000001d007423 */ /* 0x000fc6000000011d */
[----:B------:R-:W-:Y:S01]  /*2d10*/  FFMA R24, R24, R15, R24 ;  /* 0x0000000f18187223 */ /* 0x000fe20000000018 */
[----:B------:R-:W-:Y:S02]  /*2d20*/  HFMA2 R15, -RZ, RZ, 1.9599609375, 20144 ;  /* 0x3fd774ebff0f7431 */ /* 0x000fe400000001ff */
[----:B------:R-:W-:Y:S02]  /*2d30*/  FADD R23, R0, 1.00000001335143196e-10 ;  /* 0x2edbe6ff00177421 */ /* 0x000fe40000000000 */
[----:B------:R-:W-:Y:S02]  /*2d40*/  FSEL R0, R24, -R24, P0 ;  /* 0x8000001818007208 */ /* 0x000fe40000000000 */
[----:B------:R0:W1:Y:S01]  /*2d50*/  MUFU.RSQ R26, R23 ;  /* 0x00000017001a7308 */ /* 0x0000620000001400 */
[----:B------:R-:W-:Y:S02]  /*2d60*/  IADD3 R25, PT, PT, R23, -0xd000000, RZ ;  /* 0xf300000017197810 */ /* 0x000fe40007ffe0ff */
[----:B------:R-:W-:-:S02]  /*2d70*/  @!P1 FFMA R24, R15, 0.93318945169448852539, R0 ;  /* 0x3f6ee5810f189823 */ /* 0x000fc40000000000 */
[----:B------:R-:W-:Y:S02]  /*2d80*/  ISETP.GT.U32.AND P1, PT, R25, 0x727fffff, PT ;  /* 0x727fffff1900780c */ /* 0x000fe40003f24070 */
[----:B------:R-:W-:-:S04]  /*2d90*/  @P0 FADD R24, R24, R24 ;  /* 0x0000001818180221 */ /* 0x000fc80000000000 */
[----:B------:R-:W-:-:S07]  /*2da0*/  FADD R35, -R35, R24 ;  /* 0x0000001823237221 */ /* 0x000fce0000000100 */
[----:B01----:R-:W-:Y:S05]  /*2db0*/  @!P1 BRA `(.L_x_120) ;  /* 0x0000000000149947 */ /* 0x003fea0003800000 */
[----:B------:R-:W-:Y:S02]  /*2dc0*/  MOV R0, R23 ;  /* 0x0000001700007202 */ /* 0x000fe40000000f00 */
[----:B------:R-:W-:-:S07]  /*2dd0*/  MOV R24, 0x2df0 ;  /* 0x00002df000187802 */ /* 0x000fce0000000f00 */
[----:B------:R-:W-:Y:S05]  /*2de0*/  CALL.REL.NOINC `($__internal_3_$__cuda_sm20_sqrt_rn_f32_slowpath) ;  /* 0x0000009400347944 */ /* 0x000fea0003c00000 */
[----:B------:R-:W-:Y:S01]  /*2df0*/  MOV R28, R23 ;  /* 0x00000017001c7202 */ /* 0x000fe20000000f00 */
[----:B------:R-:W-:Y:S06]  /*2e00*/  BRA `(.L_x_121) ;  /* 0x0000000000107947 */ /* 0x000fec0003800000 */
.L_x_120:
[----:B------:R-:W-:Y:S01]  /*2e10*/  FMUL.FTZ R28, R23, R26 ;  /* 0x0000001a171c7220 */ /* 0x000fe20000410000 */
[----:B------:R-:W-:-:S03]  /*2e20*/  FMUL.FTZ R0, R26, 0.5 ;  /* 0x3f0000001a007820 */ /* 0x000fc60000410000 */
[----:B------:R-:W-:-:S04]  /*2e30*/  FFMA R15, -R28, R28, R23 ;  /* 0x0000001c1c0f7223 */ /* 0x000fc80000000117 */
[----:B------:R-:W-:-:S07]  /*2e40*/  FFMA R28, R15, R0, R28 ;  /* 0x000000000f1c7223 */ /* 0x000fce000000001c */
.L_x_121:
[----:B------:R-:W-:Y:S05]  /*2e50*/  BSYNC.RECONVERGENT B1 ;  /* 0x0000000000017941 */ /* 0x000fea0003800200 */
.L_x_119:
[----:B------:R-:W0:Y:S01]  /*2e60*/  MUFU.RCP R15, R28 ;  /* 0x0000001c000f7308 */ /* 0x000e220000001000 */
[----:B------:R-:W-:Y:S01]  /*2e70*/  FMUL R53, R34, -R35 ;  /* 0x8000002322357220 */ /* 0x000fe20000400000 */
[----:B------:R-:W-:Y:S06]  /*2e80*/  BSSY.RECONVERGENT B4, `(.L_x_122) ;  /* 0x000000b000047945 */ /* 0x000fec0003800200 */
        /* <DEDUP_REMOVED lines=9> */
[----:B------:R-:W-:-:S07]  /*2f20*/  MOV R34, R0 ;  /* 0x0000000000227202 */ /* 0x000fce0000000f00 */
.L_x_123:
[----:B------:R-:W-:Y:S05]  /*2f30*/  BSYNC.RECONVERGENT B4 ;  /* 0x0000000000047941 */ /* 0x000fea0003800200 */
.L_x_122:
[----:B------:R-:W0:Y:S01]  /*2f40*/  MUFU.RCP R0, R39 ;  /* 0x0000002700007308 */ /* 0x000e220000001000 */
[----:B------:R-:W-:Y:S01]  /*2f50*/  FFMA R15, R29, -R48, R42 ;  /* 0x800000301d0f7223 */ /* 0x000fe2000000002a */
[----:B------:R-:W-:Y:S03]  /*2f60*/  BSSY.RECONVERGENT B4, `(.L_x_124) ;  /* 0x000000d000047945 */ /* 0x000fe60003800200 */
[----:B------:R-:W-:-:S04]  /*2f70*/  FMUL R53, R15, R34 ;  /* 0x000000220f357220 */ /* 0x000fc80000400000 */
        /* <DEDUP_REMOVED lines=11> */
.L_x_125:
[----:B------:R-:W-:Y:S05]  /*3030*/  BSYNC.RECONVERGENT B4 ;  /* 0x0000000000047941 */ /* 0x000fea0003800200 */
.L_x_124:
        /* <DEDUP_REMOVED lines=15> */
.L_x_127:
[----:B------:R-:W-:Y:S05]  /*3130*/  BSYNC.RECONVERGENT B4 ;  /* 0x0000000000047941 */ /* 0x000fea0003800200 */
.L_x_126:
        /* <DEDUP_REMOVED lines=15> */
.L_x_129:
[----:B------:R-:W-:Y:S05]  /*3230*/  BSYNC.RECONVERGENT B4 ;  /* 0x0000000000047941 */ /* 0x000fea0003800200 */
.L_x_128:
        /* <DEDUP_REMOVED lines=15> */
.L_x_131:
[----:B------:R-:W-:Y:S05]  /*3330*/  BSYNC.RECONVERGENT B4 ;  /* 0x0000000000047941 */ /* 0x000fea0003800200 */
.L_x_130:
        /* <DEDUP_REMOVED lines=15> */
.L_x_133:
[----:B------:R-:W-:Y:S05]  /*3430*/  BSYNC.RECONVERGENT B4 ;  /* 0x0000000000047941 */ /* 0x000fea0003800200 */
.L_x_132:
        /* <DEDUP_REMOVED lines=14> */
.L_x_135:
[----:B------:R-:W-:Y:S05]  /*3520*/  BSYNC.RECONVERGENT B4 ;  /* 0x0000000000047941 */ /* 0x000fea0003800200 */
.L_x_134:
[----:B------:R-:W-:Y:S01]  /*3530*/  BSSY.RECONVERGENT B1, `(.L_x_136) ;  /* 0x0000006000017945 */ /* 0x000fe20003800200 */
[----:B------:R-:W-:-:S07]  /*3540*/  IMAD R12, R12, 0xc, R5 ;  /* 0x0000000c0c0c7824 */ /* 0x000fce00078e0205 */
.L_x_137:
[----:B------:R-:W0:Y:S02]  /*3550*/  LDS R24, [R12] ;  /* 0x000000000c187984 */ /* 0x000e240000000800 */
[----:B0-----:R-:W-:-:S05]  /*3560*/  FADD R25, R43, R24 ;  /* 0x000000182b197221 */ /* 0x001fca0000000000 */
[----:B------:R-:W0:Y:S02]  /*3570*/  ATOMS.CAST.SPIN P0, [R12], R24, R25 ;  /* 0x000000180c00758d */ /* 0x000e240001800019 */
[----:B0-----:R-:W-:Y:S05]  /*3580*/  @!P0 BRA `(.L_x_137) ;  /* 0xfffffffc00f08947 */ /* 0x001fea000383ffff */
[----:B------:R-:W-:Y:S05]  /*3590*/  BSYNC.RECONVERGENT B1 ;  /* 0x0000000000017941 */ /* 0x000fea0003800200 */
.L_x_136:
[----:B------:R-:W-:Y:S01]  /*35a0*/  BSSY.RECONVERGENT B1, `(.L_x_138) ;  /* 0x0000005000017945 */ /* 0x000fe20003800200 */
.L_x_139:
[----:B------:R-:W0:Y:S02]  /*35b0*/  LDS R24, [R12+0x4] ;  /* 0x000004000c187984 */ /* 0x000e240000000800 */
[----:B0-----:R-:W-:-:S05]  /*35c0*/  FADD R25, R41, R24 ;  /* 0x0000001829197221 */ /* 0x001fca0000000000 */
[----:B------:R-:W0:Y:S02]  /*35d0*/  ATOMS.CAST.SPIN P0, [R12+0x4], R24, R25 ;  /* 0x000004180c00758d */ /* 0x000e240001800019 */
[----:B0-----:R-:W-:Y:S05]  /*35e0*/  @!P0 BRA `(.L_x_139) ;  /* 0xfffffffc00f08947 */ /* 0x001fea000383ffff */
[----:B------:R-:W-:Y:S05]  /*35f0*/  BSYNC.RECONVERGENT B1 ;  /* 0x0000000000017941 */ /* 0x000fea0003800200 */
.L_x_138:
[----:B------:R-:W-:Y:S01]  /*3600*/  BSSY.RECONVERGENT B1, `(.L_x_140) ;  /* 0x0000005000017945 */ /* 0x000fe20003800200 */
.L_x_141:
[----:B------:R-:W0:Y:S02]  /*3610*/  LDS R24, [R12+0x8] ;  /* 0x000008000c187984 */ /* 0x000e240000000800 */
[----:B0-----:R-:W-:-:S05]  /*3620*/  FADD R25, R35, R24 ;  /* 0x0000001823197221 */ /* 0x001fca0000000000 */
[----:B------:R-:W0:Y:S02]  /*3630*/  ATOMS.CAST.SPIN P0, [R12+0x8], R24, R25 ;  /* 0x000008180c00758d */ /* 0x000e240001800019 */
[----:B0-----:R-:W-:Y:S05]  /*3640*/  @!P0 BRA `(.L_x_141) ;  /* 0xfffffffc00f08947 */ /* 0x001fea000383ffff */
[----:B------:R-:W-:Y:S05]  /*3650*/  BSYNC.RECONVERGENT B1 ;  /* 0x0000000000017941 */ /* 0x000fea0003800200 */
.L_x_140:
[----:B------:R-:W-:Y:S01]  /*3660*/  BSSY.RECONVERGENT B1, `(.L_x_142) ;  /* 0x0000006000017945 */ /* 0x000fe20003800200 */
[----:B------:R-:W-:-:S07]  /*3670*/  IMAD R12, R14, 0xc, R5 ;  /* 0x0000000c0e0c7824 */ /* 0x000fce00078e0205 */
.L_x_143:
[----:B------:R-:W0:Y:S02]  /*3680*/  LDS R14, [R12] ;  /* 0x000000000c0e7984 */ /* 0x000e240000000800 */
[----:B0-----:R-:W-:-:S05]  /*3690*/  FADD R15, R39, R14 ;  /* 0x0000000e270f7221 */ /* 0x001fca0000000000 */
[----:B------:R-:W0:Y:S02]  /*36a0*/  ATOMS.CAST.SPIN P0, [R12], R14, R15 ;  /* 0x0000000e0c00758d */ /* 0x000e24000180000f */
[----:B0-----:R-:W-:Y:S05]  /*36b0*/  @!P0 BRA `(.L_x_143) ;  /* 0xfffffffc00f08947 */ /* 0x001fea000383ffff */
[----:B------:R-:W-:Y:S05]  /*36c0*/  BSYNC.RECONVERGENT B1 ;  /* 0x0000000000017941 */ /* 0x000fea0003800200 */
.L_x_142:
[----:B------:R-:W-:Y:S01]  /*36d0*/  BSSY.RECONVERGENT B1, `(.L_x_144) ;  /* 0x0000005000017945 */ /* 0x000fe20003800200 */
.L_x_145:
[----:B------:R-:W0:Y:S02]  /*36e0*/  LDS R14, [R12+0x4] ;  /* 0x000004000c0e7984 */ /* 0x000e240000000800 */
[----:B0-----:R-:W-:-:S05]  /*36f0*/  FADD R15, R40, R14 ;  /* 0x0000000e280f7221 */ /* 0x001fca0000000000 */
[----:B------:R-:W0:Y:S02]  /*3700*/  ATOMS.CAST.SPIN P0, [R12+0x4], R14, R15 ;  /* 0x0000040e0c00758d */ /* 0x000e24000180000f */
[----:B0-----:R-:W-:Y:S05]  /*3710*/  @!P0 BRA `(.L_x_145) ;  /* 0xfffffffc00f08947 */ /* 0x001fea000383ffff */
[----:B------:R-:W-:Y:S05]  /*3720*/  BSYNC.RECONVERGENT B1 ;  /* 0x0000000000017941 */ /* 0x000fea0003800200 */
.L_x_144:
[----:B------:R-:W-:Y:S01]  /*3730*/  BSSY.RECONVERGENT B1, `(.L_x_146) ;  /* 0x0000005000017945 */ /* 0x000fe20003800200 */
.L_x_147:
[----:B------:R-:W0:Y:S02]  /*3740*/  LDS R14, [R12+0x8] ;  /* 0x000008000c0e7984 */ /* 0x000e240000000800 */
[----:B0-----:R-:W-:-:S05]  /*3750*/  FADD R15, R0, R14 ;  /* 0x0000000e000f7221 */ /* 0x001fca0000000000 */
[----:B------:R-:W0:Y:S02]  /*3760*/  ATOMS.CAST.SPIN P0, [R12+0x8], R14, R15 ;  /* 0x0000080e0c00758d */ /* 0x000e24000180000f */
[----:B0-----:R-:W-:Y:S05]  /*3770*/  @!P0 BRA `(.L_x_147) ;  /* 0xfffffffc00f08947 */ /* 0x001fea000383ffff */
[----:B------:R-:W-:Y:S05]  /*3780*/  BSYNC.RECONVERGENT B1 ;  /* 0x0000000000017941 */ /* 0x000fea0003800200 */
.L_x_146:
[----:B------:R-:W-:Y:S01]  /*3790*/  BSSY.RECONVERGENT B1, `(.L_x_148) ;  /* 0x0000007000017945 */ /* 0x000fe20003800200 */
[----:B------:R-:W-:Y:S01]  /*37a0*/  FADD R39, R39, R43 ;  /* 0x0000002b27277221 */ /* 0x000fe20000000000 */
[----:B------:R-:W-:-:S07]  /*37b0*/  IMAD R14, R13, 0xc, R5 ;  /* 0x0000000c0d0e7824 */ /* 0x000fce00078e0205 */
.L_x_149:
[----:B------:R-:W0:Y:S02]  /*37c0*/  LDS R12, [R14] ;  /* 0x000000000e0c7984 */ /* 0x000e240000000800 */
[----:B0-----:R-:W-:-:S05]  /*37d0*/  FADD R13, -R39, R12 ;  /* 0x0000000c270d7221 */ /* 0x001fca0000000100 */
[----:B------:R-:W0:Y:S02]  /*37e0*/  ATOMS.CAST.SPIN P0, [R14], R12, R13 ;  /* 0x0000000c0e00758d */ /* 0x000e24000180000d */
[----:B0-----:R-:W-:Y:S05]  /*37f0*/  @!P0 BRA `(.L_x_149) ;  /* 0xfffffffc00f08947 */ /* 0x001fea000383ffff */
[----:B------:R-:W-:Y:S05]  /*3800*/  BSYNC.RECONVERGENT B1 ;  /* 0x0000000000017941 */ /* 0x000fea0003800200 */
.L_x_148:
[----:B------:R-:W-:Y:S01]  /*3810*/  BSSY.RECONVERGENT B1, `(.L_x_150) ;  /* 0x0000006000017945 */ /* 0x000fe20003800200 */
[----:B------:R-:W-:-:S07]  /*3820*/  FADD R41, R40, R41 ;  /* 0x0000002928297221 */ /* 0x000fce0000000000 */
.L_x_151:
[----:B------:R-:W0:Y:S02]  /*3830*/  LDS R12, [R14+0x4] ;  /* 0x000004000e0c7984 */ /* 0x000e240000000800 */
[----:B0-----:R-:W-:-:S05]  /*3840*/  FADD R13, -R41, R12 ;  /* 0x0000000c290d7221 */ /* 0x001fca0000000100 */
[----:B------:R-:W0:Y:S02]  /*3850*/  ATOMS.CAST.SPIN P0, [R14+0x4], R12, R13 ;  /* 0x0000040c0e00758d */ /* 0x000e24000180000d */
[----:B0-----:R-:W-:Y:S05]  /*3860*/  @!P0 BRA `(.L_x_151) ;  /* 0xfffffffc00f08947 */ /* 0x001fea000383ffff */
[----:B------:R-:W-:Y:S05]  /*3870*/  BSYNC.RECONVERGENT B1 ;  /* 0x0000000000017941 */ /* 0x000fea0003800200 */
.L_x_150:
[----:B------:R-:W-:Y:S01]  /*3880*/  BSSY.RECONVERGENT B1, `(.L_x_152) ;  /* 0x0000006000017945 */ /* 0x000fe20003800200 */
[----:B------:R-:W-:-:S07]  /*3890*/  FADD R35, R0, R35 ;  /* 0x0000002300237221 */ /* 0x000fce0000000000 */
.L_x_153:
[----:B------:R-:W0:Y:S02]  /*38a0*/  LDS R12, [R14+0x8] ;  /* 0x000008000e0c7984 */ /* 0x000e240000000800 */
[----:B0-----:R-:W-:-:S05]  /*38b0*/  FADD R13, -R35, R12 ;  /* 0x0000000c230d7221 */ /* 0x001fca0000000100 */
[----:B------:R-:W0:Y:S02]  /*38c0*/  ATOMS.CAST.SPIN P0, [R14+0x8], R12, R13 ;  /* 0x0000080c0e00758d */ /* 0x000e24000180000d */
[----:B0-----:R-:W-:Y:S05]  /*38d0*/  @!P0 BRA `(.L_x_153) ;  /* 0xfffffffc00f08947 */ /* 0x001fea000383ffff */
[----:B------:R-:W-:Y:S05]  /*38e0*/  BSYNC.RECONVERGENT B1 ;  /* 0x0000000000017941 */ /* 0x000fea0003800200 */
.L_x_152:
        /* <DEDUP_REMOVED lines=8> */
.L_x_100:
[----:B------:R-:W-:Y:S05]  /*3970*/  BSYNC B3 ;  /* 0x0000000000037941 */ /* 0x000fea0003800000 */
.L_x_99:
[----:B------:R-:W-:-:S03]  /*3980*/  UMOV UR4, 0xffffffff ;  /* 0xffffffff00047882 */ /* 0x000fc60000000000 */
[----:B------:R-:W-:Y:S05]  /*3990*/  BRA.DIV UR4, `(.L_x_155) ;  /* 0x0000007604987947 */ /* 0x000fea000b800000 */
[----:B------:R-:W-:Y:S01]  /*39a0*/  NOP ;  /* 0x0000000000007918 */ /* 0x000fe20000000000 */
.L_x_383:
[----:B------:R-:W2:Y:S01]  /*39b0*/  LDS R40, [R40+0x4800] ;  /* 0x0048000028287984 */ /* 0x000ea20000000800 */
[----:B------:R-:W-:Y:S01]  /*39c0*/  BSSY B5, `(.L_x_156) ;  /* 0x00000bb000057945 */ /* 0x000fe20003800000 */
[----:B--2---:R-:W-:-:S13]  /*39d0*/  ISETP.GE.AND P0, PT, R3, R40, PT ;  /* 0x000000280300720c */ /* 0x004fda0003f06270 */
[----:B------:R-:W-:Y:S05]  /*39e0*/  @P0 BRA `(.L_x_157) ;  /* 0x0000000800e00947 */ /* 0x000fea0003800000 */
[----:B------:R-:W-:-:S07]  /*39f0*/  MOV R38, R3 ;  /* 0x0000000300267202 */ /* 0x000fce0000000f00 */
.L_x_187:
[----:B------:R-:W-:Y:S01]  /*3a00*/  IADD3 R37, PT, PT, R38, 0x1, RZ ;  /* 0x0000000126257810 */ /* 0x000fe20007ffe0ff */
[----:B------:R-:W-:Y:S05]  /*3a10*/  YIELD ;  /* 0x0000000000007946 */ /* 0x000fea0003800000 */
[----:B------:R-:W-:Y:S01]  /*3a20*/  ISETP.GE.AND P0, PT, R37, R40, PT ;  /* 0x000000282500720c */ /* 0x000fe20003f06270 */
[----:B------:R-:W-:Y:S01]  /*3a30*/  BSSY B4, `(.L_x_158) ;  /* 0x000009d000047945 */ /* 0x000fe20003800000 */
[----:B------:R-:W-:Y:S01]  /*3a40*/  HFMA2 R47, -RZ, RZ, 0, 0 ;  /* 0x00000000ff2f7431 */ /* 0x000fe200000001ff */
[----:B------:R-:W-:Y:S01]  /*3a50*/  MOV R50, RZ ;  /* 0x000000ff00327202 */ /* 0x000fe20000000f00 */
[----:B------:R-:W-:-:S09]  /*3a60*/  HFMA2 R48, -RZ, RZ, 0, 0 ;  /* 0x00000000ff307431 */ /* 0x000fd200000001ff */
[----:B------:R-:W-:Y:S05]  /*3a70*/  @P0 BRA `(.L_x_159) ;  /* 0x0000000800600947 */ /* 0x000fea0003800000 */
[----:B------:R-:W-:-:S04]  /*3a80*/  IMAD R25, R38, 0x3, RZ ;  /* 0x0000000326197824 */ /* 0x000fc800078e02ff */
[----:B------:R-:W-:-:S05]  /*3a90*/  IMAD.WIDE.U32 R24, R25, 0x4, R30 ;  /* 0x0000000419187825 */ /* 0x000fca00078e001e */
[----:B------:R2:W5:Y:S04]  /*3aa0*/  LDG.E R35, desc[UR6][R24.64] ;  /* 0x0000000618237981 */ /* 0x000568000c1e1900 */
[----:B------:R2:W5:Y:S04]  /*3ab0*/  LDG.E R34, desc[UR6][R24.64+0x4] ;  /* 0x0000040618227981 */ /* 0x000568000c1e1900 */
[----:B------:R2:W5:Y:S01]  /*3ac0*/  LDG.E R29, desc[UR6][R24.64+0x8] ;  /* 0x00000806181d7981 */ /* 0x000562000c1e1900 */
[----:B01----:R-:W-:Y:S02]  /*3ad0*/  MOV R12, 0x400 ;  /* 0x00000400000c7802 */ /* 0x003fe40000000f00 */
[----:B------:R-:W-:Y:S01]  /*3ae0*/  MOV R48, RZ ;  /* 0x000000ff00307202 */ /* 0x000fe20000000f00 */
[----:B------:R-:W0:Y:S01]  /*3af0*/  S2R R13, SR_CgaCtaId ;  /* 0x00000000000d7919 */ /* 0x000e220000008800 */
[----:B------:R-:W-:-:S02]  /*3b00*/  MOV R50, RZ ;  /* 0x000000ff00327202 */ /* 0x000fc40000000f00 */
[----:B------:R-:W-:Y:S02]  /*3b10*/  MOV R47, RZ ;  /* 0x000000ff002f7202 */ /* 0x000fe40000000f00 */
[----:B0-----:R-:W-:-:S04]  /*3b20*/  LEA R12, R13, R12, 0x18 ;  /* 0x0000000c0d0c7211 */ /* 0x001fc800078ec0ff */
[----:B------:R-:W-:-:S05]  /*3b30*/  LEA R0, R38, R12, 0x2 ;  /* 0x0000000c26007211 */ /* 0x000fca00078e10ff */
[----:B------:R-:W0:Y:S04]  /*3b40*/  LDS R13, [R0+0x200] ;  /* 0x00020000000d7984 */ /* 0x000e280000000800 */
[----:B------:R2:W1:Y:S04]  /*3b50*/  LDS R27, [R0+0x400] ;  /* 0x00040000001b7984 */ /* 0x0004680000000800 */
[----:B------:R2:W3:Y:S02]  /*3b60*/  LDS R14, [R0+0x600] ;  /* 0x00060000000e7984 */ /* 0x0004e40000000800 */
[----:B0-2---:R-:W-:-:S07]  /*3b70*/  FMUL R13, R13, 332.063690185546875 ;  /* 0x43a608270d0d7820 */ /* 0x005fce0000400000 */
.L_x_180:
[----:B------:R-:W-:-:S04]  /*3b80*/  IMAD R25, R37, 0x3, RZ ;  /* 0x0000000325197824 */ /* 0x000fc800078e02ff */
[----:B------:R-:W-:-:S05]  /*3b90*/  IMAD.WIDE.U32 R24, R25, 0x4, R30 ;  /* 0x0000000419187825 */ /* 0x000fca00078e001e */
[----:B------:R-:W2:Y:S04]  /*3ba0*/  LDG.E R41, desc[UR6][R24.64+0x4] ;  /* 0x0000040618297981 */ /* 0x000ea8000c1e1900 */
[----:B------:R-:W4:Y:S04]  /*3bb0*/  LDG.E R46, desc[UR6][R24.64] ;  /* 0x00000006182e7981 */ /* 0x000f28000c1e1900 */
[----:B------:R-:W3:Y:S01]  /*3bc0*/  LDG.E R0, desc[UR6][R24.64+0x8] ;  /* 0x0000080618007981 */ /* 0x000ee2000c1e1900 */
[----:B------:R-:W-:Y:S05]  /*3bd0*/  YIELD ;  /* 0x0000000000007946 */ /* 0x000fea0003800000 */
[----:B------:R-:W-:Y:S01]  /*3be0*/  BSSY.RECONVERGENT B3, `(.L_x_160) ;  /* 0x000007e000037945 */ /* 0x000fe20003800200 */
[----:B--2--5:R-:W-:Y:S01]  /*3bf0*/  FADD R41, -R34, R41 ;  /* 0x0000002922297221 */ /* 0x024fe20000000100 */
[----:B----4-:R-:W-:-:S03]  /*3c00*/  FADD R46, -R35, R46 ;  /* 0x0000002e232e7221 */ /* 0x010fc60000000100 */
[----:B------:R-:W-:Y:S01]  /*3c10*/  FMUL R15, R41, R41 ;  /* 0x00000029290f7220 */ /* 0x000fe20000400000 */
[----:B---3--:R-:W-:-:S03]  /*3c20*/  FADD R39, -R29, R0 ;  /* 0x000000001d277221 */ /* 0x008fc60000000100 */
[----:B------:R-:W-:-:S04]  /*3c30*/  FFMA R0, R46, R46, R15 ;  /* 0x0000002e2e007223 */ /* 0x000fc8000000000f */
[----:B------:R-:W-:-:S05]  /*3c40*/  FFMA R49, R39, R39, R0 ;  /* 0x0000002727317223 */ /* 0x000fca0000000000 */
[----:B------:R-:W-:-:S04]  /*3c50*/  FSETP.GT.AND P0, PT, R49, 0.0099999997764825820923, PT ;  /* 0x3c23d70a3100780b */ /* 0x000fc80003f04000 */
[----:B------:R-:W-:-:S13]  /*3c60*/  FSETP.GEU.OR P0, PT, R49, 100, !P0 ;  /* 0x42c800003100780b */ /* 0x000fda000470e400 */
[----:B------:R-:W-:Y:S05]  /*3c70*/  @P0 BRA `(.L_x_161) ;  /* 0x0000000400d00947 */ /* 0x000fea0003800000 */
[----:B------:R-:W-:Y:S01]  /*3c80*/  LEA R0, R37, R12, 0x2 ;  /* 0x0000000c25007211 */ /* 0x000fe200078e10ff */
[----:B------:R-:W-:Y:S01]  /*3c90*/  BSSY.RECONVERGENT B6, `(.L_x_162) ;  /* 0x000001a000067945 */ /* 0x000fe20003800200 */
[----:B------:R-:W-:Y:S02]  /*3ca0*/  FSETP.GT.AND P0, PT, R49, 64, PT ;  /* 0x428000003100780b */ /* 0x000fe40003f04000 */
[----:B------:R-:W-:Y:S01]  /*3cb0*/  MOV R51, 0x3f800000 ;  /* 0x3f80000000337802 */ /* 0x000fe20000000f00 */
[----:B------:R0:W2:Y:S04]  /*3cc0*/  LDS R44, [R0+0x200] ;  /* 0x00020000002c7984 */ /* 0x0000a80000000800 */
[----:B------:R0:W3:Y:S04]  /*3cd0*/  LDS R42, [R0+0x400] ;  /* 0x00040000002a7984 */ /* 0x0000e80000000800 */
[----:B------:R0:W4:Y:S02]  /*3ce0*/  LDS R43, [R0+0x600] ;  /* 0x00060000002b7984 */ /* 0x0001240000000800 */
[----:B------:R-:W-:Y:S05]  /*3cf0*/  @!P0 BRA `(.L_x_163) ;  /* 0x00000000004c8947 */ /* 0x000fea0003800000 */
[----:B0-----:R-:W-:Y:S01]  /*3d00*/  HFMA2 R0, -RZ, RZ, 1.875, 0 ;  /* 0x3f800000ff007431 */ /* 0x001fe200000001ff */
[----:B------:R-:W-:Y:S01]  /*3d10*/  MOV R15, 0x3ce38e39 ;  /* 0x3ce38e39000f7802 */ /* 0x000fe20000000f00 */
[----:B------:R-:W-:Y:S01]  /*3d20*/  FADD R53, R49, -64 ;  /* 0xc280000031357421 */ /* 0x000fe20000000000 */
[----:B------:R-:W-:Y:S03]  /*3d30*/  BSSY.RECONVERGENT B7, `(.L_x_164) ;  /* 0x000000b000077945 */ /* 0x000fe60003800200 */
[----:B------:R-:W0:Y:S01]  /*3d40*/  FCHK P0, R53, 36 ;  /* 0x4210000035007902 */ /* 0x000e220000000000 */
[----:B------:R-:W-:-:S04]  /*3d50*/  FFMA R0, R15, -36, R0 ;  /* 0xc21000000f007823 */ /* 0x000fc80000000000 */
[----:B------:R-:W-:-:S04]  /*3d60*/  FFMA R0, R0, R15, 0.027777777984738349915 ;  /* 0x3ce38e3900007423 */ /* 0x000fc8000000000f */
[----:B------:R-:W-:-:S04]  /*3d70*/  FFMA R15, R53, R0, RZ ;  /* 0x00000000350f7223 */ /* 0x000fc800000000ff */
[----:B------:R-:W-:-:S04]  /*3d80*/  FFMA R23, R15, -36, R53 ;  /* 0xc21000000f177823 */ /* 0x000fc80000000035 */
[----:B------:R-:W-:Y:S01]  /*3d90*/  FFMA R0, R0, R23, R15 ;  /* 0x0000001700007223 */ /* 0x000fe2000000000f */
[----:B0-----:R-:W-:Y:S06]  /*3da0*/  @!P0 BRA `(.L_x_165) ;  /* 0x00000000000c8947 */ /* 0x001fec0003800000 */
[----:B------:R-:W-:Y:S02]  /*3db0*/  MOV R28, 0x42100000 ;  /* 0x42100000001c7802 */ /* 0x000fe40000000f00 */
[----:B------:R-:W-:-:S07]  /*3dc0*/  MOV R24, 0x3de0 ;  /* 0x00003de000187802 */ /* 0x000fce0000000f00 */
[----:B-1234-:R-:W-:Y:S05]  /*3dd0*/  CALL.REL.NOINC `($__internal_4_$__cuda_sm3x_div_rn_noftz_f32_slowpath) ;  /* 0x00000084008c7944 */ /* 0x01efea0003c00000 */
.L_x_165:
[----:B------:R-:W-:Y:S05]  /*3de0*/  BSYNC.RECONVERGENT B7 ;  /* 0x0000000000077941 */ /* 0x000fea0003800200 */
.L_x_164:
[C---:B------:R-:W-:Y:S01]  /*3df0*/  FADD R15, R0.reuse, R0 ;  /* 0x00000000000f7221 */ /* 0x040fe20000000000 */
[----:B------:R-:W-:-:S03]  /*3e00*/  FMUL R0, R0, R0 ;  /* 0x0000000000007220 */ /* 0x000fc60000400000 */
[----:B------:R-:W-:-:S04]  /*3e10*/  FADD R15, -R15, 3 ;  /* 0x404000000f0f7421 */ /* 0x000fc80000000100 */
[----:B------:R-:W-:-:S07]  /*3e20*/  FFMA R51, -R0, R15, 1 ;  /* 0x3f80000000337423 */ /* 0x000fce000000010f */
.L_x_163:
[----:B------:R-:W-:Y:S05]  /*3e30*/  BSYNC.RECONVERGENT B6 ;  /* 0x0000000000067941 */ /* 0x000fea0003800200 */
.L_x_162:
[----:B0-----:R-:W-:Y:S01]  /*3e40*/  IADD3 R0, PT, PT, R49, -0xd000000, RZ ;  /* 0xf300000031007810 */ /* 0x001fe20007ffe0ff */
[----:B------:R0:W0:Y:S01]  /*3e50*/  MUFU.RSQ R24, R49 ;  /* 0x0000003100187308 */ /* 0x0000220000001400 */
[----:B------:R-:W-:Y:S02]  /*3e60*/  BSSY.RECONVERGENT B1, `(.L_x_166) ;  /* 0x000000b000017945 */ /* 0x000fe40003800200 */
[----:B------:R-:W-:-:S13]  /*3e70*/  ISETP.GT.U32.AND P0, PT, R0, 0x727fffff, PT ;  /* 0x727fffff0000780c */ /* 0x000fda0003f04070 */
[----:B------:R-:W-:Y:S05]  /*3e80*/  @!P0 BRA `(.L_x_167) ;  /* 0x0000000000108947 */ /* 0x000fea0003800000 */
[----:B------:R-:W-:Y:S02]  /*3e90*/  MOV R0, R49 ;  /* 0x0000003100007202 */ /* 0x000fe40000000f00 */
[----:B0-----:R-:W-:-:S07]  /*3ea0*/  MOV R24, 0x3ec0 ;  /* 0x00003ec000187802 */ /* 0x001fce0000000f00 */
[----:B-1234-:R-:W-:Y:S05]  /*3eb0*/  CALL.REL.NOINC `($__internal_3_$__cuda_sm20_sqrt_rn_f32_slowpath) ;  /* 0x0000008400007944 */ /* 0x01efea0003c00000 */
[----:B------:R-:W-:Y:S05]  /*3ec0*/  BRA `(.L_x_168) ;  /* 0x0000000000107947 */ /* 0x000fea0003800000 */
.L_x_167:
[----:B0-----:R-:W-:Y:S01]  /*3ed0*/  FMUL.FTZ R0, R49, R24 ;  /* 0x0000001831007220 */ /* 0x001fe20000410000 */
[----:B------:R-:W-:-:S03]  /*3ee0*/  FMUL.FTZ R15, R24, 0.5 ;  /* 0x3f000000180f7820 */ /* 0x000fc60000410000 */
[----:B------:R-:W-:-:S04]  /*3ef0*/  FFMA R23, -R0, R0, R49 ;  /* 0x0000000000177223 */ /* 0x000fc80000000131 */
[----:B------:R-:W-:-:S07]  /*3f00*/  FFMA R23, R23, R15, R0 ;  /* 0x0000000f17177223 */ /* 0x000fce0000000000 */
.L_x_168:
[----:B------:R-:W-:Y:S05]  /*3f10*/  BSYNC.RECONVERGENT B1 ;  /* 0x0000000000017941 */ /* 0x000fea0003800200 */
.L_x_166:
[----:B------:R-:W-:Y:S01]  /*3f20*/  IADD3 R0, PT, PT, R23, 0x1800000, RZ ;  /* 0x0180000017007810 */ /* 0x000fe20007ffe0ff */
[----:B------:R-:W-:Y:S03]  /*3f30*/  BSSY.RECONVERGENT B2, `(.L_x_169) ;  /* 0x000000d000027945 */ /* 0x000fe60003800200 */
[----:B------:R-:W-:-:S04]  /*3f40*/  LOP3.LUT R0, R0, 0x7f800000, RZ, 0xc0, !PT ;  /* 0x7f80000000007812 */ /* 0x000fc800078ec0ff */
[----:B------:R-:W-:-:S13]  /*3f50*/  ISETP.GT.U32.AND P0, PT, R0, 0x1ffffff, PT ;  /* 0x01ffffff0000780c */ /* 0x000fda0003f04070 */
[----:B------:R-:W-:Y:S05]  /*3f60*/  @P0 BRA `(.L_x_170) ;  /* 0x0000000000140947 */ /* 0x000fea0003800000 */
[----:B------:R-:W-:Y:S02]  /*3f70*/  MOV R25, R23 ;  /* 0x0000001700197202 */ /* 0x000fe40000000f00 */
[----:B------:R-:W-:-:S07]  /*3f80*/  MOV R24, 0x3fa0 ;  /* 0x00003fa000187802 */ /* 0x000fce0000000f00 */
[----:B-1234-:R-:W-:Y:S05]  /*3f90*/  CALL.REL.NOINC `($__internal_2_$__cuda_sm20_rcp_rn_f32_slowpath) ;  /* 0x0000007c00f87944 */ /* 0x01efea0003c00000 */
[----:B------:R-:W-:Y:S01]  /*3fa0*/  MOV R45, R23 ;  /* 0x00000017002d7202 */ /* 0x000fe20000000f00 */
[----:B------:R-:W-:Y:S06]  /*3fb0*/  BRA `(.L_x_171) ;  /* 0x0000000000107947 */ /* 0x000fec0003800000 */
.L_x_170:
[----:B------:R-:W0:Y:S02]  /*3fc0*/  MUFU.RCP R0, R23 ;  /* 0x0000001700007308 */ /* 0x000e240000001000 */
[----:B0-----:R-:W-:-:S04]  /*3fd0*/  FFMA R15, R0, R23, -1 ;  /* 0xbf800000000f7423 */ /* 0x001fc80000000017 */
[----:B------:R-:W-:-:S04]  /*3fe0*/  FADD.FTZ R15, -R15, -RZ ;  /* 0x800000ff0f0f7221 */ /* 0x000fc80000010100 */
[----:B------:R-:W-:-:S07]  /*3ff0*/  FFMA R45, R0, R15, R0 ;  /* 0x0000000f002d7223 */ /* 0x000fce0000000000 */
.L_x_171:
[----:B------:R-:W-:Y:S05]  /*4000*/  BSYNC.RECONVERGENT B2 ;  /* 0x0000000000027941 */ /* 0x000fea0003800200 */
.L_x_169:
[----:B----4-:R-:W-:Y:S01]  /*4010*/  FMUL R0, R14, R43 ;  /* 0x0000002b0e007220 */ /* 0x010fe20000400000 */
[----:B------:R-:W-:Y:S03]  /*4020*/  BSSY.RECONVERGENT B1, `(.L_x_172) ;  /* 0x000000c000017945 */ /* 0x000fe60003800200 */
[----:B------:R0:W4:Y:S01]  /*4030*/  MUFU.RSQ R15, R0 ;  /* 0x00000000000f7308 */ /* 0x0001220000001400 */
[----:B------:R-:W-:-:S04]  /*4040*/  IADD3 R23, PT, PT, R0, -0xd000000, RZ ;  /* 0xf300000000177810 */ /* 0x000fc80007ffe0ff */
[----:B------:R-:W-:-:S13]  /*4050*/  ISETP.GT.U32.AND P0, PT, R23, 0x727fffff, PT ;  /* 0x727fffff1700780c */ /* 0x000fda0003f04070 */
[----:B0---4-:R-:W-:Y:S05]  /*4060*/  @!P0 BRA `(.L_x_173) ;  /* 0x00000000000c8947 */ /* 0x011fea0003800000 */
[----:B------:R-:W-:-:S07]  /*4070*/  MOV R24, 0x4090 ;  /* 0x0000409000187802 */ /* 0x000fce0000000f00 */
[----:B-123--:R-:W-:Y:S05]  /*4080*/  CALL.REL.NOINC `($__internal_3_$__cuda_sm20_sqrt_rn_f32_slowpath) ;  /* 0x00000080008c7944 */ /* 0x00efea0003c00000 */
[----:B------:R-:W-:Y:S05]  /*4090*/  BRA `(.L_x_174) ;  /* 0x0000000000107947 */ /* 0x000fea0003800000 */
.L_x_173:
[----:B------:R-:W-:Y:S01]  /*40a0*/  FMUL.FTZ R23, R0, R15 ;  /* 0x0000000f00177220 */ /* 0x000fe20000410000 */
[----:B------:R-:W-:-:S03]  /*40b0*/  FMUL.FTZ R15, R15, 0.5 ;  /* 0x3f0000000f0f7820 */ /* 0x000fc60000410000 */
[----:B------:R-:W-:-:S04]  /*40c0*/  FFMA R0, -R23, R23, R0 ;  /* 0x0000001717007223 */ /* 0x000fc80000000100 */
[----:B------:R-:W-:-:S07]  /*40d0*/  FFMA R23, R0, R15, R23 ;  /* 0x0000000f00177223 */ /* 0x000fce0000000017 */
.L_x_174:
[----:B------:R-:W-:Y:S05]  /*40e0*/  BSYNC.RECONVERGENT B1 ;  /* 0x0000000000017941 */ /* 0x000fea0003800200 */
.L_x_172:
[----:B-1-3--:R-:W-:Y:S01]  /*40f0*/  FADD R42, R27, R42 ;  /* 0x0000002a1b2a7221 */ /* 0x00afe20000000000 */
[----:B------:R-:W-:Y:S01]  /*4100*/  FMUL R23, R23, 24 ;  /* 0x41c0000017177820 */ /* 0x000fe20000400000 */
[----:B--2---:R-:W-:Y:S01]  /*4110*/  FMUL R44, R13, R44 ;  /* 0x0000002c0d2c7220 */ /* 0x004fe20000400000 */
[----:B------:R-:W-:Y:S01]  /*4120*/  BSSY.RECONVERGENT B1, `(.L_x_175) ;  /* 0x000001b000017945 */ /* 0x000fe20003800200 */
[----:B------:R-:W-:Y:S02]  /*4130*/  FMUL R42, R42, 0.5 ;  /* 0x3f0000002a2a7820 */ /* 0x000fe40000400000 */
[-C--:B------:R-:W-:Y:S02]  /*4140*/  FMUL R44, R44, R45.reuse ;  /* 0x0000002d2c2c7220 */ /* 0x080fe40000400000 */
[-C--:B------:R-:W-:Y:S02]  /*4150*/  FMUL R42, R42, R45.reuse ;  /* 0x0000002d2a2a7220 */ /* 0x080fe40000400000 */
[----:B------:R-:W-:-:S02]  /*4160*/  FMUL R44, R44, R45 ;  /* 0x0000002d2c2c7220 */ /* 0x000fc40000400000 */
[----:B------:R-:W-:-:S04]  /*4170*/  FMUL R15, R42, R42 ;  /* 0x0000002a2a0f7220 */ /* 0x000fc80000400000 */
[----:B------:R-:W-:-:S04]  /*4180*/  FMUL R15, R42, R15 ;  /* 0x0000000f2a0f7220 */ /* 0x000fc80000400000 */
[----:B------:R-:W-:-:S04]  /*4190*/  FMUL R15, R42, R15 ;  /* 0x0000000f2a0f7220 */ /* 0x000fc80000400000 */
[----:B------:R-:W-:-:S04]  /*41a0*/  FMUL R15, R42, R15 ;  /* 0x0000000f2a0f7220 */ /* 0x000fc80000400000 */
[----:B------:R-:W-:-:S04]  /*41b0*/  FMUL R15, R42, R15 ;  /* 0x0000000f2a0f7220 */ /* 0x000fc80000400000 */
[----:B------:R-:W-:-:S04]  /*41c0*/  FMUL R0, R15, R15 ;  /* 0x0000000f0f007220 */ /* 0x000fc80000400000 */
[----:B------:R-:W-:-:S04]  /*41d0*/  FADD R0, R0, R0 ;  /* 0x0000000000007221 */ /* 0x000fc80000000000 */
[----:B------:R-:W-:-:S04]  /*41e0*/  FADD R0, -R15, R0 ;  /* 0x000000000f007221 */ /* 0x000fc80000000100 */
[----:B------:R-:W-:-:S04]  /*41f0*/  FMUL R0, R0, R23 ;  /* 0x0000001700007220 */ /* 0x000fc80000400000 */
[----:B------:R-:W-:-:S04]  /*4200*/  FMUL R0, R0, R45 ;  /* 0x0000002d00007220 */ /* 0x000fc80000400000 */
[----:B------:R-:W-:Y:S01]  /*4210*/  FMUL R15, R0, R45 ;  /* 0x0000002d000f7220 */ /* 0x000fe20000400000 */
[----:B------:R-:W-:-:S03]  /*4220*/  IMAD R0, R37, 0xc, R5 ;  /* 0x0000000c25007824 */ /* 0x000fc600078e0205 */
[----:B------:R-:W-:-:S04]  /*4230*/  FFMA R44, R44, R45, R15 ;  /* 0x0000002d2c2c7223 */ /* 0x000fc8000000000f */
[----:B------:R-:W-:-:S04]  /*4240*/  FMUL R44, R44, R51 ;  /* 0x000000332c2c7220 */ /* 0x000fc80000400000 */
[CC--:B------:R-:W-:Y:S01]  /*4250*/  FFMA R47, R46.reuse, R44.reuse, R47 ;  /* 0x0000002c2e2f7223 */ /* 0x0c0fe2000000002f */
[-C--:B------:R-:W-:Y:S01]  /*4260*/  FFMA R50, R41, R44.reuse, R50 ;  /* 0x0000002c29327223 */ /* 0x080fe20000000032 */
[-C--:B------:R-:W-:Y:S01]  /*4270*/  FFMA R48, R39, R44.reuse, R48 ;  /* 0x0000002c27307223 */ /* 0x080fe20000000030 */
[----:B------:R-:W-:-:S07]  /*4280*/  FMUL R15, R46, -R44 ;  /* 0x8000002c2e0f7220 */ /* 0x000fce0000400000 */
.L_x_176:
[----:B------:R-:W0:Y:S02]  /*4290*/  LDS R24, [R0] ;  /* 0x0000000000187984 */ /* 0x000e240000000800 */
[----:B0-----:R-:W-:-:S05]  /*42a0*/  FADD R25, R15, R24 ;  /* 0x000000180f197221 */ /* 0x001fca0000000000 */
[----:B------:R-:W0:Y:S02]  /*42b0*/  ATOMS.CAST.SPIN P0, [R0], R24, R25 ;  /* 0x000000180000758d */ /* 0x000e240001800019 */
[----:B0-----:R-:W-:Y:S05]  /*42c0*/  @!P0 BRA `(.L_x_176) ;  /* 0xfffffffc00f08947 */ /* 0x001fea000383ffff */
[----:B------:R-:W-:Y:S05]  /*42d0*/  BSYNC.RECONVERGENT B1 ;  /* 0x0000000000017941 */ /* 0x000fea0003800200 */
.L_x_175:
[----:B------:R-:W-:Y:S01]  /*42e0*/  BSSY.RECONVERGENT B1, `(.L_x_177) ;  /* 0x0000006000017945 */ /* 0x000fe20003800200 */
[----:B------:R-:W-:-:S07]  /*42f0*/  FMUL R41, R41, -R44 ;  /* 0x8000002c29297220 */ /* 0x000fce0000400000 */
.L_x_178:
[----:B------:R-:W0:Y:S02]  /*4300*/  LDS R24, [R0+0x4] ;  /* 0x0000040000187984 */ /* 0x000e240000000800 */
[----:B0-----:R-:W-:-:S05]  /*4310*/  FADD R25, R41, R24 ;  /* 0x0000001829197221 */ /* 0x001fca0000000000 */
[----:B------:R-:W0:Y:S02]  /*4320*/  ATOMS.CAST.SPIN P0, [R0+0x4], R24, R25 ;  /* 0x000004180000758d */ /* 0x000e240001800019 */
[----:B0-----:R-:W-:Y:S05]  /*4330*/  @!P0 BRA `(.L_x_178) ;  /* 0xfffffffc00f08947 */ /* 0x001fea000383ffff */
[----:B------:R-:W-:Y:S05]  /*4340*/  BSYNC.RECONVERGENT B1 ;  /* 0x0000000000017941 */ /* 0x000fea0003800200 */
.L_x_177:
[----:B------:R-:W-:Y:S01]  /*4350*/  BSSY.RECONVERGENT B1, `(.L_x_161) ;  /* 0x0000006000017945 */ /* 0x000fe20003800200 */
[----:B------:R-:W-:-:S07]  /*4360*/  FMUL R39, R39, -R44 ;  /* 0x8000002c27277220 */ /* 0x000fce0000400000 */
.L_x_179:
[----:B------:R-:W0:Y:S02]  /*4370*/  LDS R24, [R0+0x8] ;  /* 0x0000080000187984 */ /* 0x000e240000000800 */
[----:B0-----:R-:W-:-:S05]  /*4380*/  FADD R25, R39, R24 ;  /* 0x0000001827197221 */ /* 0x001fca0000000000 */
[----:B------:R-:W0:Y:S02]  /*4390*/  ATOMS.CAST.SPIN P0, [R0+0x8], R24, R25 ;  /* 0x000008180000758d */ /* 0x000e240001800019 */
[----:B0-----:R-:W-:Y:S05]  /*43a0*/  @!P0 BRA `(.L_x_179) ;  /* 0xfffffffc00f08947 */ /* 0x001fea000383ffff */
[----:B------:R-:W-:Y:S05]  /*43b0*/  BSYNC.RECONVERGENT B1 ;  /* 0x0000000000017941 */ /* 0x000fea0003800200 */
.L_x_161:
[----:B------:R-:W-:Y:S05]  /*43c0*/  BSYNC.RECONVERGENT B3 ;  /* 0x0000000000037941 */ /* 0x000fea0003800200 */
.L_x_160:
[----:B------:R-:W-:-:S04]  /*43d0*/  IADD3 R37, PT, PT, R37, 0x1, RZ ;  /* 0x0000000125257810 */ /* 0x000fc80007ffe0ff */
[----:B------:R-:W-:-:S13]  /*43e0*/  ISETP.GE.AND P0, PT, R37, R40, PT ;  /* 0x000000282500720c */ /* 0x000fda0003f06270 */
[----:B------:R-:W-:Y:S05]  /*43f0*/  @!P0 BRA `(.L_x_180) ;  /* 0xfffffff400e08947 */ /* 0x000fea000383ffff */
.L_x_159:
[----:B------:R-:W-:Y:S05]  /*4400*/  BSYNC B4 ;  /* 0x0000000000047941 */ /* 0x000fea0003800000 */
.L_x_158:
[----:B------:R-:W-:Y:S01]  /*4410*/  BSSY.RECONVERGENT B1, `(.L_x_181) ;  /* 0x0000006000017945 */ /* 0x000fe20003800200 */
[----:B------:R-:W-:-:S07]  /*4420*/  IMAD R0, R38, 0xc, R5 ;  /* 0x0000000c26007824 */ /* 0x000fce00078e0205 */
.L_x_182:
[----:B01----:R-:W0:Y:S02]  /*4430*/  LDS R12, [R0] ;  /* 0x00000000000c7984 */ /* 0x003e240000000800 */
[----:B0-----:R-:W-:-:S05]  /*4440*/  FADD R13, R47, R12 ;  /* 0x0000000c2f0d7221 */ /* 0x001fca0000000000 */
[----:B------:R-:W0:Y:S02]  /*4450*/  ATOMS.CAST.SPIN P0, [R0], R12, R13 ;  /* 0x0000000c0000758d */ /* 0x000e24000180000d */
[----:B0-----:R-:W-:Y:S05]  /*4460*/  @!P0 BRA `(.L_x_182) ;  /* 0xfffffffc00f08947 */ /* 0x001fea000383ffff */
[----:B------:R-:W-:Y:S05]  /*4470*/  BSYNC.RECONVERGENT B1 ;  /* 0x0000000000017941 */ /* 0x000fea0003800200 */
.L_x_181:
[----:B------:R-:W-:Y:S01]  /*4480*/  BSSY.RECONVERGENT B1, `(.L_x_183) ;  /* 0x0000005000017945 */ /* 0x000fe20003800200 */
.L_x_184:
[----:B------:R-:W0:Y:S02]  /*4490*/  LDS R12, [R0+0x4] ;  /* 0x00000400000c7984 */ /* 0x000e240000000800 */
[----:B0-----:R-:W-:-:S05]  /*44a0*/  FADD R13, R50, R12 ;  /* 0x0000000c320d7221 */ /* 0x001fca0000000000 */
[----:B------:R-:W0:Y:S02]  /*44b0*/  ATOMS.CAST.SPIN P0, [R0+0x4], R12, R13 ;  /* 0x0000040c0000758d */ /* 0x000e24000180000d */
[----:B0-----:R-:W-:Y:S05]  /*44c0*/  @!P0 BRA `(.L_x_184) ;  /* 0xfffffffc00f08947 */ /* 0x001fea000383ffff */
[----:B------:R-:W-:Y:S05]  /*44d0*/  BSYNC.RECONVERGENT B1 ;  /* 0x0000000000017941 */ /* 0x000fea0003800200 */
.L_x_183:
[----:B------:R-:W-:Y:S01]  /*44e0*/  BSSY.RECONVERGENT B1, `(.L_x_185) ;  /* 0x0000005000017945 */ /* 0x000fe20003800200 */
.L_x_186:
[----:B------:R-:W0:Y:S02]  /*44f0*/  LDS R12, [R0+0x8] ;  /* 0x00000800000c7984 */ /* 0x000e240000000800 */
[----:B0-----:R-:W-:-:S05]  /*4500*/  FADD R13, R48, R12 ;  /* 0x0000000c300d7221 */ /* 0x001fca0000000000 */
[----:B------:R-:W0:Y:S02]  /*4510*/  ATOMS.CAST.SPIN P0, [R0+0x8], R12, R13 ;  /* 0x0000080c0000758d */ /* 0x000e24000180000d */
[----:B0-----:R-:W-:Y:S05]  /*4520*/  @!P0 BRA `(.L_x_186) ;  /* 0xfffffffc00f08947 */ /* 0x001fea000383ffff */
[----:B------:R-:W-:Y:S05]  /*4530*/  BSYNC.RECONVERGENT B1 ;  /* 0x0000000000017941 */ /* 0x000fea0003800200 */
.L_x_185:
[----:B------:R-:W-:-:S04]  /*4540*/  IADD3 R38, PT, PT, R38, 0x20, RZ ;  /* 0x0000002026267810 */ /* 0x000fc80007ffe0ff */
[----:B------:R-:W-:-:S13]  /*4550*/  ISETP.GE.AND P0, PT, R38, R40, PT ;  /* 0x000000282600720c */ /* 0x000fda0003f06270 */
[----:B------:R-:W-:Y:S05]  /*4560*/  @!P0 BRA `(.L_x_187) ;  /* 0xfffffff400248947 */ /* 0x000fea000383ffff */
.L_x_157:
[----:B------:R-:W-:Y:S05]  /*4570*/  BSYNC B5 ;  /* 0x0000000000057941 */ /* 0x000fea0003800000 */
.L_x_156:
[----:B------:R-:W-:-:S03]  /*4580*/  UMOV UR4, 0xffffffff ;  /* 0xffffffff00047882 */ /* 0x000fc60000000000 */
[----:B------:R-:W-:Y:S05]  /*4590*/  BRA.DIV UR4, `(.L_x_188) ;  /* 0x0000006a04b47947 */ /* 0x000fea000b800000 */
[----:B------:R-:W-:Y:S01]  /*45a0*/  NOP ;  /* 0x0000000000007918 */ /* 0x000fe20000000000 */
.L_x_386:
[----:B------:R-:W2:Y:S01]  /*45b0*/  S2UR UR5, SR_CgaCtaId ;  /* 0x00000000000579c3 */ /* 0x000ea20000008800 */
[----:B------:R-:W-:Y:S01]  /*45c0*/  UMOV UR4, 0x400 ;  /* 0x0000040000047882 */ /* 0x000fe20000000000 */
[----:B------:R-:W-:Y:S01]  /*45d0*/  BSSY.RECONVERGENT B2, `(.L_x_189) ;  /* 0x000002d000027945 */ /* 0x000fe20003800200 */
[----:B--2---:R-:W-:-:S09]  /*45e0*/  ULEA UR4, UR5, UR4, 0x18 ;  /* 0x0000000405047291 */ /* 0x004fd2000f8ec0ff */
[----:B01----:R-:W0:Y:S02]  /*45f0*/  LDS R12, [UR4+0x4800] ;  /* 0x00480004ff0c7984 */ /* 0x003e240008000800 */
[----:B0-----:R-:W-:-:S13]  /*4600*/  ISETP.GE.AND P0, PT, R3, R12, PT ;  /* 0x0000000c0300720c */ /* 0x001fda0003f06270 */
[----:B------:R-:W-:Y:S05]  /*4610*/  @P0 BRA `(.L_x_190) ;  /* 0x0000000000a00947 */ /* 0x000fea0003800000 */
[----:B------:R-:W-:-:S07]  /*4620*/  MOV R13, R3 ;  /* 0x00000003000d7202 */ /* 0x000fce0000000f00 */
.L_x_194:
[----:B0-----:R-:W0:Y:S01]  /*4630*/  S2UR UR5, SR_CgaCtaId ;  /* 0x00000000000579c3 */ /* 0x001e220000008800 */
[----:B------:R-:W-:Y:S01]  /*4640*/  UMOV UR4, 0x400 ;  /* 0x0000040000047882 */ /* 0x000fe20000000000 */
[----:B------:R-:W-:Y:S01]  /*4650*/  BSSY.RECONVERGENT B3, `(.L_x_191) ;  /* 0x000000f000037945 */ /* 0x000fe20003800200 */
[----:B0-----:R-:W-:-:S06]  /*4660*/  ULEA UR4, UR5, UR4, 0x18 ;  /* 0x0000000405047291 */ /* 0x001fcc000f8ec0ff */
[----:B------:R-:W-:-:S05]  /*4670*/  LEA R0, R13, UR4, 0x2 ;  /* 0x000000040d007c11 */ /* 0x000fca000f8e10ff */
[----:B------:R-:W0:Y:S02]  /*4680*/  LDS R25, [R0] ;  /* 0x0000000000197984 */ /* 0x000e240000000800 */
[----:B0-----:R-:W-:-:S04]  /*4690*/  IADD3 R14, PT, PT, R25, 0x1800000, RZ ;  /* 0x01800000190e7810 */ /* 0x001fc80007ffe0ff */
[----:B------:R-:W-:-:S04]  /*46a0*/  LOP3.LUT R14, R14, 0x7f800000, RZ, 0xc0, !PT ;  /* 0x7f8000000e0e7812 */ /* 0x000fc800078ec0ff */
[----:B------:R-:W-:-:S13]  /*46b0*/  ISETP.GT.U32.AND P0, PT, R14, 0x1ffffff, PT ;  /* 0x01ffffff0e00780c */ /* 0x000fda0003f04070 */
[----:B------:R-:W-:Y:S05]  /*46c0*/  @P0 BRA `(.L_x_192) ;  /* 0x00000000000c0947 */ /* 0x000fea0003800000 */
[----:B------:R-:W-:-:S07]  /*46d0*/  MOV R24, 0x46f0 ;  /* 0x000046f000187802 */ /* 0x000fce0000000f00 */
[----:B------:R-:W-:Y:S05]  /*46e0*/  CALL.REL.NOINC `($__internal_2_$__cuda_sm20_rcp_rn_f32_slowpath) ;  /* 0x0000007800247944 */ /* 0x000fea0003c00000 */
[----:B------:R-:W-:Y:S05]  /*46f0*/  BRA `(.L_x_193) ;  /* 0x0000000000107947 */ /* 0x000fea0003800000 */
.L_x_192:
[----:B------:R-:W0:Y:S02]  /*4700*/  MUFU.RCP R23, R25 ;  /* 0x0000001900177308 */ /* 0x000e240000001000 */
[----:B0-----:R-:W-:-:S04]  /*4710*/  FFMA R0, R25, R23, -1 ;  /* 0xbf80000019007423 */ /* 0x001fc80000000017 */
[----:B------:R-:W-:-:S04]  /*4720*/  FADD.FTZ R0, -R0, -RZ ;  /* 0x800000ff00007221 */ /* 0x000fc80000010100 */
[----:B------:R-:W-:-:S07]  /*4730*/  FFMA R23, R23, R0, R23 ;  /* 0x0000000017177223 */ /* 0x000fce0000000017 */
.L_x_193:
[----:B------:R-:W-:Y:S05]  /*4740*/  BSYNC.RECONVERGENT B3 ;  /* 0x0000000000037941 */ /* 0x000fea0003800200 */
.L_x_191:
[----:B------:R-:W-:-:S04]  /*4750*/  IMAD R15, R13, 0x3, RZ ;  /* 0x000000030d0f7824 */ /* 0x000fc800078e02ff */
[----:B------:R-:W-:-:S05]  /*4760*/  IMAD.WIDE.U32 R14, R15, 0x4, R32 ;  /* 0x000000040f0e7825 */ /* 0x000fca00078e0020 */
[----:B------:R-:W2:Y:S04]  /*4770*/  LDG.E R25, desc[UR6][R14.64] ;  /* 0x000000060e197981 */ /* 0x000ea8000c1e1900 */
[----:B------:R-:W3:Y:S04]  /*4780*/  LDG.E R27, desc[UR6][R14.64+0x4] ;  /* 0x000004060e1b7981 */ /* 0x000ee8000c1e1900 */
[----:B------:R-:W4:Y:S01]  /*4790*/  LDG.E R29, desc[UR6][R14.64+0x8] ;  /* 0x000008060e1d7981 */ /* 0x000f22000c1e1900 */
[C---:B------:R-:W-:Y:S01]  /*47a0*/  IMAD R0, R13.reuse, 0xc, R5 ;  /* 0x0000000c0d007824 */ /* 0x040fe200078e0205 */
[----:B------:R-:W-:-:S04]  /*47b0*/  IADD3 R13, PT, PT, R13, 0x20, RZ ;  /* 0x000000200d0d7810 */ /* 0x000fc80007ffe0ff */
[----:B------:R-:W0:Y:S01]  /*47c0*/  LDS R24, [R0] ;  /* 0x0000000000187984 */ /* 0x000e220000000800 */
[----:B------:R-:W-:-:S03]  /*47d0*/  ISETP.GE.AND P0, PT, R13, R12, PT ;  /* 0x0000000c0d00720c */ /* 0x000fc60003f06270 */
[----:B------:R-:W1:Y:S04]  /*47e0*/  LDS R26, [R0+0x4] ;  /* 0x00000400001a7984 */ /* 0x000e680000000800 */
[----:B------:R-:W5:Y:S01]  /*47f0*/  LDS R28, [R0+0x8] ;  /* 0x00000800001c7984 */ /* 0x000f620000000800 */
[C---:B0-----:R-:W-:Y:S01]  /*4800*/  FMUL R24, R11.reuse, R24 ;  /* 0x000000180b187220 */ /* 0x041fe20000400000 */
[C---:B-1----:R-:W-:Y:S01]  /*4810*/  FMUL R26, R11.reuse, R26 ;  /* 0x0000001a0b1a7220 */ /* 0x042fe20000400000 */
[----:B-----5:R-:W-:Y:S02]  /*4820*/  FMUL R28, R11, R28 ;  /* 0x0000001c0b1c7220 */ /* 0x020fe40000400000 */
[-C--:B--2---:R-:W-:Y:S01]  /*4830*/  FFMA R25, R24, R23.reuse, R25 ;  /* 0x0000001718197223 */ /* 0x084fe20000000019 */
[----:B---3--:R-:W-:-:S04]  /*4840*/  FFMA R27, R26, R23, R27 ;  /* 0x000000171a1b7223 */ /* 0x008fc8000000001b */
[----:B------:R0:W-:Y:S01]  /*4850*/  STG.E desc[UR6][R14.64], R25 ;  /* 0x000000190e007986 */ /* 0x0001e2000c101906 */
[----:B----4-:R-:W-:-:S03]  /*4860*/  FFMA R29, R28, R23, R29 ;  /* 0x000000171c1d7223 */ /* 0x010fc6000000001d */
[----:B------:R0:W-:Y:S04]  /*4870*/  STG.E desc[UR6][R14.64+0x4], R27 ;  /* 0x0000041b0e007986 */ /* 0x0001e8000c101906 */
[----:B------:R0:W-:Y:S01]  /*4880*/  STG.E desc[UR6][R14.64+0x8], R29 ;  /* 0x0000081d0e007986 */ /* 0x0001e2000c101906 */
[----:B------:R-:W-:Y:S05]  /*4890*/  @!P0 BRA `(.L_x_194) ;  /* 0xfffffffc00648947 */ /* 0x000fea000383ffff */
.L_x_190:
[----:B------:R-:W-:Y:S05]  /*48a0*/  BSYNC.RECONVERGENT B2 ;  /* 0x0000000000027941 */ /* 0x000fea0003800200 */
.L_x_189:
[----:B------:R-:W-:-:S03]  /*48b0*/  UMOV UR4, 0xffffffff ;  /* 0xffffffff00047882 */ /* 0x000fc60000000000 */
[----:B------:R-:W-:Y:S05]  /*48c0*/  BRA.DIV UR4, `(.L_x_195) ;  /* 0x0000006a04047947 */ /* 0x000fea000b800000 */
[----:B------:R-:W-:Y:S01]  /*48d0*/  NOP ;  /* 0x0000000000007918 */ /* 0x000fe20000000000 */
.L_x_389:
[----:B------:R-:W1:Y:S01]  /*48e0*/  S2UR UR5, SR_CgaCtaId ;  /* 0x00000000000579c3 */ /* 0x000e620000008800 */
[----:B------:R-:W-:Y:S01]  /*48f0*/  UMOV UR4, 0x400 ;  /* 0x0000040000047882 */ /* 0x000fe20000000000 */
[----:B------:R-:W-:Y:S01]  /*4900*/  BSSY.RECONVERGENT B1, `(.L_x_196) ;  /* 0x000001b000017945 */ /* 0x000fe20003800200 */
[----:B------:R-:W-:Y:S01]  /*4910*/  ISETP.GE.AND P1, PT, R3, UR8, PT ;  /* 0x0000000803007c0c */ /* 0x000fe2000bf26270 */
[----:B-1----:R-:W-:-:S06]  /*4920*/  ULEA UR4, UR5, UR4, 0x18 ;  /* 0x0000000405047291 */ /* 0x002fcc000f8ec0ff */
[----:B------:R-:W-:-:S05]  /*4930*/  MOV R0, UR4 ;  /* 0x0000000400007c02 */ /* 0x000fca0008000f00 */
[----:B------:R-:W1:Y:S02]  /*4940*/  LDS R24, [R0+0x4800] ;  /* 0x0048000000187984 */ /* 0x000e640000000800 */
[----:B-1----:R-:W-:-:S13]  /*4950*/  ISETP.GE.AND P0, PT, R3, R24, PT ;  /* 0x000000180300720c */ /* 0x002fda0003f06270 */
[----:B------:R-:W-:Y:S05]  /*4960*/  @P0 BRA `(.L_x_197) ;  /* 0x0000000000500947 */ /* 0x000fea0003800000 */
[----:B------:R-:W-:-:S07]  /*4970*/  MOV R23, R3 ;  /* 0x0000000300177202 */ /* 0x000fce0000000f00 */
.L_x_198:
[----:B01----:R-:W-:Y:S01]  /*4980*/  IMAD R15, R23, 0x3, RZ ;  /* 0x00000003170f7824 */ /* 0x003fe200078e02ff */
[----:B------:R-:W0:Y:S03]  /*4990*/  LDCU UR4, c[0x0][0x38c] ;  /* 0x00007180ff0477ac */ /* 0x000e260008000800 */
[----:B------:R-:W-:-:S04]  /*49a0*/  IMAD.WIDE.U32 R12, R15, 0x4, R32 ;  /* 0x000000040f0c7825 */ /* 0x000fc800078e0020 */
[----:B------:R-:W-:Y:S01]  /*49b0*/  IMAD.WIDE.U32 R14, R15, 0x4, R30 ;  /* 0x000000040f0e7825 */ /* 0x000fe200078e001e */
[----:B------:R-:W0:Y:S04]  /*49c0*/  LDG.E R25, desc[UR6][R12.64] ;  /* 0x000000060c197981 */ /* 0x000e28000c1e1900 */
[----:B------:R-:W0:Y:S04]  /*49d0*/  LDG.E R26, desc[UR6][R14.64] ;  /* 0x000000060e1a7981 */ /* 0x000e28000c1e1900 */
[----:B------:R-:W2:Y:S04]  /*49e0*/  LDG.E R27, desc[UR6][R14.64+0x4] ;  /* 0x000004060e1b7981 */ /* 0x000ea8000c1e1900 */
[----:B------:R-:W3:Y:S01]  /*49f0*/  LDG.E R29, desc[UR6][R14.64+0x8] ;  /* 0x000008060e1d7981 */ /* 0x000ee2000c1e1900 */
[----:B0-----:R-:W-:-:S05]  /*4a00*/  FFMA R25, R25, UR4, R26 ;  /* 0x0000000419197c23 */ /* 0x001fca000800001a */
[----:B------:R1:W-:Y:S04]  /*4a10*/  STG.E desc[UR6][R14.64], R25 ;  /* 0x000000190e007986 */ /* 0x0003e8000c101906 */
[----:B------:R-:W2:Y:S02]  /*4a20*/  LDG.E R26, desc[UR6][R12.64+0x4] ;  /* 0x000004060c1a7981 */ /* 0x000ea4000c1e1900 */
[----:B--2---:R-:W-:-:S05]  /*4a30*/  FFMA R27, R26, UR4, R27 ;  /* 0x000000041a1b7c23 */ /* 0x004fca000800001b */
[----:B------:R1:W-:Y:S04]  /*4a40*/  STG.E desc[UR6][R14.64+0x4], R27 ;  /* 0x0000041b0e007986 */ /* 0x0003e8000c101906 */
[----:B------:R-:W3:Y:S01]  /*4a50*/  LDG.E R26, desc[UR6][R12.64+0x8] ;  /* 0x000008060c1a7981 */ /* 0x000ee2000c1e1900 */
[----:B------:R-:W-:-:S04]  /*4a60*/  IADD3 R23, PT, PT, R23, 0x20, RZ ;  /* 0x0000002017177810 */ /* 0x000fc80007ffe0ff */
[----:B------:R-:W-:Y:S01]  /*4a70*/  ISETP.GE.AND P0, PT, R23, R24, PT ;  /* 0x000000181700720c */ /* 0x000fe20003f06270 */
[----:B---3--:R-:W-:-:S05]  /*4a80*/  FFMA R29, R26, UR4, R29 ;  /* 0x000000041a1d7c23 */ /* 0x008fca000800001d */
[----:B------:R1:W-:Y:S07]  /*4a90*/  STG.E desc[UR6][R14.64+0x8], R29 ;  /* 0x0000081d0e007986 */ /* 0x0003ee000c101906 */
[----:B------:R-:W-:Y:S05]  /*4aa0*/  @!P0 BRA `(.L_x_198) ;  /* 0xfffffffc00b48947 */ /* 0x000fea000383ffff */
.L_x_197:
[----:B------:R-:W-:Y:S05]  /*4ab0*/  BSYNC.RECONVERGENT B1 ;  /* 0x0000000000017941 */ /* 0x000fea0003800200 */
.L_x_196:
[----:B------:R-:W-:-:S03]  /*4ac0*/  UMOV UR4, 0xffffffff ;  /* 0xffffffff00047882 */ /* 0x000fc60000000000 */
[----:B------:R-:W-:Y:S05]  /*4ad0*/  BRA.DIV UR4, `(.L_x_199) ;  /* 0x00000066049c7947 */ /* 0x000fea000b800000 */
[----:B------:R-:W-:Y:S01]  /*4ae0*/  NOP ;  /* 0x0000000000007918 */ /* 0x000fe20000000000 */
.L_x_392:
[----:B------:R-:W-:Y:S04]  /*4af0*/  BSSY.RECONVERGENT B1, `(.L_x_200) ;  /* 0x0000040000017945 */ /* 0x000fe80003800200 */
[----:B------:R-:W-:Y:S05]  /*4b00*/  @P1 BRA `(.L_x_201) ;  /* 0x0000000000f81947 */ /* 0x000fea0003800000 */
[----:B------:R-:W-:Y:S01]  /*4b10*/  ISETP.GE.U32.AND P0, PT, R6, 0x1e0, PT ;  /* 0x000001e00600780c */ /* 0x000fe20003f06070 */
[----:B------:R-:W-:Y:S01]  /*4b20*/  BSSY.RECONVERGENT B2, `(.L_x_202) ;  /* 0x000001b000027945 */ /* 0x000fe20003800200 */
[----:B------:R-:W-:Y:S02]  /*4b30*/  ISETP.NE.AND P1, PT, R16, RZ, PT ;  /* 0x000000ff1000720c */ /* 0x000fe40003f25270 */
[----:B------:R-:W-:-:S09]  /*4b40*/  MOV R12, R3 ;  /* 0x00000003000c7202 */ /* 0x000fd20000000f00 */
[----:B------:R-:W-:Y:S05]  /*4b50*/  @!P0 BRA `(.L_x_203) ;  /* 0x00000000005c8947 */ /* 0x000fea0003800000 */
[----:B------:R-:W-:Y:S01]  /*4b60*/  HFMA2 R13, -RZ, RZ, 0, 0 ;  /* 0x00000000ff0d7431 */ /* 0x000fe200000001ff */
[----:B------:R-:W-:-:S07]  /*4b70*/  MOV R12, R3 ;  /* 0x00000003000c7202 */ /* 0x000fce0000000f00 */
.L_x_204:
[C---:B012---:R-:W-:Y:S02]  /*4b80*/  LEA R14, R12.reuse, R5, 0x2 ;  /* 0x000000050c0e7211 */ /* 0x047fe400078e10ff */
[----:B------:R-:W-:Y:S02]  /*4b90*/  IADD3 R13, PT, PT, R13, 0x10, RZ ;  /* 0x000000100d0d7810 */ /* 0x000fe40007ffe0ff */
[----:B------:R-:W-:Y:S01]  /*4ba0*/  IADD3 R12, PT, PT, R12, 0x200, RZ ;  /* 0x000002000c0c7810 */ /* 0x000fe20007ffe0ff */
[----:B------:R2:W-:Y:S01]  /*4bb0*/  STS [R14], RZ ;  /* 0x000000ff0e007388 */ /* 0x0005e20000000800 */
[----:B------:R-:W-:-:S03]  /*4bc0*/  ISETP.NE.AND P0, PT, R13, R18, PT ;  /* 0x000000120d00720c */ /* 0x000fc60003f05270 */
[----:B------:R2:W-:Y:S04]  /*4bd0*/  STS [R14+0x80], RZ ;  /* 0x000080ff0e007388 */ /* 0x0005e80000000800 */
        /* <DEDUP_REMOVED lines=13> */
[----:B------:R2:W-:Y:S01]  /*4cb0*/  STS [R14+0x780], RZ ;  /* 0x000780ff0e007388 */ /* 0x0005e20000000800 */
[----:B------:R-:W-:Y:S05]  /*4cc0*/  @P0 BRA `(.L_x_204) ;  /* 0xfffffffc00ac0947 */ /* 0x000fea000383ffff */
.L_x_203:
[----:B------:R-:W-:Y:S05]  /*4cd0*/  BSYNC.RECONVERGENT B2 ;  /* 0x0000000000027941 */ /* 0x000fea0003800200 */
.L_x_202:
        /* <DEDUP_REMOVED lines=15> */
.L_x_206:
[----:B------:R-:W-:Y:S05]  /*4dd0*/  BSYNC.RECONVERGENT B2 ;  /* 0x0000000000027941 */ /* 0x000fea0003800200 */
.L_x_205:
[----:B------:R-:W-:Y:S05]  /*4de0*/  @!P1 BRA `(.L_x_201) ;  /* 0x0000000000409947 */ /* 0x000fea0003800000 */
[----:B------:R-:W-:Y:S02]  /*4df0*/  ISETP.GE.U32.AND P0, PT, R21, 0x3, PT ;  /* 0x000000031500780c */ /* 0x000fe40003f06070 */
[----:B------:R-:W-:-:S11]  /*4e00*/  ISETP.NE.AND P1, PT, R19, RZ, PT ;  /* 0x000000ff1300720c */ /* 0x000fd60003f25270 */
[C---:B---3--:R-:W-:Y:S02]  /*4e10*/  @P0 LEA R13, R12.reuse, R5, 0x2 ;  /* 0x000000050c0d0211 */ /* 0x048fe400078e10ff */
        /* <DEDUP_REMOVED lines=9> */
[----:B---3--:R-:W-:Y:S05]  /*4eb0*/  @!P0 BRA `(.L_x_201) ;  /* 0x00000000000c8947 */ /* 0x008fea0003800000 */
[----:B------:R-:W-:Y:S01]  /*4ec0*/  ISETP.NE.AND P0, PT, R19, 0x2, PT ;  /* 0x000000021300780c */ /* 0x000fe20003f05270 */
[----:B------:R3:W-:-:S12]  /*4ed0*/  STS [R12+0x80], RZ ;  /* 0x000080ff0c007388 */ /* 0x0007d80000000800 */
[----:B------:R3:W-:Y:S02]  /*4ee0*/  @P0 STS [R12+0x100], RZ ;  /* 0x000100ff0c000388 */ /* 0x0007e40000000800 */
.L_x_201:
[----:B------:R-:W-:Y:S05]  /*4ef0*/  BSYNC.RECONVERGENT B1 ;  /* 0x0000000000017941 */ /* 0x000fea0003800200 */
.L_x_200:
[----:B------:R-:W-:-:S03]  /*4f00*/  UMOV UR4, 0xffffffff ;  /* 0xffffffff00047882 */ /* 0x000fc60000000000 */
[----:B------:R-:W-:Y:S05]  /*4f10*/  BRA.DIV UR4, `(.L_x_207) ;  /* 0x0000006204a87947 */ /* 0x000fea000b800000 */
[----:B------:R-:W-:Y:S01]  /*4f20*/  NOP ;  /* 0x0000000000007918 */ /* 0x000fe20000000000 */
.L_x_395:
[----:B---3--:R-:W3:Y:S01]  /*4f30*/  LDS R12, [R0+0x4804] ;  /* 0x00480400000c7984 */ /* 0x008ee20000000800 */
[----:B------:R-:W-:Y:S01]  /*4f40*/  BSSY B3, `(.L_x_208) ;  /* 0x000006f000037945 */ /* 0x000fe20003800000 */
[----:B------:R-:W-:Y:S01]  /*4f50*/  HFMA2 R39, -RZ, RZ, 0, 0 ;  /* 0x00000000ff277431 */ /* 0x000fe200000001ff */
[----:B---3--:R-:W-:-:S13]  /*4f60*/  ISETP.GE.AND P0, PT, R3, R12, PT ;  /* 0x0000000c0300720c */ /* 0x008fda0003f06270 */
[----:B------:R-:W-:Y:S05]  /*4f70*/  @P0 BRA `(.L_x_209) ;  /* 0x0000000400ac0947 */ /* 0x000fea0003800000 */
[----:B------:R-:W-:Y:S02]  /*4f80*/  MOV R39, RZ ;  /* 0x000000ff00277202 */ /* 0x000fe40000000f00 */
[----:B------:R-:W-:-:S07]  /*4f90*/  MOV R37, R3 ;  /* 0x0000000300257202 */ /* 0x000fce0000000f00 */
.L_x_227:
[----:B------:R-:W-:Y:S05]  /*4fa0*/  YIELD ;  /* 0x0000000000007946 */ /* 0x000fea0003800000 */
[----:B------:R-:W3:Y:S01]  /*4fb0*/  S2UR UR5, SR_CgaCtaId ;  /* 0x00000000000579c3 */ /* 0x000ee20000008800 */
[----:B------:R-:W-:Y:S02]  /*4fc0*/  UMOV UR4, 0x400 ;  /* 0x0000040000047882 */ /* 0x000fe40000000000 */
[----:B---3--:R-:W-:-:S06]  /*4fd0*/  ULEA UR4, UR5, UR4, 0x18 ;  /* 0x0000000405047291 */ /* 0x008fcc000f8ec0ff */
[----:B------:R-:W-:-:S05]  /*4fe0*/  LEA R34, R37, UR4, 0x3 ;  /* 0x0000000425227c11 */ /* 0x000fca000f8e18ff */
[----:B----4-:R-:W3:Y:S04]  /*4ff0*/  LDS.64 R12, [R34+0x800] ;  /* 0x00080000220c7984 */ /* 0x010ee80000000a00 */
[----:B------:R-:W4:Y:S01]  /*5000*/  LDS.64 R34, [R34+0x1000] ;  /* 0x0010000022227984 */ /* 0x000f220000000a00 */
[----:B---3--:R-:W-:Y:S01]  /*5010*/  LEA R41, R13, R13, 0x1 ;  /* 0x0000000d0d297211 */ /* 0x008fe200078e08ff */
[----:B01----:R-:W-:-:S04]  /*5020*/  IMAD R25, R12, 0x3, RZ ;  /* 0x000000030c197824 */ /* 0x003fc800078e02ff */
[----:B------:R-:W-:-:S04]  /*5030*/  IMAD.WIDE R24, R25, 0x4, R30 ;  /* 0x0000000419187825 */ /* 0x000fc800078e021e */
[----:B------:R-:W-:Y:S01]  /*5040*/  IMAD.WIDE R40, R41, 0x4, R30 ;  /* 0x0000000429287825 */ /* 0x000fe200078e021e */
[----:B------:R-:W3:Y:S04]  /*5050*/  LDG.E R27, desc[UR6][R24.64+0x4] ;  /* 0x00000406181b7981 */ /* 0x000ee8000c1e1900 */
[----:B------:R-:W3:Y:S04]  /*5060*/  LDG.E R26, desc[UR6][R40.64+0x4] ;  /* 0x00000406281a7981 */ /* 0x000ee8000c1e1900 */
[----:B------:R-:W5:Y:S04]  /*5070*/  LDG.E R29, desc[UR6][R24.64] ;  /* 0x00000006181d7981 */ /* 0x000f68000c1e1900 */
[----:B------:R-:W5:Y:S04]  /*5080*/  LDG.E R0, desc[UR6][R40.64] ;  /* 0x0000000628007981 */ /* 0x000f68000c1e1900 */
[----:B--2---:R-:W2:Y:S04]  /*5090*/  LDG.E R14, desc[UR6][R24.64+0x8] ;  /* 0x00000806180e7981 */ /* 0x004ea8000c1e1900 */
[----:B------:R-:W2:Y:S01]  /*50a0*/  LDG.E R15, desc[UR6][R40.64+0x8] ;  /* 0x00000806280f7981 */ /* 0x000ea2000c1e1900 */
[----:B------:R-:W-:Y:S01]  /*50b0*/  BSSY.RECONVERGENT B1, `(.L_x_210) ;  /* 0x0000015000017945 */ /* 0x000fe20003800200 */
[----:B---3--:R-:W-:Y:S01]  /*50c0*/  FADD R27, -R27, R26 ;  /* 0x0000001a1b1b7221 */ /* 0x008fe20000000100 */
[----:B-----5:R-:W-:-:S03]  /*50d0*/  FADD R29, -R29, R0 ;  /* 0x000000001d1d7221 */ /* 0x020fc60000000100 */
[----:B------:R-:W-:Y:S01]  /*50e0*/  FMUL R0, R27, R27 ;  /* 0x0000001b1b007220 */ /* 0x000fe20000400000 */
[----:B--2---:R-:W-:-:S03]  /*50f0*/  FADD R14, -R14, R15 ;  /* 0x0000000f0e0e7221 */ /* 0x004fc60000000100 */
[----:B------:R-:W-:-:S04]  /*5100*/  FFMA R15, R29, R29, R0 ;  /* 0x0000001d1d0f7223 */ /* 0x000fc80000000000 */
[----:B------:R-:W-:-:S04]  /*5110*/  FFMA R15, R14, R14, R15 ;  /* 0x0000000e0e0f7223 */ /* 0x000fc8000000000f */
[----:B------:R-:W-:-:S04]  /*5120*/  FADD R15, R15, 1.00000001335143196e-10 ;  /* 0x2edbe6ff0f0f7421 */ /* 0x000fc80000000000 */
[----:B------:R0:W1:Y:S01]  /*5130*/  MUFU.RSQ R24, R15 ;  /* 0x0000000f00187308 */ /* 0x0000620000001400 */
[----:B------:R-:W-:-:S04]  /*5140*/  IADD3 R0, PT, PT, R15, -0xd000000, RZ ;  /* 0xf30000000f007810 */ /* 0x000fc80007ffe0ff */
[----:B------:R-:W-:-:S13]  /*5150*/  ISETP.GT.U32.AND P0, PT, R0, 0x727fffff, PT ;  /* 0x727fffff0000780c */ /* 0x000fda0003f04070 */
[----:B01--4-:R-:W-:Y:S05]  /*5160*/  @!P0 BRA `(.L_x_211) ;  /* 0x0000000000148947 */ /* 0x013fea0003800000 */
[----:B------:R-:W-:Y:S02]  /*5170*/  MOV R0, R15 ;  /* 0x0000000f00007202 */ /* 0x000fe40000000f00 */
[----:B------:R-:W-:-:S07]  /*5180*/  MOV R24, 0x51a0 ;  /* 0x000051a000187802 */ /* 0x000fce0000000f00 */
[----:B------:R-:W-:Y:S05]  /*5190*/  CALL.REL.NOINC `($__internal_3_$__cuda_sm20_sqrt_rn_f32_slowpath) ;  /* 0x0000007000487944 */ /* 0x000fea0003c00000 */
[----:B------:R-:W-:Y:S01]  /*51a0*/  MOV R28, R23 ;  /* 0x00000017001c7202 */ /* 0x000fe20000000f00 */
[----:B------:R-:W-:Y:S06]  /*51b0*/  BRA `(.L_x_212) ;  /* 0x0000000000107947 */ /* 0x000fec0003800000 */
.L_x_211:
[----:B------:R-:W-:Y:S01]  /*51c0*/  FMUL.FTZ R28, R15, R24 ;  /* 0x000000180f1c7220 */ /* 0x000fe20000410000 */
[----:B------:R-:W-:-:S03]  /*51d0*/  FMUL.FTZ R0, R24, 0.5 ;  /* 0x3f00000018007820 */ /* 0x000fc60000410000 */
[----:B------:R-:W-:-:S04]  /*51e0*/  FFMA R15, -R28, R28, R15 ;  /* 0x0000001c1c0f7223 */ /* 0x000fc8000000010f */
[----:B------:R-:W-:-:S07]  /*51f0*/  FFMA R28, R15, R0, R28 ;  /* 0x000000000f1c7223 */ /* 0x000fce000000001c */
.L_x_212:
[----:B------:R-:W-:Y:S05]  /*5200*/  BSYNC.RECONVERGENT B1 ;  /* 0x0000000000017941 */ /* 0x000fea0003800200 */
.L_x_210:
[----:B------:R-:W0:Y:S01]  /*5210*/  MUFU.RCP R15, R28 ;  /* 0x0000001c000f7308 */ /* 0x000e220000001000 */
[----:B------:R-:W-:Y:S01]  /*5220*/  FADD R0, -R35, R28 ;  /* 0x0000001c23007221 */ /* 0x000fe20000000100 */
[----:B------:R-:W-:Y:S03]  /*5230*/  BSSY.RECONVERGENT B4, `(.L_x_213) ;  /* 0x000000e000047945 */ /* 0x000fe60003800200 */
[----:B------:R-:W-:-:S04]  /*5240*/  FMUL R53, R34, -R0 ;  /* 0x8000000022357220 */ /* 0x000fc80000400000 */
[----:B------:R-:W1:Y:S01]  /*5250*/  FCHK P0, R53, R28 ;  /* 0x0000001c35007302 */ /* 0x000e620000000000 */
[----:B0-----:R-:W-:-:S04]  /*5260*/  FFMA R24, R15, -R28, 1 ;  /* 0x3f8000000f187423 */ /* 0x001fc8000000081c */
[----:B------:R-:W-:Y:S01]  /*5270*/  FFMA R24, R15, R24, R15 ;  /* 0x000000180f187223 */ /* 0x000fe2000000000f */
[----:B------:R-:W-:-:S03]  /*5280*/  FMUL R15, R34, 0.5 ;  /* 0x3f000000220f7820 */ /* 0x000fc60000400000 */
[----:B------:R-:W-:Y:S01]  /*5290*/  FFMA R23, R53, R24, RZ ;  /* 0x0000001835177223 */ /* 0x000fe200000000ff */
[----:B------:R-:W-:-:S03]  /*52a0*/  FMUL R15, R0, R15 ;  /* 0x0000000f000f7220 */ /* 0x000fc60000400000 */
[----:B------:R-:W-:Y:S01]  /*52b0*/  FFMA R25, R23, -R28, R53 ;  /* 0x8000001c17197223 */ /* 0x000fe20000000035 */
[----:B------:R-:W-:-:S03]  /*52c0*/  FFMA R39, R0, R15, R39 ;  /* 0x0000000f00277223 */ /* 0x000fc60000000027 */
[----:B------:R-:W-:Y:S01]  /*52d0*/  FFMA R0, R24, R25, R23 ;  /* 0x0000001918007223 */ /* 0x000fe20000000017 */
[----:B-1----:R-:W-:Y:S06]  /*52e0*/  @!P0 BRA `(.L_x_214) ;  /* 0x0000000000088947 */ /* 0x002fec0003800000 */
[----:B------:R-:W-:-:S07]  /*52f0*/  MOV R24, 0x5310 ;  /* 0x0000531000187802 */ /* 0x000fce0000000f00 */
[----:B------:R-:W-:Y:S05]  /*5300*/  CALL.REL.NOINC `($__internal_4_$__cuda_sm3x_div_rn_noftz_f32_slowpath) ;  /* 0x0000007000407944 */ /* 0x000fea0003c00000 */
.L_x_214:
[----:B------:R-:W-:Y:S05]  /*5310*/  BSYNC.RECONVERGENT B4 ;  /* 0x0000000000047941 */ /* 0x000fea0003800200 */
.L_x_213:
[----:B------:R-:W-:Y:S01]  /*5320*/  BSSY.RECONVERGENT B1, `(.L_x_215) ;  /* 0x0000009000017945 */ /* 0x000fe20003800200 */
[-C--:B------:R-:W-:Y:S01]  /*5330*/  FMUL R29, R29, R0.reuse ;  /* 0x000000001d1d7220 */ /* 0x080fe20000400000 */
[-C--:B------:R-:W-:Y:S01]  /*5340*/  FMUL R27, R27, R0.reuse ;  /* 0x000000001b1b7220 */ /* 0x080fe20000400000 */
[----:B------:R-:W-:Y:S01]  /*5350*/  FMUL R23, R14, R0 ;  /* 0x000000000e177220 */ /* 0x000fe20000400000 */
[----:B------:R-:W-:-:S07]  /*5360*/  IMAD R12, R12, 0xc, R5 ;  /* 0x0000000c0c0c7824 */ /* 0x000fce00078e0205 */
.L_x_216:
[----:B------:R-:W0:Y:S02]  /*5370*/  LDS R14, [R12] ;  /* 0x000000000c0e7984 */ /* 0x000e240000000800 */
[----:B0-----:R-:W-:-:S05]  /*5380*/  FADD R15, -R29, R14 ;  /* 0x0000000e1d0f7221 */ /* 0x001fca0000000100 */
[----:B------:R-:W0:Y:S02]  /*5390*/  ATOMS.CAST.SPIN P0, [R12], R14, R15 ;  /* 0x0000000e0c00758d */ /* 0x000e24000180000f */
[----:B0-----:R-:W-:Y:S05]  /*53a0*/  @!P0 BRA `(.L_x_216) ;  /* 0xfffffffc00f08947 */ /* 0x001fea000383ffff */
[----:B------:R-:W-:Y:S05]  /*53b0*/  BSYNC.RECONVERGENT B1 ;  /* 0x0000000000017941 */ /* 0x000fea0003800200 */
.L_x_215:
[----:B------:R-:W-:Y:S01]  /*53c0*/  BSSY.RECONVERGENT B1, `(.L_x_217) ;  /* 0x0000005000017945 */ /* 0x000fe20003800200 */
.L_x_218:
[----:B------:R-:W0:Y:S02]  /*53d0*/  LDS R14, [R12+0x4] ;  /* 0x000004000c0e7984 */ /* 0x000e240000000800 */
[----:B0-----:R-:W-:-:S05]  /*53e0*/  FADD R15, -R27, R14 ;  /* 0x0000000e1b0f7221 */ /* 0x001fca0000000100 */
[----:B------:R-:W0:Y:S02]  /*53f0*/  ATOMS.CAST.SPIN P0, [R12+0x4], R14, R15 ;  /* 0x0000040e0c00758d */ /* 0x000e24000180000f */
[----:B0-----:R-:W-:Y:S05]  /*5400*/  @!P0 BRA `(.L_x_218) ;  /* 0xfffffffc00f08947 */ /* 0x001fea000383ffff */
[----:B------:R-:W-:Y:S05]  /*5410*/  BSYNC.RECONVERGENT B1 ;  /* 0x0000000000017941 */ /* 0x000fea0003800200 */
.L_x_217:
[----:B------:R-:W-:Y:S01]  /*5420*/  BSSY.RECONVERGENT B1, `(.L_x_219) ;  /* 0x0000005000017945 */ /* 0x000fe20003800200 */
.L_x_220:
[----:B------:R-:W0:Y:S02]  /*5430*/  LDS R14, [R12+0x8] ;  /* 0x000008000c0e7984 */ /* 0x000e240000000800 */
[----:B0-----:R-:W-:-:S05]  /*5440*/  FADD R15, -R23, R14 ;  /* 0x0000000e170f7221 */ /* 0x001fca0000000100 */
[----:B------:R-:W0:Y:S02]  /*5450*/  ATOMS.CAST.SPIN P0, [R12+0x8], R14, R15 ;  /* 0x0000080e0c00758d */ /* 0x000e24000180000f */
[----:B0-----:R-:W-:Y:S05]  /*5460*/  @!P0 BRA `(.L_x_220) ;  /* 0xfffffffc00f08947 */ /* 0x001fea000383ffff */
[----:B------:R-:W-:Y:S05]  /*5470*/  BSYNC.RECONVERGENT B1 ;  /* 0x0000000000017941 */ /* 0x000fea0003800200 */
.L_x_219:
[----:B------:R-:W-:Y:S01]  /*5480*/  BSSY.RECONVERGENT B1, `(.L_x_221) ;  /* 0x0000006000017945 */ /* 0x000fe20003800200 */
[----:B------:R-:W-:-:S07]  /*5490*/  IMAD R0, R13, 0xc, R5 ;  /* 0x0000000c0d007824 */ /* 0x000fce00078e0205 */
.L_x_222:
[----:B------:R-:W0:Y:S02]  /*54a0*/  LDS R12, [R0] ;  /* 0x00000000000c7984 */ /* 0x000e240000000800 */
[----:B0-----:R-:W-:-:S05]  /*54b0*/  FADD R13, R29, R12 ;  /* 0x0000000c1d0d7221 */ /* 0x001fca0000000000 */
[----:B------:R-:W0:Y:S02]  /*54c0*/  ATOMS.CAST.SPIN P0, [R0], R12, R13 ;  /* 0x0000000c0000758d */ /* 0x000e24000180000d */
[----:B0-----:R-:W-:Y:S05]  /*54d0*/  @!P0 BRA `(.L_x_222) ;  /* 0xfffffffc00f08947 */ /* 0x001fea000383ffff */
[----:B------:R-:W-:Y:S05]  /*54e0*/  BSYNC.RECONVERGENT B1 ;  /* 0x0000000000017941 */ /* 0x000fea0003800200 */
.L_x_221:
[----:B------:R-:W-:Y:S01]  /*54f0*/  BSSY.RECONVERGENT B1, `(.L_x_223) ;  /* 0x0000005000017945 */ /* 0x000fe20003800200 */
.L_x_224:
[----:B------:R-:W0:Y:S02]  /*5500*/  LDS R12, [R0+0x4] ;  /* 0x00000400000c7984 */ /* 0x000e240000000800 */
[----:B0-----:R-:W-:-:S05]  /*5510*/  FADD R13, R27, R12 ;  /* 0x0000000c1b0d7221 */ /* 0x001fca0000000000 */
[----:B------:R-:W0:Y:S02]  /*5520*/  ATOMS.CAST.SPIN P0, [R0+0x4], R12, R13 ;  /* 0x0000040c0000758d */ /* 0x000e24000180000d */
[----:B0-----:R-:W-:Y:S05]  /*5530*/  @!P0 BRA `(.L_x_224) ;  /* 0xfffffffc00f08947 */ /* 0x001fea000383ffff */
[----:B------:R-:W-:Y:S05]  /*5540*/  BSYNC.RECONVERGENT B1 ;  /* 0x0000000000017941 */ /* 0x000fea0003800200 */
.L_x_223:
[----:B------:R-:W-:Y:S01]  /*5550*/  BSSY.RECONVERGENT B1, `(.L_x_225) ;  /* 0x0000005000017945 */ /* 0x000fe20003800200 */
.L_x_226:
[----:B------:R-:W0:Y:S02]  /*5560*/  LDS R12, [R0+0x8] ;  /* 0x00000800000c7984 */ /* 0x000e240000000800 */
[----:B0-----:R-:W-:-:S05]  /*5570*/  FADD R13, R23, R12 ;  /* 0x0000000c170d7221 */ /* 0x001fca0000000000 */
[----:B------:R-:W0:Y:S02]  /*5580*/  ATOMS.CAST.SPIN P0, [R0+0x8], R12, R13 ;  /* 0x0000080c0000758d */ /* 0x000e24000180000d */
[----:B0-----:R-:W-:Y:S05]  /*5590*/  @!P0 BRA `(.L_x_226) ;  /* 0xfffffffc00f08947 */ /* 0x001fea000383ffff */
[----:B------:R-:W-:Y:S05]  /*55a0*/  BSYNC.RECONVERGENT B1 ;  /* 0x0000000000017941 */ /* 0x000fea0003800200 */
.L_x_225:
        /* <DEDUP_REMOVED lines=8> */
.L_x_209:
[----:B------:R-:W-:Y:S05]  /*5630*/  BSYNC B3 ;  /* 0x0000000000037941 */ /* 0x000fea0003800000 */
.L_x_208:
[----:B------:R-:W-:-:S03]  /*5640*/  UMOV UR4, 0xffffffff ;  /* 0xffffffff00047882 */ /* 0x000fc60000000000 */
[----:B------:R-:W-:Y:S05]  /*5650*/  BRA.DIV UR4, `(.L_x_228) ;  /* 0x0000005a04f47947 */ /* 0x000fea000b800000 */
[----:B------:R-:W3:Y:S02]  /*5660*/  SHFL.DOWN PT, R12, R39, 0x10, 0x1f ;  /* 0x0a001f00270c7f89 */ /* 0x000ee400000e0000 */
[----:B---3--:R-:W-:-:S05]  /*5670*/  FADD R12, R12, R39 ;  /* 0x000000270c0c7221 */ /* 0x008fca0000000000 */
[----:B----4-:R-:W3:Y:S02]  /*5680*/  SHFL.DOWN PT, R13, R12, 0x8, 0x1f ;  /* 0x09001f000c0d7f89 */ /* 0x010ee400000e0000 */
[----:B---3--:R-:W-:-:S05]  /*5690*/  FADD R13, R12, R13 ;  /* 0x0000000d0c0d7221 */ /* 0x008fca0000000000 */
[----:B012---:R-:W0:Y:S02]  /*56a0*/  SHFL.DOWN PT, R14, R13, 0x4, 0x1f ;  /* 0x08801f000d0e7f89 */ /* 0x007e2400000e0000 */
[----:B0-----:R-:W-:-:S05]  /*56b0*/  FADD R14, R13, R14 ;  /* 0x0000000e0d0e7221 */ /* 0x001fca0000000000 */
[----:B------:R-:W0:Y:S02]  /*56c0*/  SHFL.DOWN PT, R15, R14, 0x2, 0x1f ;  /* 0x08401f000e0f7f89 */ /* 0x000e2400000e0000 */
[----:B0-----:R-:W-:-:S05]  /*56d0*/  FADD R38, R14, R15 ;  /* 0x0000000f0e267221 */ /* 0x001fca0000000000 */
[----:B------:R0:W1:Y:S02]  /*56e0*/  SHFL.DOWN PT, R27, R38, 0x1, 0x1f ;  /* 0x08201f00261b7f89 */ /* 0x00006400000e0000 */
.L_x_402:
[----:B------:R-:W2:Y:S01]  /*56f0*/  LDS R12, [R0+0x4808] ;  /* 0x00480800000c7984 */ /* 0x000ea20000000800 */
[----:B------:R-:W-:Y:S01]  /*5700*/  BSSY B3, `(.L_x_229) ;  /* 0x0000186000037945 */ /* 0x000fe20003800000 */
[----:B------:R-:W-:Y:S01]  /*5710*/  HFMA2 R37, -RZ, RZ, 0, 0 ;  /* 0x00000000ff257431 */ /* 0x000fe200000001ff */
[----:B--2---:R-:W-:-:S13]  /*5720*/  ISETP.GE.AND P0, PT, R3, R12, PT ;  /* 0x0000000c0300720c */ /* 0x004fda0003f06270 */
[----:B------:R-:W-:Y:S05]  /*5730*/  @P0 BRA `(.L_x_230) ;  /* 0x0000001800080947 */ /* 0x000fea0003800000 */
[----:B------:R-:W-:Y:S02]  /*5740*/  MOV R37, RZ ;  /* 0x000000ff00257202 */ /* 0x000fe40000000f00 */
[----:B------:R-:W-:-:S07]  /*5750*/  MOV R29, R3 ;  /* 0x00000003001d7202 */ /* 0x000fce0000000f00 */
.L_x_284:
[----:B------:R-:W-:Y:S05]  /*5760*/  YIELD ;  /* 0x0000000000007946 */ /* 0x000fea0003800000 */
[----:B------:R-:W2:Y:S01]  /*5770*/  S2UR UR5, SR_CgaCtaId ;  /* 0x00000000000579c3 */ /* 0x000ea20000008800 */
[----:B------:R-:W-:Y:S02]  /*5780*/  UMOV UR4, 0x400 ;  /* 0x0000040000047882 */ /* 0x000fe40000000000 */
[----:B--2---:R-:W-:-:S06]  /*5790*/  ULEA UR4, UR5, UR4, 0x18 ;  /* 0x0000000405047291 */ /* 0x004fcc000f8ec0ff */
[----:B------:R-:W-:-:S06]  /*57a0*/  LEA R12, R29, UR4, 0x4 ;  /* 0x000000041d0c7c11 */ /* 0x000fcc000f8e20ff */
[----:B------:R-:W2:Y:S02]  /*57b0*/  LDS.128 R12, [R12+0x1800] ;  /* 0x001800000c0c7984 */ /* 0x000ea40000000c00 */
[----:B--2---:R-:W-:Y:S02]  /*57c0*/  IMAD R41, R12, 0x3, RZ ;  /* 0x000000030c297824 */ /* 0x004fe400078e02ff */
        /* <DEDUP_REMOVED lines=8> */
[----:B------:R5:W4:Y:S01]  /*5850*/  LDG.E R23, desc[UR6][R24.64+0x8] ;  /* 0x0000080618177981 */ /* 0x000b22000c1e1900 */
[----:B------:R-:W-:-:S04]  /*5860*/  IMAD R43, R14, 0x3, RZ ;  /* 0x000000030e2b7824 */ /* 0x000fc800078e02ff */
[----:B------:R-:W-:-:S05]  /*5870*/  IMAD.WIDE R42, R43, 0x4, R30 ;  /* 0x000000042b2a7825 */ /* 0x000fca00078e021e */
[----:B------:R-:W4:Y:S04]  /*5880*/  LDG.E R39, desc[UR6][R42.64] ;  /* 0x000000062a277981 */ /* 0x000f28000c1e1900 */
[----:B------:R-:W4:Y:S04]  /*5890*/  LDG.E R26, desc[UR6][R42.64+0x4] ;  /* 0x000004062a1a7981 */ /* 0x000f28000c1e1900 */
[----:B------:R0:W4:Y:S01]  /*58a0*/  LDG.E R52, desc[UR6][R42.64+0x8] ;  /* 0x000008062a347981 */ /* 0x000122000c1e1900 */
[----:B------:R-:W-:Y:S01]  /*58b0*/  LEA R34, R29, UR4, 0x3 ;  /* 0x000000041d227c11 */ /* 0x000fe2000f8e18ff */
[----:B------:R-:W-:Y:S05]  /*58c0*/  BSSY.RECONVERGENT B1, `(.L_x_231) ;  /* 0x0000019000017945 */ /* 0x000fea0003800200 */
[----:B------:R-:W0:Y:S01]  /*58d0*/  LDS.64 R34, [R34+0x3800] ;  /* 0x0038000022227984 */ /* 0x000e220000000a00 */
[----:B--2---:R-:W-:-:S04]  /*58e0*/  FADD R46, R46, -R15 ;  /* 0x8000000f2e2e7221 */ /* 0x004fc80000000000 */
[----:B------:R-:W-:Y:S01]  /*58f0*/  FMUL R28, R46, R46 ;  /* 0x0000002e2e1c7220 */ /* 0x000fe20000400000 */
[----:B---3--:R-:W-:-:S04]  /*5900*/  FADD R53, R53, -R0 ;  /* 0x8000000035357221 */ /* 0x008fc80000000000 */
[----:B-----5:R-:W-:Y:S01]  /*5910*/  FFMA R25, R53, R53, R28 ;  /* 0x0000003535197223 */ /* 0x020fe2000000001c */
[----:B----4-:R-:W-:-:S04]  /*5920*/  FADD R44, R44, -R23 ;  /* 0x800000172c2c7221 */ /* 0x010fc80000000000 */
[----:B------:R-:W-:-:S04]  /*5930*/  FFMA R25, R44, R44, R25 ;  /* 0x0000002c2c197223 */ /* 0x000fc80000000019 */
[----:B------:R-:W-:Y:S01]  /*5940*/  FADD R28, R25, 1.00000001335143196e-10 ;  /* 0x2edbe6ff191c7421 */ /* 0x000fe20000000000 */
[----:B0-----:R-:W-:-:S03]  /*5950*/  FADD R42, -R0, R39 ;  /* 0x00000027002a7221 */ /* 0x001fc60000000100 */
[----:B------:R0:W2:Y:S01]  /*5960*/  MUFU.RSQ R25, R28 ;  /* 0x0000001c00197308 */ /* 0x0000a20000001400 */
[----:B------:R-:W-:Y:S01]  /*5970*/  IADD3 R24, PT, PT, R28, -0xd000000, RZ ;  /* 0xf30000001c187810 */ /* 0x000fe20007ffe0ff */
[----:B------:R-:W-:-:S03]  /*5980*/  FADD R40, -R15, R26 ;  /* 0x0000001a0f287221 */ /* 0x000fc60000000100 */
[----:B------:R-:W-:Y:S01]  /*5990*/  ISETP.GT.U32.AND P0, PT, R24, 0x727fffff, PT ;  /* 0x727fffff1800780c */ /* 0x000fe20003f04070 */
[----:B------:R-:W-:-:S12]  /*59a0*/  FADD R52, -R23, R52 ;  /* 0x0000003417347221 */ /* 0x000fd80000000100 */
[----:B0-2---:R-:W-:Y:S05]  /*59b0*/  @!P0 BRA `(.L_x_232) ;  /* 0x0000000000148947 */ /* 0x005fea0003800000 */
[----:B------:R-:W-:Y:S02]  /*59c0*/  MOV R0, R28 ;  /* 0x0000001c00007202 */ /* 0x000fe40000000f00 */
[----:B------:R-:W-:-:S07]  /*59d0*/  MOV R24, 0x59f0 ;  /* 0x000059f000187802 */ /* 0x000fce0000000f00 */
[----:B-1----:R-:W-:Y:S05]  /*59e0*/  CALL.REL.NOINC `($__internal_3_$__cuda_sm20_sqrt_rn_f32_slowpath) ;  /* 0x0000006800347944 */ /* 0x002fea0003c00000 */
[----:B------:R-:W-:Y:S01]  /*59f0*/  MOV R43, R23 ;  /* 0x00000017002b7202 */ /* 0x000fe20000000f00 */
[----:B------:R-:W-:Y:S06]  /*5a00*/  BRA `(.L_x_233) ;  /* 0x0000000000107947 */ /* 0x000fec0003800000 */
.L_x_232:
[----:B------:R-:W-:Y:S01]  /*5a10*/  FMUL.FTZ R43, R28, R25 ;  /* 0x000000191c2b7220 */ /* 0x000fe20000410000 */
[----:B------:R-:W-:-:S03]  /*5a20*/  FMUL.FTZ R15, R25, 0.5 ;  /* 0x3f000000190f7820 */ /* 0x000fc60000410000 */
[----:B------:R-:W-:-:S04]  /*5a30*/  FFMA R0, -R43, R43, R28 ;  /* 0x0000002b2b007223 */ /* 0x000fc8000000011c */
[----:B------:R-:W-:-:S07]  /*5a40*/  FFMA R43, R0, R15, R43 ;  /* 0x0000000f002b7223 */ /* 0x000fce000000002b */
.L_x_233:
[----:B------:R-:W-:Y:S05]  /*5a50*/  BSYNC.RECONVERGENT B1 ;  /* 0x0000000000017941 */ /* 0x000fea0003800200 */
.L_x_231:
[----:B------:R-:W-:Y:S01]  /*5a60*/  FMUL R15, R40, R40 ;  /* 0x00000028280f7220 */ /* 0x000fe20000400000 */
[----:B------:R-:W-:Y:S03]  /*5a70*/  BSSY.RECONVERGENT B1, `(.L_x_234) ;  /* 0x0000010000017945 */ /* 0x000fe60003800200 */
[----:B------:R-:W-:-:S04]  /*5a80*/  FFMA R15, R42, R42, R15 ;  /* 0x0000002a2a0f7223 */ /* 0x000fc8000000000f */
[----:B------:R-:W-:-:S04]  /*5a90*/  FFMA R15, R52, R52, R15 ;  /* 0x00000034340f7223 */ /* 0x000fc8000000000f */
[----:B------:R-:W-:-:S04]  /*5aa0*/  FADD R0, R15, 1.00000001335143196e-10 ;  /* 0x2edbe6ff0f007421 */ /* 0x000fc80000000000 */
[----:B------:R0:W2:Y:S01]  /*5ab0*/  MUFU.RSQ R15, R0 ;  /* 0x00000000000f7308 */ /* 0x0000a20000001400 */
[----:B------:R-:W-:-:S04]  /*5ac0*/  IADD3 R23, PT, PT, R0, -0xd000000, RZ ;  /* 0xf300000000177810 */ /* 0x000fc80007ffe0ff */
[----:B------:R-:W-:-:S13]  /*5ad0*/  ISETP.GT.U32.AND P0, PT, R23, 0x727fffff, PT ;  /* 0x727fffff1700780c */ /* 0x000fda0003f04070 */
[----:B0-2---:R-:W-:Y:S05]  /*5ae0*/  @!P0 BRA `(.L_x_235) ;  /* 0x0000000000108947 */ /* 0x005fea0003800000 */
[----:B------:R-:W-:-:S07]  /*5af0*/  MOV R24, 0x5b10 ;  /* 0x00005b1000187802 */ /* 0x000fce0000000f00 */
[----:B-1----:R-:W-:Y:S05]  /*5b00*/  CALL.REL.NOINC `($__internal_3_$__cuda_sm20_sqrt_rn_f32_slowpath) ;  /* 0x0000006400ec7944 */ /* 0x002fea0003c00000 */
[----:B------:R-:W-:Y:S01]  /*5b10*/  MOV R41, R23 ;  /* 0x0000001700297202 */ /* 0x000fe20000000f00 */
[----:B------:R-:W-:Y:S06]  /*5b20*/  BRA `(.L_x_236) ;  /* 0x0000000000107947 */ /* 0x000fec0003800000 */
.L_x_235:
[----:B------:R-:W-:Y:S01]  /*5b30*/  FMUL.FTZ R41, R0, R15 ;  /* 0x0000000f00297220 */ /* 0x000fe20000410000 */
[----:B------:R-:W-:-:S03]  /*5b40*/  FMUL.FTZ R15, R15, 0.5 ;  /* 0x3f0000000f0f7820 */ /* 0x000fc60000410000 */
[----:B------:R-:W-:-:S04]  /*5b50*/  FFMA R0, -R41, R41, R0 ;  /* 0x0000002929007223 */ /* 0x000fc80000000100 */
[----:B------:R-:W-:-:S07]  /*5b60*/  FFMA R41, R0, R15, R41 ;  /* 0x0000000f00297223 */ /* 0x000fce0000000029 */
.L_x_236:
[----:B------:R-:W-:Y:S05]  /*5b70*/  BSYNC.RECONVERGENT B1 ;  /* 0x0000000000017941 */ /* 0x000fea0003800200 */
.L_x_234:
[----:B------:R-:W0:Y:S01]  /*5b80*/  MUFU.RCP R0, R43 ;  /* 0x0000002b00007308 */ /* 0x000e220000001000 */
[----:B------:R-:W-:Y:S07]  /*5b90*/  BSSY.RECONVERGENT B4, `(.L_x_237) ;  /* 0x000000c000047945 */ /* 0x000fee0003800200 */
[----:B------:R-:W2:Y:S01]  /*5ba0*/  FCHK P0, R53, R43 ;  /* 0x0000002b35007302 */ /* 0x000ea20000000000 */
[----:B0-----:R-:W-:-:S04]  /*5bb0*/  FFMA R15, R0, -R43, 1 ;  /* 0x3f800000000f7423 */ /* 0x001fc8000000082b */
[----:B------:R-:W-:-:S04]  /*5bc0*/  FFMA R0, R0, R15, R0 ;  /* 0x0000000f00007223 */ /* 0x000fc80000000000 */
[----:B------:R-:W-:-:S04]  /*5bd0*/  FFMA R50, R53, R0, RZ ;  /* 0x0000000035327223 */ /* 0x000fc800000000ff */
[----:B------:R-:W-:-:S04]  /*5be0*/  FFMA R15, R50, -R43, R53 ;  /* 0x8000002b320f7223 */ /* 0x000fc80000000035 */
[----:B------:R-:W-:Y:S01]  /*5bf0*/  FFMA R50, R0, R15, R50 ;  /* 0x0000000f00327223 */ /* 0x000fe20000000032 */
[----:B--2---:R-:W-:Y:S06]  /*5c00*/  @!P0 BRA `(.L_x_238) ;  /* 0x0000000000108947 */ /* 0x004fec0003800000 */
[----:B------:R-:W-:Y:S02]  /*5c10*/  MOV R28, R43 ;  /* 0x0000002b001c7202 */ /* 0x000fe40000000f00 */
[----:B------:R-:W-:-:S07]  /*5c20*/  MOV R24, 0x5c40 ;  /* 0x00005c4000187802 */ /* 0x000fce0000000f00 */
[----:B-1----:R-:W-:Y:S05]  /*5c30*/  CALL.REL.NOINC `($__internal_4_$__cuda_sm3x_div_rn_noftz_f32_slowpath) ;  /* 0x0000006400f47944 */ /* 0x002fea0003c00000 */
[----:B------:R-:W-:-:S07]  /*5c40*/  MOV R50, R0 ;  /* 0x0000000000327202 */ /* 0x000fce0000000f00 */
.L_x_238:
[----:B------:R-:W-:Y:S05]  /*5c50*/  BSYNC.RECONVERGENT B4 ;  /* 0x0000000000047941 */ /* 0x000fea0003800200 */
.L_x_237:
        /* <DEDUP_REMOVED lines=10> */
[----:B------:R-:W-:Y:S02]  /*5d00*/  MOV R28, R43 ;  /* 0x0000002b001c7202 */ /* 0x000fe40000000f00 */
[----:B------:R-:W-:-:S07]  /*5d10*/  MOV R24, 0x5d30 ;  /* 0x00005d3000187802 */ /* 0x000fce0000000f00 */
[----:B-1----:R-:W-:Y:S05]  /*5d20*/  CALL.REL.NOINC `($__internal_4_$__cuda_sm3x_div_rn_noftz_f32_slowpath) ;  /* 0x0000006400b87944 */ /* 0x002fea0003c00000 */
[----:B------:R-:W-:-:S07]  /*5d30*/  MOV R48, R0 ;  /* 0x0000000000307202 */ /* 0x000fce0000000f00 */
.L_x_240:
[----:B------:R-:W-:Y:S05]  /*5d40*/  BSYNC.RECONVERGENT B4 ;  /* 0x0000000000047941 */ /* 0x000fea0003800200 */
.L_x_239:
        /* <DEDUP_REMOVED lines=14> */
.L_x_242:
[----:B------:R-:W-:Y:S05]  /*5e30*/  BSYNC.RECONVERGENT B4 ;  /* 0x0000000000047941 */ /* 0x000fea0003800200 */
.L_x_241:
        /* <DEDUP_REMOVED lines=14> */
.L_x_244:
[----:B------:R-:W-:Y:S05]  /*5f20*/  BSYNC.RECONVERGENT B4 ;  /* 0x0000000000047941 */ /* 0x000fea0003800200 */
.L_x_243:
        /* <DEDUP_REMOVED lines=14> */
.L_x_246:
[----:B------:R-:W-:Y:S05]  /*6010*/  BSYNC.RECONVERGENT B4 ;  /* 0x0000000000047941 */ /* 0x000fea0003800200 */
.L_x_245:
        /* <DEDUP_REMOVED lines=14> */
.L_x_248:
[----:B------:R-:W-:Y:S05]  /*6100*/  BSYNC.RECONVERGENT B4 ;  /* 0x0000000000047941 */ /* 0x000fea0003800200 */
.L_x_247:
        /* <DEDUP_REMOVED lines=15> */
[----:B------:R-:W-:Y:S01]  /*6200*/  FFMA R24, R23, R24, R23 ;  /* 0x0000001817187223 */ /* 0x000fe20000000017 */
[----:B------:R-:W-:-:S04]  /*6210*/  HFMA2 R23, -RZ, RZ, 1.9599609375, 20144 ;  /* 0x3fd774ebff177431 */ /* 0x000fc800000001ff */
        /* <DEDUP_REMOVED lines=10> */
[----:B------:R-:W-:-:S04]  /*62c0*/  FMUL R15, R0, R15 ;  /* 0x0000000f000f7220 */ /* 0x000fc80000400000 */
[----:B------:R-:W-:Y:S01]  /*62d0*/  FFMA R24, R24, R15, R24 ;  /* 0x0000000f18187223 */ /* 0x000fe20000000018 */
[----:B------:R-:W-:-:S04]  /*62e0*/  FFMA R15, -R39, R39, 1 ;  /* 0x3f800000270f7423 */ /* 0x000fc80000000127 */
[----:B------:R-:W-:-:S05]  /*62f0*/  FSEL R0, R24, -R24, P0 ;  /* 0x8000001818007208 */ /* 0x000fca0000000000 */
[----:B------:R-:W-:Y:S01]  /*6300*/  @!P1 FFMA R24, R23, 0.93318945169448852539, R0 ;  /* 0x3f6ee58117189823 */ /* 0x000fe20000000000 */
[----:B------:R-:W-:Y:S01]  /*6310*/  FADD R23, R15, 1.00000001335143196e-10 ;  /* 0x2edbe6ff0f177421 */ /* 0x000fe20000000000 */
[----:B------:R-:W-:Y:S02]  /*6320*/  FMUL R15, R34, 0.5 ;  /* 0x3f000000220f7820 */ /* 0x000fe40000400000 */
[----:B------:R-:W-:Y:S01]  /*6330*/  @P0 FADD R24, R24, R24 ;  /* 0x0000001818180221 */ /* 0x000fe20000000000 */
[----:B------:R0:W2:Y:S01]  /*6340*/  MUFU.RSQ R0, R23 ;  /* 0x0000001700007308 */ /* 0x0000a20000001400 */
[----:B------:R-:W-:Y:S02]  /*6350*/  IADD3 R25, PT, PT, R23, -0xd000000, RZ ;  /* 0xf300000017197810 */ /* 0x000fe40007ffe0ff */
[----:B------:R-:W-:Y:S02]  /*6360*/  FADD R52, -R35, R24 ;  /* 0x0000001823347221 */ /* 0x000fe40000000100 */
[----:B------:R-:W-:-:S02]  /*6370*/  ISETP.GT.U32.AND P0, PT, R25, 0x727fffff, PT ;  /* 0x727fffff1900780c */ /* 0x000fc40003f04070 */
[----:B------:R-:W-:-:S04]  /*6380*/  FMUL R15, R52, R15 ;  /* 0x0000000f340f7220 */ /* 0x000fc80000400000 */
[----:B------:R-:W-:-:S07]  /*6390*/  FFMA R37, R52, R15, R37 ;  /* 0x0000000f34257223 */ /* 0x000fce0000000025 */
[----:B0-2---:R-:W-:Y:S05]  /*63a0*/  @!P0 BRA `(.L_x_250) ;  /* 0x0000000000148947 */ /* 0x005fea0003800000 */
[----:B------:R-:W-:Y:S02]  /*63b0*/  MOV R0, R23 ;  /* 0x0000001700007202 */ /* 0x000fe40000000f00 */
[----:B------:R-:W-:-:S07]  /*63c0*/  MOV R24, 0x63e0 ;  /* 0x000063e000187802 */ /* 0x000fce0000000f00 */
[----:B-1----:R-:W-:Y:S05]  /*63d0*/  CALL.REL.NOINC `($__internal_3_$__cuda_sm20_sqrt_rn_f32_slowpath) ;  /* 0x0000005c00b87944 */ /* 0x002fea0003c00000 */
[----:B------:R-:W-:Y:S01]  /*63e0*/  MOV R28, R23 ;  /* 0x00000017001c7202 */ /* 0x000fe20000000f00 */
[----:B------:R-:W-:Y:S06]  /*63f0*/  BRA `(.L_x_251) ;  /* 0x0000000000107947 */ /* 0x000fec0003800000 */
.L_x_250:
[----:B------:R-:W-:Y:S01]  /*6400*/  FMUL.FTZ R28, R23, R0 ;  /* 0x00000000171c7220 */ /* 0x000fe20000410000 */
[----:B------:R-:W-:-:S03]  /*6410*/  FMUL.FTZ R0, R0, 0.5 ;  /* 0x3f00000000007820 */ /* 0x000fc60000410000 */
[----:B------:R-:W-:-:S04]  /*6420*/  FFMA R15, -R28, R28, R23 ;  /* 0x0000001c1c0f7223 */ /* 0x000fc80000000117 */
[----:B------:R-:W-:-:S07]  /*6430*/  FFMA R28, R15, R0, R28 ;  /* 0x000000000f1c7223 */ /* 0x000fce000000001c */
.L_x_251:
[----:B------:R-:W-:Y:S05]  /*6440*/  BSYNC.RECONVERGENT B1 ;  /* 0x0000000000017941 */ /* 0x000fea0003800200 */
.L_x_249:
[----:B------:R-:W0:Y:S01]  /*6450*/  MUFU.RCP R15, R28 ;  /* 0x0000001c000f7308 */ /* 0x000e220000001000 */
[----:B------:R-:W-:Y:S01]  /*6460*/  FMUL R53, R34, -R52 ;  /* 0x8000003422357220 */ /* 0x000fe20000400000 */
[----:B------:R-:W-:Y:S06]  /*6470*/  BSSY.RECONVERGENT B4, `(.L_x_252) ;  /* 0x000000b000047945 */ /* 0x000fec0003800200 */
[----:B------:R-:W2:Y:S01]  /*6480*/  FCHK P0, R53, R28 ;  /* 0x0000001c35007302 */ /* 0x000ea20000000000 */
[----:B0-----:R-:W-:-:S04]  /*6490*/  FFMA R0, R15, -R28, 1 ;  /* 0x3f8000000f007423 */ /* 0x001fc8000000081c */
[----:B------:R-:W-:-:S04]  /*64a0*/  FFMA R0, R15, R0, R15 ;  /* 0x000000000f007223 */ /* 0x000fc8000000000f */
[----:B------:R-:W-:-:S04]  /*64b0*/  FFMA R51, R53, R0, RZ ;  /* 0x0000000035337223 */ /* 0x000fc800000000ff */
[----:B------:R-:W-:-:S04]  /*64c0*/  FFMA R15, R51, -R28, R53 ;  /* 0x8000001c330f7223 */ /* 0x000fc80000000035 */
[----:B------:R-:W-:Y:S01]  /*64d0*/  FFMA R51, R0, R15, R51 ;  /* 0x0000000f00337223 */ /* 0x000fe20000000033 */
[----:B--2---:R-:W-:Y:S06]  /*64e0*/  @!P0 BRA `(.L_x_253) ;  /* 0x00000000000c8947 */ /* 0x004fec0003800000 */
[----:B------:R-:W-:-:S07]  /*64f0*/  MOV R24, 0x6510 ;  /* 0x0000651000187802 */ /* 0x000fce0000000f00 */
[----:B-1----:R-:W-:Y:S05]  /*6500*/  CALL.REL.NOINC `($__internal_4_$__cuda_sm3x_div_rn_noftz_f32_slowpath) ;  /* 0x0000005c00c07944 */ /* 0x002fea0003c00000 */
[----:B------:R-:W-:-:S07]  /*6510*/  MOV R51, R0 ;  /* 0x0000000000337202 */ /* 0x000fce0000000f00 */
.L_x_253:
[----:B------:R-:W-:Y:S05]  /*6520*/  BSYNC.RECONVERGENT B4 ;  /* 0x0000000000047941 */ /* 0x000fea0003800200 */
.L_x_252:
[----:B------:R-:W0:Y:S01]  /*6530*/  MUFU.RCP R24, R43 ;  /* 0x0000002b00187308 */ /* 0x000e220000001000 */
[----:B------:R-:W-:Y:S01]  /*6540*/  FFMA R0, R39, -R50, R44 ;  /* 0x8000003227007223 */ /* 0x000fe2000000002c */
[----:B------:R-:W-:Y:S03]  /*6550*/  BSSY.RECONVERGENT B4, `(.L_x_254) ;  /* 0x000000d000047945 */ /* 0x000fe60003800200 */
[----:B------:R-:W-:-:S04]  /*6560*/  FMUL R53, R0, R51 ;  /* 0x0000003300357220 */ /* 0x000fc80000400000 */
        /* <DEDUP_REMOVED lines=11> */
.L_x_255:
[----:B------:R-:W-:Y:S05]  /*6620*/  BSYNC.RECONVERGENT B4 ;  /* 0x0000000000047941 */ /* 0x000fea0003800200 */
.L_x_254:
        /* <DEDUP_REMOVED lines=15> */
.L_x_257:
[----:B------:R-:W-:Y:S05]  /*6720*/  BSYNC.RECONVERGENT B4 ;  /* 0x0000000000047941 */ /* 0x000fea0003800200 */
.L_x_256:
        /* <DEDUP_REMOVED lines=15> */
.L_x_259:
[----:B------:R-:W-:Y:S05]  /*6820*/  BSYNC.RECONVERGENT B4 ;  /* 0x0000000000047941 */ /* 0x000fea0003800200 */
.L_x_258:
        /* <DEDUP_REMOVED lines=15> */
.L_x_261:
[----:B------:R-:W-:Y:S05]  /*6920*/  BSYNC.RECONVERGENT B4 ;  /* 0x0000000000047941 */ /* 0x000fea0003800200 */
.L_x_260:
        /* <DEDUP_REMOVED lines=15> */
.L_x_263:
[----:B------:R-:W-:Y:S05]  /*6a20*/  BSYNC.RECONVERGENT B4 ;  /* 0x0000000000047941 */ /* 0x000fea0003800200 */
.L_x_262:
        /* <DEDUP_REMOVED lines=14> */
.L_x_265:
[----:B------:R-:W-:Y:S05]  /*6b10*/  BSYNC.RECONVERGENT B4 ;  /* 0x0000000000047941 */ /* 0x000fea0003800200 */
.L_x_264:
[----:B------:R-:W-:Y:S01]  /*6b20*/  BSSY.RECONVERGENT B1, `(.L_x_266) ;  /* 0x0000006000017945 */ /* 0x000fe20003800200 */
[----:B------:R-:W-:-:S07]  /*6b30*/  IMAD R12, R12, 0xc, R5 ;  /* 0x0000000c0c0c7824 */ /* 0x000fce00078e0205 */
.L_x_267:
[----:B------:R-:W0:Y:S02]  /*6b40*/  LDS R24, [R12] ;  /* 0x000000000c187984 */ /* 0x000e240000000800 */
[----:B0-----:R-:W-:-:S05]  /*6b50*/  FADD R25, R49, R24 ;  /* 0x0000001831197221 */ /* 0x001fca0000000000 */
[----:B------:R-:W0:Y:S02]  /*6b60*/  ATOMS.CAST.SPIN P0, [R12], R24, R25 ;  /* 0x000000180c00758d */ /* 0x000e240001800019 */
[----:B0-----:R-:W-:Y:S05]  /*6b70*/  @!P0 BRA `(.L_x_267) ;  /* 0xfffffffc00f08947 */ /* 0x001fea000383ffff */
[----:B------:R-:W-:Y:S05]  /*6b80*/  BSYNC.RECONVERGENT B1 ;  /* 0x0000000000017941 */ /* 0x000fea0003800200 */
.L_x_266:
[----:B------:R-:W-:Y:S01]  /*6b90*/  BSSY.RECONVERGENT B1, `(.L_x_268) ;  /* 0x0000005000017945 */ /* 0x000fe20003800200 */
.L_x_269:
[----:B------:R-:W0:Y:S02]  /*6ba0*/  LDS R24, [R12+0x4] ;  /* 0x000004000c187984 */ /* 0x000e240000000800 */
[----:B0-----:R-:W-:-:S05]  /*6bb0*/  FADD R25, R47, R24 ;  /* 0x000000182f197221 */ /* 0x001fca0000000000 */
[----:B------:R-:W0:Y:S02]  /*6bc0*/  ATOMS.CAST.SPIN P0, [R12+0x4], R24, R25 ;  /* 0x000004180c00758d */ /* 0x000e240001800019 */
[----:B0-----:R-:W-:Y:S05]  /*6bd0*/  @!P0 BRA `(.L_x_269) ;  /* 0xfffffffc00f08947 */ /* 0x001fea000383ffff */
[----:B------:R-:W-:Y:S05]  /*6be0*/  BSYNC.RECONVERGENT B1 ;  /* 0x0000000000017941 */ /* 0x000fea0003800200 */
.L_x_268:
[----:B------:R-:W-:Y:S01]  /*6bf0*/  BSSY.RECONVERGENT B1, `(.L_x_270) ;  /* 0x0000005000017945 */ /* 0x000fe20003800200 */
.L_x_271:
[----:B------:R-:W0:Y:S02]  /*6c00*/  LDS R24, [R12+0x8] ;  /* 0x000008000c187984 */ /* 0x000e240000000800 */
[----:B0-----:R-:W-:-:S05]  /*6c10*/  FADD R25, R35, R24 ;  /* 0x0000001823197221 */ /* 0x001fca0000000000 */
[----:B------:R-:W0:Y:S02]  /*6c20*/  ATOMS.CAST.SPIN P0, [R12+0x8], R24, R25 ;  /* 0x000008180c00758d */ /* 0x000e240001800019 */
[----:B0-----:R-:W-:Y:S05]  /*6c30*/  @!P0 BRA `(.L_x_271) ;  /* 0xfffffffc00f08947 */ /* 0x001fea000383ffff */
[----:B------:R-:W-:Y:S05]  /*6c40*/  BSYNC.RECONVERGENT B1 ;  /* 0x0000000000017941 */ /* 0x000fea0003800200 */
.L_x_270:
[----:B------:R-:W-:Y:S01]  /*6c50*/  BSSY.RECONVERGENT B1, `(.L_x_272) ;  /* 0x0000006000017945 */ /* 0x000fe20003800200 */
[----:B------:R-:W-:-:S07]  /*6c60*/  IMAD R12, R14, 0xc, R5 ;  /* 0x0000000c0e0c7824 */ /* 0x000fce00078e0205 */
.L_x_273:
[----:B------:R-:W0:Y:S02]  /*6c70*/  LDS R14, [R12] ;  /* 0x000000000c0e7984 */ /* 0x000e240000000800 */
[----:B0-----:R-:W-:-:S05]  /*6c80*/  FADD R15, R34, R14 ;  /* 0x0000000e220f7221 */ /* 0x001fca0000000000 */
[----:B------:R-:W0:Y:S02]  /*6c90*/  ATOMS.CAST.SPIN P0, [R12], R14, R15 ;  /* 0x0000000e0c00758d */ /* 0x000e24000180000f */
[----:B0-----:R-:W-:Y:S05]  /*6ca0*/  @!P0 BRA `(.L_x_273) ;  /* 0xfffffffc00f08947 */ /* 0x001fea000383ffff */
[----:B------:R-:W-:Y:S05]  /*6cb0*/  BSYNC.RECONVERGENT B1 ;  /* 0x0000000000017941 */ /* 0x000fea0003800200 */
.L_x_272:
[----:B------:R-:W-:Y:S01]  /*6cc0*/  BSSY.RECONVERGENT B1, `(.L_x_274) ;  /* 0x0000005000017945 */ /* 0x000fe20003800200 */
.L_x_275:
[----:B------:R-:W0:Y:S02]  /*6cd0*/  LDS R14, [R12+0x4] ;  /* 0x000004000c0e7984 */ /* 0x000e240000000800 */
[----:B0-----:R-:W-:-:S05]  /*6ce0*/  FADD R15, R42, R14 ;  /* 0x0000000e2a0f7221 */ /* 0x001fca0000000000 */
[----:B------:R-:W0:Y:S02]  /*6cf0*/  ATOMS.CAST.SPIN P0, [R12+0x4], R14, R15 ;  /* 0x0000040e0c00758d */ /* 0x000e24000180000f */
[----:B0-----:R-:W-:Y:S05]  /*6d00*/  @!P0 BRA `(.L_x_275) ;  /* 0xfffffffc00f08947 */ /* 0x001fea000383ffff */
[----:B------:R-:W-:Y:S05]  /*6d10*/  BSYNC.RECONVERGENT B1 ;  /* 0x0000000000017941 */ /* 0x000fea0003800200 */
.L_x_274:
[----:B------:R-:W-:Y:S01]  /*6d20*/  BSSY.RECONVERGENT B1, `(.L_x_276) ;  /* 0x0000005000017945 */ /* 0x000fe20003800200 */
.L_x_277:
[----:B------:R-:W0:Y:S02]  /*6d30*/  LDS R14, [R12+0x8] ;  /* 0x000008000c0e7984 */ /* 0x000e240000000800 */
[----:B0-----:R-:W-:-:S05]  /*6d40*/  FADD R15, R0, R14 ;  /* 0x0000000e000f7221 */ /* 0x001fca0000000000 */
[----:B------:R-:W0:Y:S02]  /*6d50*/  ATOMS.CAST.SPIN P0, [R12+0x8], R14, R15 ;  /* 0x0000080e0c00758d */ /* 0x000e24000180000f */
[----:B0-----:R-:W-:Y:S05]  /*6d60*/  @!P0 BRA `(.L_x_277) ;  /* 0xfffffffc00f08947 */ /* 0x001fea000383ffff */
[----:B------:R-:W-:Y:S05]  /*6d70*/  BSYNC.RECONVERGENT B1 ;  /* 0x0000000000017941 */ /* 0x000fea0003800200 */
.L_x_276:
[----:B------:R-:W-:Y:S01]  /*6d80*/  BSSY.RECONVERGENT B1, `(.L_x_278) ;  /* 0x0000007000017945 */ /* 0x000fe20003800200 */
[----:B------:R-:W-:Y:S01]  /*6d90*/  FADD R49, R34, R49 ;  /* 0x0000003122317221 */ /* 0x000fe20000000000 */
[----:B------:R-:W-:-:S07]  /*6da0*/  IMAD R14, R13, 0xc, R5 ;  /* 0x0000000c0d0e7824 */ /* 0x000fce00078e0205 */
.L_x_279:
[----:B------:R-:W0:Y:S02]  /*6db0*/  LDS R12, [R14] ;  /* 0x000000000e0c7984 */ /* 0x000e240000000800 */
[----:B0-----:R-:W-:-:S05]  /*6dc0*/  FADD R13, -R49, R12 ;  /* 0x0000000c310d7221 */ /* 0x001fca0000000100 */
[----:B------:R-:W0:Y:S02]  /*6dd0*/  ATOMS.CAST.SPIN P0, [R14], R12, R13 ;  /* 0x0000000c0e00758d */ /* 0x000e24000180000d */
[----:B0-----:R-:W-:Y:S05]  /*6de0*/  @!P0 BRA `(.L_x_279) ;  /* 0xfffffffc00f08947 */ /* 0x001fea000383ffff */
[----:B------:R-:W-:Y:S05]  /*6df0*/  BSYNC.RECONVERGENT B1 ;  /* 0x0000000000017941 */ /* 0x000fea0003800200 */
.L_x_278:
[----:B------:R-:W-:Y:S01]  /*6e00*/  BSSY.RECONVERGENT B1, `(.L_x_280) ;  /* 0x0000006000017945 */ /* 0x000fe20003800200 */
[----:B------:R-:W-:-:S07]  /*6e10*/  FADD R47, R42, R47 ;  /* 0x0000002f2a2f7221 */ /* 0x000fce0000000000 */
.L_x_281:
[----:B------:R-:W0:Y:S02]  /*6e20*/  LDS R12, [R14+0x4] ;  /* 0x000004000e0c7984 */ /* 0x000e240000000800 */
[----:B0-----:R-:W-:-:S05]  /*6e30*/  FADD R13, -R47, R12 ;  /* 0x0000000c2f0d7221 */ /* 0x001fca0000000100 */
[----:B------:R-:W0:Y:S02]  /*6e40*/  ATOMS.CAST.SPIN P0, [R14+0x4], R12, R13 ;  /* 0x0000040c0e00758d */ /* 0x000e24000180000d */
[----:B0-----:R-:W-:Y:S05]  /*6e50*/  @!P0 BRA `(.L_x_281) ;  /* 0xfffffffc00f08947 */ /* 0x001fea000383ffff */
[----:B------:R-:W-:Y:S05]  /*6e60*/  BSYNC.RECONVERGENT B1 ;  /* 0x0000000000017941 */ /* 0x000fea0003800200 */
.L_x_280:
[----:B------:R-:W-:Y:S01]  /*6e70*/  BSSY.RECONVERGENT B1, `(.L_x_282) ;  /* 0x0000006000017945 */ /* 0x000fe20003800200 */
[----:B------:R-:W-:-:S07]  /*6e80*/  FADD R35, R0, R35 ;  /* 0x0000002300237221 */ /* 0x000fce0000000000 */
.L_x_283:
[----:B------:R-:W0:Y:S02]  /*6e90*/  LDS R12, [R14+0x8] ;  /* 0x000008000e0c7984 */ /* 0x000e240000000800 */
[----:B0-----:R-:W-:-:S05]  /*6ea0*/  FADD R13, -R35, R12 ;  /* 0x0000000c230d7221 */ /* 0x001fca0000000100 */
[----:B------:R-:W0:Y:S02]  /*6eb0*/  ATOMS.CAST.SPIN P0, [R14+0x8], R12, R13 ;  /* 0x0000080c0e00758d */ /* 0x000e24000180000d */
[----:B0-----:R-:W-:Y:S05]  /*6ec0*/  @!P0 BRA `(.L_x_283) ;  /* 0xfffffffc00f08947 */ /* 0x001fea000383ffff */
[----:B------:R-:W-:Y:S05]  /*6ed0*/  BSYNC.RECONVERGENT B1 ;  /* 0x0000000000017941 */ /* 0x000fea0003800200 */
.L_x_282:
        /* <DEDUP_REMOVED lines=8> */
.L_x_230:
[----:B------:R-:W-:Y:S05]  /*6f60*/  BSYNC B3 ;  /* 0x0000000000037941 */ /* 0x000fea0003800000 */
.L_x_229:
[----:B------:R-:W-:-:S03]  /*6f70*/  UMOV UR4, 0xffffffff ;  /* 0xffffffff00047882 */ /* 0x000fc60000000000 */
[----:B------:R-:W-:Y:S05]  /*6f80*/  BRA.DIV UR4, `(.L_x_285) ;  /* 0x00000046044c7947 */ /* 0x000fea000b800000 */
[----:B------:R-:W2:Y:S02]  /*6f90*/  SHFL.DOWN PT, R12, R37, 0x10, 0x1f ;  /* 0x0a001f00250c7f89 */ /* 0x000ea400000e0000 */
[----:B--2---:R-:W-:-:S05]  /*6fa0*/  FADD R12, R12, R37 ;  /* 0x000000250c0c7221 */ /* 0x004fca0000000000 */
[----:B------:R-:W2:Y:S02]  /*6fb0*/  SHFL.DOWN PT, R13, R12, 0x8, 0x1f ;  /* 0x09001f000c0d7f89 */ /* 0x000ea400000e0000 */
[----:B--2---:R-:W-:-:S05]  /*6fc0*/  FADD R15, R12, R13 ;  /* 0x0000000d0c0f7221 */ /* 0x004fca0000000000 */
[----:B------:R-:W2:Y:S02]  /*6fd0*/  SHFL.DOWN PT, R14, R15, 0x4, 0x1f ;  /* 0x08801f000f0e7f89 */ /* 0x000ea400000e0000 */
[----:B--2---:R-:W-:-:S05]  /*6fe0*/  FADD R23, R15, R14 ;  /* 0x0000000e0f177221 */ /* 0x004fca0000000000 */
[----:B------:R-:W2:Y:S02]  /*6ff0*/  SHFL.DOWN PT, R14, R23, 0x2, 0x1f ;  /* 0x08401f00170e7f89 */ /* 0x000ea400000e0000 */
[----:B--2---:R-:W-:-:S05]  /*7000*/  FADD R14, R23, R14 ;  /* 0x0000000e170e7221 */ /* 0x004fca0000000000 */
[----:B------:R2:W3:Y:S02]  /*7010*/  SHFL.DOWN PT, R13, R14, 0x1, 0x1f ;  /* 0x08201f000e0d7f89 */ /* 0x0004e400000e0000 */
.L_x_409:
[----:B------:R-:W4:Y:S01]  /*7020*/  LDS R12, [R0+0x4800] ;  /* 0x00480000000c7984 */ /* 0x000f220000000800 */
[----:B------:R-:W-:Y:S01]  /*7030*/  BSSY B5, `(.L_x_286) ;  /* 0x00000c4000057945 */ /* 0x000fe20003800000 */
[----:B------:R-:W-:Y:S01]  /*7040*/  HFMA2 R48, -RZ, RZ, 0, 0 ;  /* 0x00000000ff307431 */ /* 0x000fe200000001ff */
[----:B------:R-:W-:Y:S02]  /*7050*/  MOV R46, RZ ;  /* 0x000000ff002e7202 */ /* 0x000fe40000000f00 */
[----:B----4-:R-:W-:-:S13]  /*7060*/  ISETP.GE.AND P0, PT, R3, R12, PT ;  /* 0x0000000c0300720c */ /* 0x010fda0003f06270 */
[----:B------:R-:W-:Y:S05]  /*7070*/  @P0 BRA `(.L_x_287) ;  /* 0x0000000800fc0947 */ /* 0x000fea0003800000 */
[----:B------:R-:W-:Y:S02]  /*7080*/  MOV R46, RZ ;  /* 0x000000ff002e7202 */ /* 0x000fe40000000f00 */
[----:B------:R-:W-:Y:S02]  /*7090*/  MOV R29, R3 ;  /* 0x00000003001d7202 */ /* 0x000fe40000000f00 */
[----:B------:R-:W-:-:S07]  /*70a0*/  MOV R48, RZ ;  /* 0x000000ff00307202 */ /* 0x000fce0000000f00 */
.L_x_317:
[----:B------:R-:W-:Y:S01]  /*70b0*/  IADD3 R43, PT, PT, R29, 0x1, RZ ;  /* 0x000000011d2b7810 */ /* 0x000fe20007ffe0ff */
[----:B------:R-:W-:Y:S05]  /*70c0*/  YIELD ;  /* 0x0000000000007946 */ /* 0x000fea0003800000 */
[----:B------:R-:W-:Y:S01]  /*70d0*/  ISETP.GE.AND P0, PT, R43, R12, PT ;  /* 0x0000000c2b00720c */ /* 0x000fe20003f06270 */
[----:B------:R-:W-:Y:S01]  /*70e0*/  BSSY B4, `(.L_x_288) ;  /* 0x00000a2000047945 */ /* 0x000fe20003800000 */
[----:B------:R-:W-:Y:S01]  /*70f0*/  HFMA2 R51, -RZ, RZ, 0, 0 ;  /* 0x00000000ff337431 */ /* 0x000fe200000001ff */
[----:B------:R-:W-:Y:S01]  /*7100*/  MOV R47, RZ ;  /* 0x000000ff002f7202 */ /* 0x000fe20000000f00 */
[----:B------:R-:W-:-:S09]  /*7110*/  HFMA2 R49, -RZ, RZ, 0, 0 ;  /* 0x00000000ff317431 */ /* 0x000fd200000001ff */
[----:B-1----:R-:W-:Y:S05]  /*7120*/  @P0 BRA `(.L_x_289) ;  /* 0x0000000800740947 */ /* 0x002fea0003800000 */
[----:B------:R-:W-:-:S04]  /*7130*/  IMAD R25, R29, 0x3, RZ ;  /* 0x000000031d197824 */ /* 0x000fc800078e02ff */
[----:B------:R-:W-:-:S05]  /*7140*/  IMAD.WIDE.U32 R24, R25, 0x4, R30 ;  /* 0x0000000419187825 */ /* 0x000fca00078e001e */
[----:B------:R4:W5:Y:S04]  /*7150*/  LDG.E R34, desc[UR6][R24.64] ;  /* 0x0000000618227981 */ /* 0x000968000c1e1900 */
[----:B------:R4:W5:Y:S04]  /*7160*/  LDG.E R35, desc[UR6][R24.64+0x4] ;  /* 0x0000040618237981 */ /* 0x000968000c1e1900 */
[----:B------:R4:W5:Y:S01]  /*7170*/  LDG.E R37, desc[UR6][R24.64+0x8] ;  /* 0x0000080618257981 */ /* 0x000962000c1e1900 */
[----:B------:R-:W-:Y:S02]  /*7180*/  MOV R40, 0x400 ;  /* 0x0000040000287802 */ /* 0x000fe40000000f00 */
        /* <DEDUP_REMOVED lines=8> */
[----:B------:R4:W1:Y:S02]  /*7210*/  LDS R41, [R0+0x600] ;  /* 0x0006000000297984 */ /* 0x0008640000000800 */
[----:B0---4-:R-:W-:-:S07]  /*7220*/  FMUL R42, R42, 332.063690185546875 ;  /* 0x43a608272a2a7820 */ /* 0x011fce0000400000 */
.L_x_310:
[----:B------:R-:W-:-:S04]  /*7230*/  IMAD R25, R43, 0x3, RZ ;  /* 0x000000032b197824 */ /* 0x000fc800078e02ff */
[----:B------:R-:W-:-:S05]  /*7240*/  IMAD.WIDE.U32 R24, R25, 0x4, R30 ;  /* 0x0000000419187825 */ /* 0x000fca00078e001e */
[----:B------:R-:W4:Y:S04]  /*7250*/  LDG.E R50, desc[UR6][R24.64+0x4] ;  /* 0x0000040618327981 */ /* 0x000f28000c1e1900 */
[----:B------:R-:W2:Y:S04]  /*7260*/  LDG.E R15, desc[UR6][R24.64] ;  /* 0x00000006180f7981 */ /* 0x000ea8000c1e1900 */
[----:B------:R-:W3:Y:S01]  /*7270*/  LDG.E R44, desc[UR6][R24.64+0x8] ;  /* 0x00000806182c7981 */ /* 0x000ee2000c1e1900 */
[----:B------:R-:W-:Y:S05]  /*7280*/  YIELD ;  /* 0x0000000000007946 */ /* 0x000fea0003800000 */
[----:B------:R-:W-:Y:S01]  /*7290*/  BSSY.RECONVERGENT B3, `(.L_x_290) ;  /* 0x0000083000037945 */ /* 0x000fe20003800200 */
[----:B----45:R-:W-:Y:S01]  /*72a0*/  FADD R50, -R35, R50 ;  /* 0x0000003223327221 */ /* 0x030fe20000000100 */
[----:B--2---:R-:W-:-:S03]  /*72b0*/  FADD R56, -R34, R15 ;  /* 0x0000000f22387221 */ /* 0x004fc60000000100 */
        /* <DEDUP_REMOVED lines=29> */
.L_x_295:
[----:B------:R-:W-:Y:S05]  /*7490*/  BSYNC.RECONVERGENT B7 ;  /* 0x0000000000077941 */ /* 0x000fea0003800200 */
.L_x_294:
[C---:B------:R-:W-:Y:S01]  /*74a0*/  FADD R15, R0.reuse, R0 ;  /* 0x00000000000f7221 */ /* 0x040fe20000000000 */
[----:B------:R-:W-:-:S03]  /*74b0*/  FMUL R0, R0, R0 ;  /* 0x0000000000007220 */ /* 0x000fc60000400000 */
[----:B------:R-:W-:-:S04]  /*74c0*/  FADD R15, -R15, 3 ;  /* 0x404000000f0f7421 */ /* 0x000fc80000000100 */
[----:B------:R-:W-:-:S07]  /*74d0*/  FFMA R57, -R0, R15, 1 ;  /* 0x3f80000000397423 */ /* 0x000fce000000010f */
.L_x_293:
[----:B------:R-:W-:Y:S05]  /*74e0*/  BSYNC.RECONVERGENT B6 ;  /* 0x0000000000067941 */ /* 0x000fea0003800200 */
.L_x_292:
[----:B0-----:R-:W-:Y:S01]  /*74f0*/  IADD3 R0, PT, PT, R58, -0xd000000, RZ ;  /* 0xf30000003a007810 */ /* 0x001fe20007ffe0ff */
[----:B------:R0:W0:Y:S01]  /*7500*/  MUFU.RSQ R15, R58 ;  /* 0x0000003a000f7308 */ /* 0x0000220000001400 */
[----:B------:R-:W-:Y:S02]  /*7510*/  BSSY.RECONVERGENT B1, `(.L_x_296) ;  /* 0x000000b000017945 */ /* 0x000fe40003800200 */
[----:B------:R-:W-:-:S13]  /*7520*/  ISETP.GT.U32.AND P0, PT, R0, 0x727fffff, PT ;  /* 0x727fffff0000780c */ /* 0x000fda0003f04070 */
[----:B------:R-:W-:Y:S05]  /*7530*/  @!P0 BRA `(.L_x_297) ;  /* 0x0000000000108947 */ /* 0x000fea0003800000 */
[----:B------:R-:W-:Y:S02]  /*7540*/  MOV R0, R58 ;  /* 0x0000003a00007202 */ /* 0x000fe40000000f00 */
[----:B------:R-:W-:-:S07]  /*7550*/  MOV R24, 0x7570 ;  /* 0x0000757000187802 */ /* 0x000fce0000000f00 */
[----:B01234-:R-:W-:Y:S05]  /*7560*/  CALL.REL.NOINC `($__internal_3_$__cuda_sm20_sqrt_rn_f32_slowpath) ;  /* 0x0000004c00547944 */ /* 0x01ffea0003c00000 */
[----:B------:R-:W-:Y:S05]  /*7570*/  BRA `(.L_x_298) ;  /* 0x0000000000107947 */ /* 0x000fea0003800000 */
.L_x_297:
[----:B0-----:R-:W-:Y:S01]  /*7580*/  FMUL.FTZ R23, R58, R15 ;  /* 0x0000000f3a177220 */ /* 0x001fe20000410000 */
[----:B------:R-:W-:-:S03]  /*7590*/  FMUL.FTZ R0, R15, 0.5 ;  /* 0x3f0000000f007820 */ /* 0x000fc60000410000 */
[----:B------:R-:W-:-:S04]  /*75a0*/  FFMA R58, -R23, R23, R58 ;  /* 0x00000017173a7223 */ /* 0x000fc8000000013a */
[----:B------:R-:W-:-:S07]  /*75b0*/  FFMA R23, R58, R0, R23 ;  /* 0x000000003a177223 */ /* 0x000fce0000000017 */
.L_x_298:
[----:B------:R-:W-:Y:S05]  /*75c0*/  BSYNC.RECONVERGENT B1 ;  /* 0x0000000000017941 */ /* 0x000fea0003800200 */
.L_x_296:
        /* <DEDUP_REMOVED lines=10> */
.L_x_300:
[----:B------:R-:W0:Y:S02]  /*7670*/  MUFU.RCP R0, R23 ;  /* 0x0000001700007308 */ /* 0x000e240000001000 */
[----:B0-----:R-:W-:-:S04]  /*7680*/  FFMA R15, R0, R23, -1 ;  /* 0xbf800000000f7423 */ /* 0x001fc80000000017 */
[----:B------:R-:W-:-:S04]  /*7690*/  FADD.FTZ R15, -R15, -RZ ;  /* 0x800000ff0f0f7221 */ /* 0x000fc80000010100 */
[----:B------:R-:W-:-:S07]  /*76a0*/  FFMA R45, R0, R15, R0 ;  /* 0x0000000f002d7223 */ /* 0x000fce0000000000 */
.L_x_301:
[----:B------:R-:W-:Y:S05]  /*76b0*/  BSYNC.RECONVERGENT B2 ;  /* 0x0000000000027941 */ /* 0x000fea0003800200 */
.L_x_299:
[----:B-1--4-:R-:W-:Y:S01]  /*76c0*/  FMUL R0, R41, R52 ;  /* 0x0000003429007220 */ /* 0x012fe20000400000 */
[----:B------:R-:W-:Y:S03]  /*76d0*/  BSSY.RECONVERGENT B1, `(.L_x_302) ;  /* 0x000000c000017945 */ /* 0x000fe60003800200 */
[----:B------:R0:W1:Y:S01]  /*76e0*/  MUFU.RSQ R15, R0 ;  /* 0x00000000000f7308 */ /* 0x0000620000001400 */
[----:B------:R-:W-:-:S04]  /*76f0*/  IADD3 R23, PT, PT, R0, -0xd000000, RZ ;  /* 0xf300000000177810 */ /* 0x000fc80007ffe0ff */
[----:B------:R-:W-:-:S13]  /*7700*/  ISETP.GT.U32.AND P0, PT, R23, 0x727fffff, PT ;  /* 0x727fffff1700780c */ /* 0x000fda0003f04070 */
[----:B01----:R-:W-:Y:S05]  /*7710*/  @!P0 BRA `(.L_x_303) ;  /* 0x00000000000c8947 */ /* 0x003fea0003800000 */
[----:B------:R-:W-:-:S07]  /*7720*/  MOV R24, 0x7740 ;  /* 0x0000774000187802 */ /* 0x000fce0000000f00 */
[----:B--23--:R-:W-:Y:S05]  /*7730*/  CALL.REL.NOINC `($__internal_3_$__cuda_sm20_sqrt_rn_f32_slowpath) ;  /* 0x0000004800e07944 */ /* 0x00cfea0003c00000 */
[----:B------:R-:W-:Y:S05]  /*7740*/  BRA `(.L_x_304) ;  /* 0x0000000000107947 */ /* 0x000fea0003800000 */
.L_x_303:
[----:B------:R-:W-:Y:S01]  /*7750*/  FMUL.FTZ R23, R0, R15 ;  /* 0x0000000f00177220 */ /* 0x000fe20000410000 */
[----:B------:R-:W-:-:S03]  /*7760*/  FMUL.FTZ R15, R15, 0.5 ;  /* 0x3f0000000f0f7820 */ /* 0x000fc60000410000 */
[----:B------:R-:W-:-:S04]  /*7770*/  FFMA R0, -R23, R23, R0 ;  /* 0x0000001717007223 */ /* 0x000fc80000000100 */
[----:B------:R-:W-:-:S07]  /*7780*/  FFMA R23, R0, R15, R23 ;  /* 0x0000000f00177223 */ /* 0x000fce0000000017 */
.L_x_304:
[----:B------:R-:W-:Y:S05]  /*7790*/  BSYNC.RECONVERGENT B1 ;  /* 0x0000000000017941 */ /* 0x000fea0003800200 */
.L_x_302:
[----:B---3--:R-:W-:Y:S01]  /*77a0*/  FADD R54, R39, R54 ;  /* 0x0000003627367221 */ /* 0x008fe20000000000 */
[C---:B------:R-:W-:Y:S01]  /*77b0*/  FMUL R26, R23.reuse, 24 ;  /* 0x41c00000171a7820 */ /* 0x040fe20000400000 */
[----:B------:R-:W-:Y:S01]  /*77c0*/  FMUL R23, R23, 4 ;  /* 0x4080000017177820 */ /* 0x000fe20000400000 */
[----:B------:R-:W-:Y:S01]  /*77d0*/  BSSY.RECONVERGENT B1, `(.L_x_305) ;  /* 0x0000020000017945 */ /* 0x000fe20003800200 */
[----:B------:R-:W-:-:S04]  /*77e0*/  FMUL R54, R54, 0.5 ;  /* 0x3f00000036367820 */ /* 0x000fc80000400000 */
[----:B------:R-:W-:-:S04]  /*77f0*/  FMUL R54, R54, R45 ;  /* 0x0000002d36367220 */ /* 0x000fc80000400000 */
[----:B------:R-:W-:-:S04]  /*7800*/  FMUL R15, R54, R54 ;  /* 0x00000036360f7220 */ /* 0x000fc80000400000 */
[----:B------:R-:W-:-:S04]  /*7810*/  FMUL R15, R54, R15 ;  /* 0x0000000f360f7220 */ /* 0x000fc80000400000 */
[----:B------:R-:W-:-:S04]  /*7820*/  FMUL R15, R54, R15 ;  /* 0x0000000f360f7220 */ /* 0x000fc80000400000 */
[----:B------:R-:W-:-:S04]  /*7830*/  FMUL R15, R54, R15 ;  /* 0x0000000f360f7220 */ /* 0x000fc80000400000 */
[----:B------:R-:W-:-:S04]  /*7840*/  FMUL R15, R54, R15 ;  /* 0x0000000f360f7220 */ /* 0x000fc80000400000 */
[----:B------:R-:W-:-:S04]  /*7850*/  FMUL R0, R15, R15 ;  /* 0x0000000f0f007220 */ /* 0x000fc80000400000 */
[--C-:B------:R-:W-:Y:S01]  /*7860*/  FADD R24, R0, R0.reuse ;  /* 0x0000000000187221 */ /* 0x100fe20000000000 */
[----:B------:R-:W-:-:S03]  /*7870*/  FADD R0, -R15, R0 ;  /* 0x000000000f007221 */ /* 0x000fc60000000100 */
[----:B------:R-:W-:Y:S01]  /*7880*/  FADD R25, -R15, R24 ;  /* 0x000000180f197221 */ /* 0x000fe20000000100 */
[----:B--2---:R-:W-:Y:S01]  /*7890*/  FMUL R24, R42, R55 ;  /* 0x000000372a187220 */ /* 0x004fe20000400000 */
[----:B------:R-:W-:Y:S01]  /*78a0*/  FMUL R23, R0, R23 ;  /* 0x0000001700177220 */ /* 0x000fe20000400000 */
[----:B------:R-:W-:Y:S02]  /*78b0*/  IMAD R0, R43, 0xc, R5 ;  /* 0x0000000c2b007824 */ /* 0x000fe400078e0205 */
[----:B------:R-:W-:Y:S01]  /*78c0*/  FMUL R26, R25, R26 ;  /* 0x0000001a191a7220 */ /* 0x000fe20000400000 */
[----:B------:R-:W-:Y:S01]  /*78d0*/  FMUL R25, R24, R45 ;  /* 0x0000002d18197220 */ /* 0x000fe20000400000 */
[----:B------:R-:W-:Y:S02]  /*78e0*/  FFMA R46, R23, R57, R46 ;  /* 0x00000039172e7223 */ /* 0x000fe4000000002e */
[-C--:B------:R-:W-:Y:S01]  /*78f0*/  FMUL R26, R26, R45.reuse ;  /* 0x0000002d1a1a7220 */ /* 0x080fe20000400000 */
[C---:B------:R-:W-:Y:S01]  /*7900*/  FMUL R24, R25.reuse, R45 ;  /* 0x0000002d19187220 */ /* 0x040fe20000400000 */
[----:B------:R-:W-:-:S02]  /*7910*/  FFMA R48, R25, R57, R48 ;  /* 0x0000003919307223 */ /* 0x000fc40000000030 */
[----:B------:R-:W-:-:S04]  /*7920*/  FMUL R53, R26, R45 ;  /* 0x0000002d1a357220 */ /* 0x000fc80000400000 */
[----:B------:R-:W-:-:S04]  /*7930*/  FFMA R24, R24, R45, R53 ;  /* 0x0000002d18187223 */ /* 0x000fc80000000035 */
[----:B------:R-:W-:-:S04]  /*7940*/  FMUL R15, R24, R57 ;  /* 0x00000039180f7220 */ /* 0x000fc80000400000 */
[-C--:B------:R-:W-:Y:S01]  /*7950*/  FFMA R51, R56, R15.reuse, R51 ;  /* 0x0000000f38337223 */ /* 0x080fe20000000033 */
[-C--:B------:R-:W-:Y:S01]  /*7960*/  FFMA R47, R50, R15.reuse, R47 ;  /* 0x0000000f322f7223 */ /* 0x080fe2000000002f */
[-C--:B------:R-:W-:Y:S01]  /*7970*/  FFMA R49, R44, R15.reuse, R49 ;  /* 0x0000000f2c317223 */ /* 0x080fe20000000031 */
[----:B------:R-:W-:-:S07]  /*7980*/  FMUL R23, R56, -R15 ;  /* 0x8000000f38177220 */ /* 0x000fce0000400000 */
.L_x_306:
[----:B------:R-:W0:Y:S02]  /*7990*/  LDS R24, [R0] ;  /* 0x0000000000187984 */ /* 0x000e240000000800 */
[----:B0-----:R-:W-:-:S05]  /*79a0*/  FADD R25, R23, R24 ;  /* 0x0000001817197221 */ /* 0x001fca0000000000 */
[----:B------:R-:W0:Y:S02]  /*79b0*/  ATOMS.CAST.SPIN P0, [R0], R24, R25 ;  /* 0x000000180000758d */ /* 0x000e240001800019 */
[----:B0-----:R-:W-:Y:S05]  /*79c0*/  @!P0 BRA `(.L_x_306) ;  /* 0xfffffffc00f08947 */ /* 0x001fea000383ffff */
[----:B------:R-:W-:Y:S05]  /*79d0*/  BSYNC.RECONVERGENT B1 ;  /* 0x0000000000017941 */ /* 0x000fea0003800200 */
.L_x_305:
[----:B------:R-:W-:Y:S01]  /*79e0*/  BSSY.RECONVERGENT B1, `(.L_x_307) ;  /* 0x0000006000017945 */ /* 0x000fe20003800200 */
[----:B------:R-:W-:-:S07]  /*79f0*/  FMUL R23, R50, -R15 ;  /* 0x8000000f32177220 */ /* 0x000fce0000400000 */
.L_x_308:
[----:B------:R-:W0:Y:S02]  /*7a00*/  LDS R24, [R0+0x4] ;  /* 0x0000040000187984 */ /* 0x000e240000000800 */
[----:B0-----:R-:W-:-:S05]  /*7a10*/  FADD R25, R23, R24 ;  /* 0x0000001817197221 */ /* 0x001fca0000000000 */
[----:B------:R-:W0:Y:S02]  /*7a20*/  ATOMS.CAST.SPIN P0, [R0+0x4], R24, R25 ;  /* 0x000004180000758d */ /* 0x000e240001800019 */
[----:B0-----:R-:W-:Y:S05]  /*7a30*/  @!P0 BRA `(.L_x_308) ;  /* 0xfffffffc00f08947 */ /* 0x001fea000383ffff */
[----:B------:R-:W-:Y:S05]  /*7a40*/  BSYNC.RECONVERGENT B1 ;  /* 0x0000000000017941 */ /* 0x000fea0003800200 */
.L_x_307:
[----:B------:R-:W-:Y:S01]  /*7a50*/  BSSY.RECONVERGENT B1, `(.L_x_291) ;  /* 0x0000006000017945 */ /* 0x000fe20003800200 */
[----:B------:R-:W-:-:S07]  /*7a60*/  FMUL R15, R44, -R15 ;  /* 0x8000000f2c0f7220 */ /* 0x000fce0000400000 */
.L_x_309:
[----:B------:R-:W0:Y:S02]  /*7a70*/  LDS R24, [R0+0x8] ;  /* 0x0000080000187984 */ /* 0x000e240000000800 */
[----:B0-----:R-:W-:-:S05]  /*7a80*/  FADD R25, R15, R24 ;  /* 0x000000180f197221 */ /* 0x001fca0000000000 */
[----:B------:R-:W0:Y:S02]  /*7a90*/  ATOMS.CAST.SPIN P0, [R0+0x8], R24, R25 ;  /* 0x000008180000758d */ /* 0x000e240001800019 */
[----:B0-----:R-:W-:Y:S05]  /*7aa0*/  @!P0 BRA `(.L_x_309) ;  /* 0xfffffffc00f08947 */ /* 0x001fea000383ffff */
[----:B------:R-:W-:Y:S05]  /*7ab0*/  BSYNC.RECONVERGENT B1 ;  /* 0x0000000000017941 */ /* 0x000fea0003800200 */
.L_x_291:
[----:B------:R-:W-:Y:S05]  /*7ac0*/  BSYNC.RECONVERGENT B3 ;  /* 0x0000000000037941 */ /* 0x000fea0003800200 */
.L_x_290:
[----:B------:R-:W-:-:S04]  /*7ad0*/  IADD3 R43, PT, PT, R43, 0x1, RZ ;  /* 0x000000012b2b7810 */ /* 0x000fc80007ffe0ff */
[----:B------:R-:W-:-:S13]  /*7ae0*/  ISETP.GE.AND P0, PT, R43, R12, PT ;  /* 0x0000000c2b00720c */ /* 0x000fda0003f06270 */
[----:B------:R-:W-:Y:S05]  /*7af0*/  @!P0 BRA `(.L_x_310) ;  /* 0xfffffff400cc8947 */ /* 0x000fea000383ffff */
.L_x_289:
[----:B------:R-:W-:Y:S05]  /*7b00*/  BSYNC B4 ;  /* 0x0000000000047941 */ /* 0x000fea0003800000 */
.L_x_288:
[----:B------:R-:W-:Y:S01]  /*7b10*/  BSSY.RECONVERGENT B1, `(.L_x_311) ;  /* 0x0000006000017945 */ /* 0x000fe20003800200 */
[----:B------:R-:W-:-:S07]  /*7b20*/  IMAD R0, R29, 0xc, R5 ;  /* 0x0000000c1d007824 */ /* 0x000fce00078e0205 */
.L_x_312:
[----:B------:R-:W4:Y:S02]  /*7b30*/  LDS R24, [R0] ;  /* 0x0000000000187984 */ /* 0x000f240000000800 */
[----:B----4-:R-:W-:-:S05]  /*7b40*/  FADD R25, R51, R24 ;  /* 0x0000001833197221 */ /* 0x010fca0000000000 */
[----:B------:R-:W4:Y:S02]  /*7b50*/  ATOMS.CAST.SPIN P0, [R0], R24, R25 ;  /* 0x000000180000758d */ /* 0x000f240001800019 */
[----:B----4-:R-:W-:Y:S05]  /*7b60*/  @!P0 BRA `(.L_x_312) ;  /* 0xfffffffc00f08947 */ /* 0x010fea000383ffff */
[----:B------:R-:W-:Y:S05]  /*7b70*/  BSYNC.RECONVERGENT B1 ;  /* 0x0000000000017941 */ /* 0x000fea0003800200 */
.L_x_311:
[----:B------:R-:W-:Y:S01]  /*7b80*/  BSSY.RECONVERGENT B1, `(.L_x_313) ;  /* 0x0000005000017945 */ /* 0x000fe20003800200 */
.L_x_314:
[----:B------:R-:W4:Y:S02]  /*7b90*/  LDS R24, [R0+0x4] ;  /* 0x0000040000187984 */ /* 0x000f240000000800 */
[----:B----4-:R-:W-:-:S05]  /*7ba0*/  FADD R25, R47, R24 ;  /* 0x000000182f197221 */ /* 0x010fca0000000000 */
[----:B------:R-:W4:Y:S02]  /*7bb0*/  ATOMS.CAST.SPIN P0, [R0+0x4], R24, R25 ;  /* 0x000004180000758d */ /* 0x000f240001800019 */
[----:B----4-:R-:W-:Y:S05]  /*7bc0*/  @!P0 BRA `(.L_x_314) ;  /* 0xfffffffc00f08947 */ /* 0x010fea000383ffff */
[----:B------:R-:W-:Y:S05]  /*7bd0*/  BSYNC.RECONVERGENT B1 ;  /* 0x0000000000017941 */ /* 0x000fea0003800200 */
.L_x_313:
[----:B------:R-:W-:Y:S01]  /*7be0*/  BSSY.RECONVERGENT B1, `(.L_x_315) ;  /* 0x0000005000017945 */ /* 0x000fe20003800200 */
.L_x_316:
[----:B------:R-:W4:Y:S02]  /*7bf0*/  LDS R24, [R0+0x8] ;  /* 0x0000080000187984 */ /* 0x000f240000000800 */
[----:B----4-:R-:W-:-:S05]  /*7c00*/  FADD R25, R49, R24 ;  /* 0x0000001831197221 */ /* 0x010fca0000000000 */
[----:B------:R-:W4:Y:S02]  /*7c10*/  ATOMS.CAST.SPIN P0, [R0+0x8], R24, R25 ;  /* 0x000008180000758d */ /* 0x000f240001800019 */
[----:B----4-:R-:W-:Y:S05]  /*7c20*/  @!P0 BRA `(.L_x_316) ;  /* 0xfffffffc00f08947 */ /* 0x010fea000383ffff */
[----:B------:R-:W-:Y:S05]  /*7c30*/  BSYNC.RECONVERGENT B1 ;  /* 0x0000000000017941 */ /* 0x000fea0003800200 */
.L_x_315:
[----:B------:R-:W-:-:S04]  /*7c40*/  IADD3 R29, PT, PT, R29, 0x20, RZ ;  /* 0x000000201d1d7810 */ /* 0x000fc80007ffe0ff */
[----:B------:R-:W-:-:S13]  /*7c50*/  ISETP.GE.AND P0, PT, R29, R12, PT ;  /* 0x0000000c1d00720c */ /* 0x000fda0003f06270 */
[----:B------:R-:W-:Y:S05]  /*7c60*/  @!P0 BRA `(.L_x_317) ;  /* 0xfffffff400108947 */ /* 0x000fea000383ffff */
.L_x_287:
[----:B------:R-:W-:Y:S05]  /*7c70*/  BSYNC B5 ;  /* 0x0000000000057941 */ /* 0x000fea0003800000 */
.L_x_286:
[----:B------:R-:W-:-:S03]  /*7c80*/  UMOV UR4, 0xffffffff ;  /* 0xffffffff00047882 */ /* 0x000fc60000000000 */
[----:B------:R-:W-:Y:S05]  /*7c90*/  BRA.DIV UR4, `(.L_x_318) ;  /* 0x0000003a04a87947 */ /* 0x000fea000b800000 */
[----:B------:R-:W4:Y:S01]  /*7ca0*/  SHFL.DOWN PT, R15, R46, 0x10, 0x1f ;  /* 0x0a001f002e0f7f89 */ /* 0x000f2200000e0000 */
[----:B------:R-:W-:-:S03]  /*7cb0*/  NOP ;  /* 0x0000000000007918 */ /* 0x000fc60000000000 */
[----:B------:R-:W5:Y:S01]  /*7cc0*/  SHFL.DOWN PT, R23, R48, 0x10, 0x1f ;  /* 0x0a001f0030177f89 */ /* 0x000f6200000e0000 */
[----:B----4-:R-:W-:-:S05]  /*7cd0*/  FADD R15, R15, R46 ;  /* 0x0000002e0f0f7221 */ /* 0x010fca0000000000 */
[----:B------:R-:W4:Y:S01]  /*7ce0*/  SHFL.DOWN PT, R0, R15, 0x8, 0x1f ;  /* 0x09001f000f007f89 */ /* 0x000f2200000e0000 */
[----:B-----5:R-:W-:-:S05]  /*7cf0*/  FADD R24, R23, R48 ;  /* 0x0000003017187221 */ /* 0x020fca0000000000 */
[----:B------:R-:W5:Y:S01]  /*7d00*/  SHFL.DOWN PT, R23, R24, 0x8, 0x1f ;  /* 0x09001f0018177f89 */ /* 0x000f6200000e0000 */
[----:B----4-:R-:W-:Y:S01]  /*7d10*/  FADD R0, R15, R0 ;  /* 0x000000000f007221 */ /* 0x010fe20000000000 */
[----:B-----5:R-:W-:-:S04]  /*7d20*/  FADD R25, R24, R23 ;  /* 0x0000001718197221 */ /* 0x020fc80000000000 */
[----:B------:R-:W4:Y:S04]  /*7d30*/  SHFL.DOWN PT, R23, R0, 0x4, 0x1f ;  /* 0x08801f0000177f89 */ /* 0x000f2800000e0000 */
[----:B------:R-:W5:Y:S01]  /*7d40*/  SHFL.DOWN PT, R26, R25, 0x4, 0x1f ;  /* 0x08801f00191a7f89 */ /* 0x000f6200000e0000 */
[----:B----4-:R-:W-:Y:S01]  /*7d50*/  FADD R23, R0, R23 ;  /* 0x0000001700177221 */ /* 0x010fe20000000000 */
[----:B-----5:R-:W-:-:S04]  /*7d60*/  FADD R26, R25, R26 ;  /* 0x0000001a191a7221 */ /* 0x020fc80000000000 */
[----:B------:R-:W4:Y:S04]  /*7d70*/  SHFL.DOWN PT, R12, R23, 0x2, 0x1f ;  /* 0x08401f00170c7f89 */ /* 0x000f2800000e0000 */
[----:B------:R-:W5:Y:S01]  /*7d80*/  SHFL.DOWN PT, R35, R26, 0x2, 0x1f ;  /* 0x08401f001a237f89 */ /* 0x000f6200000e0000 */
[----:B----4-:R-:W-:Y:S01]  /*7d90*/  FADD R12, R23, R12 ;  /* 0x0000000c170c7221 */ /* 0x010fe20000000000 */
[----:B-----5:R-:W-:-:S04]  /*7da0*/  FADD R34, R26, R35 ;  /* 0x000000231a227221 */ /* 0x020fc80000000000 */
[----:B------:R4:W0:Y:S04]  /*7db0*/  SHFL.DOWN PT, R29, R12, 0x1, 0x1f ;  /* 0x08201f000c1d7f89 */ /* 0x00082800000e0000 */
[----:B-1----:R4:W1:Y:S02]  /*7dc0*/  SHFL.DOWN PT, R41, R34, 0x1, 0x1f ;  /* 0x08201f0022297f89 */ /* 0x00286400000e0000 */
.L_x_422:
[----:B------:R-:W5:Y:S01]  /*7dd0*/  S2UR UR5, SR_CgaCtaId ;  /* 0x00000000000579c3 */ /* 0x000f620000008800 */
[----:B------:R-:W-:Y:S01]  /*7de0*/  UMOV UR4, 0x400 ;  /* 0x0000040000047882 */ /* 0x000fe20000000000 */
[----:B------:R-:W-:Y:S01]  /*7df0*/  BSSY.RECONVERGENT B2, `(.L_x_319) ;  /* 0x000002d000027945 */ /* 0x000fe20003800200 */
[----:B-----5:R-:W-:-:S09]  /*7e00*/  ULEA UR4, UR5, UR4, 0x18 ;  /* 0x0000000405047291 */ /* 0x020fd2000f8ec0ff */
[----:B------:R-:W5:Y:S02]  /*7e10*/  LDS R35, [UR4+0x4800] ;  /* 0x00480004ff237984 */ /* 0x000f640008000800 */
[----:B-----5:R-:W-:-:S13]  /*7e20*/  ISETP.GE.AND P0, PT, R3, R35, PT ;  /* 0x000000230300720c */ /* 0x020fda0003f06270 */
[----:B------:R-:W-:Y:S05]  /*7e30*/  @P0 BRA `(.L_x_320) ;  /* 0x0000000000a00947 */ /* 0x000fea0003800000 */
[----:B------:R-:W-:-:S07]  /*7e40*/  MOV R40, R3 ;  /* 0x0000000300287202 */ /* 0x000fce0000000f00 */
.L_x_324:
[----:B------:R-:W5:Y:S01]  /*7e50*/  S2UR UR5, SR_CgaCtaId ;  /* 0x00000000000579c3 */ /* 0x000f620000008800 */
[----:B------:R-:W-:Y:S01]  /*7e60*/  UMOV UR4, 0x400 ;  /* 0x0000040000047882 */ /* 0x000fe20000000000 */
[----:B------:R-:W-:Y:S01]  /*7e70*/  BSSY.RECONVERGENT B3, `(.L_x_321) ;  /* 0x000000f000037945 */ /* 0x000fe20003800200 */
[----:B-----5:R-:W-:-:S06]  /*7e80*/  ULEA UR4, UR5, UR4, 0x18 ;  /* 0x0000000405047291 */ /* 0x020fcc000f8ec0ff */
[----:B------:R-:W-:-:S05]  /*7e90*/  LEA R0, R40, UR4, 0x2 ;  /* 0x0000000428007c11 */ /* 0x000fca000f8e10ff */
[----:B0-----:R-:W5:Y:S02]  /*7ea0*/  LDS R25, [R0] ;  /* 0x0000000000197984 */ /* 0x001f640000000800 */
[----:B-----5:R-:W-:-:S04]  /*7eb0*/  IADD3 R15, PT, PT, R25, 0x1800000, RZ ;  /* 0x01800000190f7810 */ /* 0x020fc80007ffe0ff */
[----:B------:R-:W-:-:S04]  /*7ec0*/  LOP3.LUT R15, R15, 0x7f800000, RZ, 0xc0, !PT ;  /* 0x7f8000000f0f7812 */ /* 0x000fc800078ec0ff */
[----:B------:R-:W-:-:S13]  /*7ed0*/  ISETP.GT.U32.AND P0, PT, R15, 0x1ffffff, PT ;  /* 0x01ffffff0f00780c */ /* 0x000fda0003f04070 */
[----:B------:R-:W-:Y:S05]  /*7ee0*/  @P0 BRA `(.L_x_322) ;  /* 0x00000000000c0947 */ /* 0x000fea0003800000 */
[----:B------:R-:W-:-:S07]  /*7ef0*/  MOV R24, 0x7f10 ;  /* 0x00007f1000187802 */ /* 0x000fce0000000f00 */
[----:B01234-:R-:W-:Y:S05]  /*7f00*/  CALL.REL.NOINC `($__internal_2_$__cuda_sm20_rcp_rn_f32_slowpath) ;  /* 0x00000040001c7944 */ /* 0x01ffea0003c00000 */
[----:B------:R-:W-:Y:S05]  /*7f10*/  BRA `(.L_x_323) ;  /* 0x0000000000107947 */ /* 0x000fea0003800000 */
.L_x_322:
[----:B------:R-:W5:Y:S02]  /*7f20*/  MUFU.RCP R23, R25 ;  /* 0x0000001900177308 */ /* 0x000f640000001000 */
[----:B-----5:R-:W-:-:S04]  /*7f30*/  FFMA R0, R25, R23, -1 ;  /* 0xbf80000019007423 */ /* 0x020fc80000000017 */
[----:B------:R-:W-:-:S04]  /*7f40*/  FADD.FTZ R0, -R0, -RZ ;  /* 0x800000ff00007221 */ /* 0x000fc80000010100 */
[----:B------:R-:W-:-:S07]  /*7f50*/  FFMA R23, R23, R0, R23 ;  /* 0x0000000017177223 */ /* 0x000fce0000000017 */
.L_x_323:
[----:B------:R-:W-:Y:S05]  /*7f60*/  BSYNC.RECONVERGENT B3 ;  /* 0x0000000000037941 */ /* 0x000fea0003800200 */
.L_x_321:
[----:B------:R-:W-:-:S05]  /*7f70*/  LEA R25, R40, R40, 0x1 ;  /* 0x0000002828197211 */ /* 0x000fca00078e08ff */
[----:B------:R-:W-:-:S05]  /*7f80*/  IMAD.WIDE.U32 R24, R25, 0x4, R32 ;  /* 0x0000000419187825 */ /* 0x000fca00078e0020 */
[----:B------:R-:W5:Y:S04]  /*7f90*/  LDG.E R15, desc[UR6][R24.64] ;  /* 0x00000006180f7981 */ /* 0x000f68000c1e1900 */
[----:B------:R-:W2:Y:S04]  /*7fa0*/  LDG.E R37, desc[UR6][R24.64+0x4] ;  /* 0x0000040618257981 */ /* 0x000ea8000c1e1900 */
[----:B------:R-:W3:Y:S01]  /*7fb0*/  LDG.E R39, desc[UR6][R24.64+0x8] ;  /* 0x0000080618277981 */ /* 0x000ee2000c1e1900 */
[C---:B------:R-:W-:Y:S01]  /*7fc0*/  IMAD R0, R40.reuse, 0xc, R5 ;  /* 0x0000000c28007824 */ /* 0x040fe200078e0205 */
[----:B------:R-:W-:-:S04]  /*7fd0*/  IADD3 R40, PT, PT, R40, 0x20, RZ ;  /* 0x0000002028287810 */ /* 0x000fc80007ffe0ff */
[----:B------:R-:W0:Y:S01]  /*7fe0*/  LDS R26, [R0] ;  /* 0x00000000001a7984 */ /* 0x000e220000000800 */
[----:B------:R-:W-:-:S03]  /*7ff0*/  ISETP.GE.AND P0, PT, R40, R35, PT ;  /* 0x000000232800720c */ /* 0x000fc60003f06270 */
[----:B------:R-:W1:Y:S04]  /*8000*/  LDS R28, [R0+0x4] ;  /* 0x00000400001c7984 */ /* 0x000e680000000800 */
[----:B------:R-:W4:Y:S01]  /*8010*/  LDS R36, [R0+0x8] ;  /* 0x0000080000247984 */ /* 0x000f220000000800 */
[C---:B0-----:R-:W-:Y:S01]  /*8020*/  FMUL R26, R11.reuse, R26 ;  /* 0x0000001a0b1a7220 */ /* 0x041fe20000400000 */
[C---:B-1----:R-:W-:Y:S01]  /*8030*/  FMUL R28, R11.reuse, R28 ;  /* 0x0000001c0b1c7220 */ /* 0x042fe20000400000 */
[----:B----4-:R-:W-:Y:S02]  /*8040*/  FMUL R36, R11, R36 ;  /* 0x000000240b247220 */ /* 0x010fe40000400000 */
[-C--:B-----5:R-:W-:Y:S01]  /*8050*/  FFMA R15, R26, R23.reuse, R15 ;  /* 0x000000171a0f7223 */ /* 0x0a0fe2000000000f */
[----:B--2---:R-:W-:-:S04]  /*8060*/  FFMA R37, R28, R23, R37 ;  /* 0x000000171c257223 */ /* 0x004fc80000000025 */
[----:B------:R0:W-:Y:S01]  /*8070*/  STG.E desc[UR6][R24.64], R15 ;  /* 0x0000000f18007986 */ /* 0x0001e2000c101906 */
[----:B---3--:R-:W-:-:S03]  /*8080*/  FFMA R39, R36, R23, R39 ;  /* 0x0000001724277223 */ /* 0x008fc60000000027 */
[----:B------:R0:W-:Y:S04]  /*8090*/  STG.E desc[UR6][R24.64+0x4], R37 ;  /* 0x0000042518007986 */ /* 0x0001e8000c101906 */
[----:B------:R0:W-:Y:S01]  /*80a0*/  STG.E desc[UR6][R24.64+0x8], R39 ;  /* 0x0000082718007986 */ /* 0x0001e2000c101906 */
[----:B------:R-:W-:Y:S05]  /*80b0*/  @!P0 BRA `(.L_x_324) ;  /* 0xfffffffc00648947 */ /* 0x000fea000383ffff */
.L_x_320:
[----:B------:R-:W-:Y:S05]  /*80c0*/  BSYNC.RECONVERGENT B2 ;  /* 0x0000000000027941 */ /* 0x000fea0003800200 */
.L_x_319:
[----:B------:R-:W-:-:S03]  /*80d0*/  UMOV UR4, 0xffffffff ;  /* 0xffffffff00047882 */ /* 0x000fc60000000000 */
[----:B------:R-:W-:Y:S05]  /*80e0*/  BRA.DIV UR4, `(.L_x_325) ;  /* 0x0000003a04c87947 */ /* 0x000fea000b800000 */
[----:B------:R-:W-:Y:S01]  /*80f0*/  NOP ;  /* 0x0000000000007918 */ /* 0x000fe20000000000 */
.L_x_425:
[----:B------:R-:W5:Y:S01]  /*8100*/  S2UR UR5, SR_CgaCtaId ;  /* 0x00000000000579c3 */ /* 0x000f620000008800 */
[----:B------:R-:W-:Y:S01]  /*8110*/  UMOV UR4, 0x400 ;  /* 0x0000040000047882 */ /* 0x000fe20000000000 */
[----:B------:R-:W-:Y:S01]  /*8120*/  BSSY.RECONVERGENT B2, `(.L_x_326) ;  /* 0x00001d4000027945 */ /* 0x000fe20003800200 */
[----:B-----5:R-:W-:-:S09]  /*8130*/  ULEA UR4, UR5, UR4, 0x18 ;  /* 0x0000000405047291 */ /* 0x020fd2000f8ec0ff */
[----:B------:R-:W5:Y:S02]  /*8140*/  LDS R40, [UR4+0x4800] ;  /* 0x00480004ff287984 */ /* 0x000f640008000800 */
[----:B-----5:R-:W-:-:S13]  /*8150*/  ISETP.GE.AND P0, PT, R3, R40, PT ;  /* 0x000000280300720c */ /* 0x020fda0003f06270 */
[----:B------:R-:W-:Y:S05]  /*8160*/  @P0 BRA `(.L_x_327) ;  /* 0x0000001c003c0947 */ /* 0x000fea0003800000 */
[----:B------:R-:W5:Y:S01]  /*8170*/  LDCU UR5, c[0x0][0x390] ;  /* 0x00007200ff0577ac */ /* 0x000f620008000800 */
[----:B------:R-:W-:Y:S01]  /*8180*/  FFMA R0, -R7, R7, 1 ;  /* 0x3f80000007007423 */ /* 0x000fe20000000107 */
[----:B------:R-:W1:Y:S03]  /*8190*/  LDCU UR4, c[0x0][0x3f8] ;  /* 0x00007f00ff0477ac */ /* 0x000e660008000800 */
[----:B------:R-:W-:-:S04]  /*81a0*/  FMUL R0, R0, 0.0019872039556503295898 ;  /* 0x3b023bc000007820 */ /* 0x000fc80000400000 */
[----:B-----5:R-:W-:-:S04]  /*81b0*/  FMUL R0, R0, UR5 ;  /* 0x0000000500007c20 */ /* 0x020fc80008400000 */
[----:B0-----:R0:W0:Y:S01]  /*81c0*/  MUFU.RSQ R15, R0 ;  /* 0x00000000000f7308 */ /* 0x0010220000001400 */
[----:B------:R-:W-:Y:S02]  /*81d0*/  IADD3 R23, PT, PT, R0, -0xd000000, RZ ;  /* 0xf300000000177810 */ /* 0x000fe40007ffe0ff */
[----:B-1----:R-:W-:Y:S02]  /*81e0*/  IADD3 R39, PT, PT, R10, UR4, RZ ;  /* 0x000000040a277c10 */ /* 0x002fe4000fffe0ff */
[----:B------:R-:W-:Y:S02]  /*81f0*/  ISETP.GT.U32.AND P0, PT, R23, 0x727fffff, PT ;  /* 0x727fffff1700780c */ /* 0x000fe40003f04070 */
[----:B------:R-:W-:-:S11]  /*8200*/  LOP3.LUT R39, R39, R8, R9, 0x96, !PT ;  /* 0x0000000827277212 */ /* 0x000fd600078e9609 */
[----:B0-----:R-:W-:Y:S05]  /*8210*/  @!P0 BRA `(.L_x_328) ;  /* 0x0000000000188947 */ /* 0x001fea0003800000 */
[----:B------:R-:W-:Y:S01]  /*8220*/  BSSY.RECONVERGENT B1, `(.L_x_329) ;  /* 0x0000003000017945 */ /* 0x000fe20003800200 */
[----:B------:R-:W-:-:S07]  /*8230*/  MOV R24, 0x8250 ;  /* 0x0000825000187802 */ /* 0x000fce0000000f00 */
[----:B--234-:R-:W-:Y:S05]  /*8240*/  CALL.REL.NOINC `($__internal_3_$__cuda_sm20_sqrt_rn_f32_slowpath) ;  /* 0x00000040001c7944 */ /* 0x01cfea0003c00000 */
[----:B------:R-:W-:Y:S05]  /*8250*/  BSYNC.RECONVERGENT B1 ;  /* 0x0000000000017941 */ /* 0x000fea0003800200 */
.L_x_329:
[----:B------:R-:W-:Y:S01]  /*8260*/  MOV R37, R23 ;  /* 0x0000001700257202 */ /* 0x000fe20000000f00 */
[----:B------:R-:W-:Y:S06]  /*8270*/  BRA `(.L_x_330) ;  /* 0x0000000000107947 */ /* 0x000fec0003800000 */
.L_x_328:
[----:B------:R-:W-:Y:S01]  /*8280*/  FMUL.FTZ R37, R0, R15 ;  /* 0x0000000f00257220 */ /* 0x000fe20000410000 */
[----:B------:R-:W-:-:S03]  /*8290*/  FMUL.FTZ R15, R15, 0.5 ;  /* 0x3f0000000f0f7820 */ /* 0x000fc60000410000 */
[----:B------:R-:W-:-:S04]  /*82a0*/  FFMA R0, -R37, R37, R0 ;  /* 0x0000002525007223 */ /* 0x000fc80000000100 */
[----:B------:R-:W-:-:S07]  /*82b0*/  FFMA R37, R0, R15, R37 ;  /* 0x0000000f00257223 */ /* 0x000fce0000000025 */
.L_x_330:
[----:B------:R-:W-:-:S07]  /*82c0*/  MOV R35, R3 ;  /* 0x0000000300237202 */ /* 0x000fce0000000f00 */
.L_x_360:
        /* <DEDUP_REMOVED lines=11> */
[----:B--234-:R-:W-:Y:S05]  /*8380*/  CALL.REL.NOINC `($__internal_2_$__cuda_sm20_rcp_rn_f32_slowpath) ;  /* 0x0000003800fc7944 */ /* 0x01cfea0003c00000 */
[----:B------:R-:W-:Y:S01]  /*8390*/  MOV R0, R23 ;  /* 0x0000001700007202 */ /* 0x000fe20000000f00 */
[----:B------:R-:W-:Y:S06]  /*83a0*/  BRA `(.L_x_333) ;  /* 0x0000000000107947 */ /* 0x000fec0003800000 */
.L_x_332:
[----:B------:R-:W0:Y:S02]  /*83b0*/  MUFU.RCP R0, R25 ;  /* 0x0000001900007308 */ /* 0x000e240000001000 */
[----:B0-----:R-:W-:-:S04]  /*83c0*/  FFMA R15, R25, R0, -1 ;  /* 0xbf800000190f7423 */ /* 0x001fc80000000000 */
[----:B------:R-:W-:-:S04]  /*83d0*/  FADD.FTZ R15, -R15, -RZ ;  /* 0x800000ff0f0f7221 */ /* 0x000fc80000010100 */
[----:B------:R-:W-:-:S07]  /*83e0*/  FFMA R0, R0, R15, R0 ;  /* 0x0000000f00007223 */ /* 0x000fce0000000000 */
.L_x_333:
[----:B------:R-:W-:Y:S05]  /*83f0*/  BSYNC.RECONVERGENT B3 ;  /* 0x0000000000037941 */ /* 0x000fea0003800200 */
.L_x_331:
[----:B------:R-:W-:Y:S01]  /*8400*/  IADD3 R23, PT, PT, R0, -0xd000000, RZ ;  /* 0xf300000000177810 */ /* 0x000fe20007ffe0ff */
[----:B------:R0:W1:Y:S01]  /*8410*/  MUFU.RSQ R15, R0 ;  /* 0x00000000000f7308 */ /* 0x0000620000001400 */
[----:B------:R-:W-:Y:S02]  /*8420*/  BSSY.RECONVERGENT B1, `(.L_x_334) ;  /* 0x000000a000017945 */ /* 0x000fe40003800200 */
[----:B------:R-:W-:-:S13]  /*8430*/  ISETP.GT.U32.AND P0, PT, R23, 0x727fffff, PT ;  /* 0x727fffff1700780c */ /* 0x000fda0003f04070 */
[----:B0-----:R-:W-:Y:S05]  /*8440*/  @!P0 BRA `(.L_x_335) ;  /* 0x00000000000c8947 */ /* 0x001fea0003800000 */
[----:B------:R-:W-:-:S07]  /*8450*/  MOV R24, 0x8470 ;  /* 0x0000847000187802 */ /* 0x000fce0000000f00 */
[----:B-1234-:R-:W-:Y:S05]  /*8460*/  CALL.REL.NOINC `($__internal_3_$__cuda_sm20_sqrt_rn_f32_slowpath) ;  /* 0x0000003c00947944 */ /* 0x01efea0003c00000 */
[----:B------:R-:W-:Y:S05]  /*8470*/  BRA `(.L_x_336) ;  /* 0x0000000000107947 */ /* 0x000fea0003800000 */
.L_x_335:
[C---:B-1----:R-:W-:Y:S01]  /*8480*/  FMUL.FTZ R23, R15.reuse, R0 ;  /* 0x000000000f177220 */ /* 0x042fe20000410000 */
[----:B------:R-:W-:-:S03]  /*8490*/  FMUL.FTZ R15, R15, 0.5 ;  /* 0x3f0000000f0f7820 */ /* 0x000fc60000410000 */
[----:B------:R-:W-:-:S04]  /*84a0*/  FFMA R0, -R23, R23, R0 ;  /* 0x0000001717007223 */ /* 0x000fc80000000100 */
[----:B------:R-:W-:-:S07]  /*84b0*/  FFMA R23, R0, R15, R23 ;  /* 0x0000000f00177223 */ /* 0x000fce0000000017 */
.L_x_336:
[----:B------:R-:W-:Y:S05]  /*84c0*/  BSYNC.RECONVERGENT B1 ;  /* 0x0000000000017941 */ /* 0x000fea0003800200 */
.L_x_334:
[----:B------:R-:W-:Y:S01]  /*84d0*/  HFMA2 R0, -RZ, RZ, 2.88671875, 25.703125 ;  /* 0x41c64e6dff007431 */ /* 0x000fe200000001ff */
[----:B------:R-:W-:Y:S01]  /*84e0*/  MOV R15, 0x30000000 ;  /* 0x30000000000f7802 */ /* 0x000fe20000000f00 */
[----:B------:R-:W-:Y:S01]  /*84f0*/  HFMA2 R24, -RZ, RZ, -3.31640625, -0.0031299591064453125 ;  /* 0xc2a29a69ff187431 */ /* 0x000fe200000001ff */
[----:B------:R-:W-:Y:S01]  /*8500*/  MOV R25, 0x3e055027 ;  /* 0x3e05502700197802 */ /* 0x000fe20000000f00 */
[----:B------:R-:W-:Y:S01]  /*8510*/  BSSY.RECONVERGENT B1, `(.L_x_337) ;  /* 0x000005c000017945 */ /* 0x000fe20003800200 */
[----:B------:R-:W-:Y:S01]  /*8520*/  FMUL R48, R23, R37 ;  /* 0x0000002517307220 */ /* 0x000fe20000400000 */
[C---:B------:R-:W-:Y:S02]  /*8530*/  IMAD R0, R39.reuse, R0, 0x3039 ;  /* 0x0000303927007424 */ /* 0x040fe400078e0200 */
[----:B------:R-:W-:-:S03]  /*8540*/  IMAD R39, R39, R24, -0x2c23e982 ;  /* 0xd3dc167e27277424 */ /* 0x000fc600078e0218 */
[----:B------:R-:W-:-:S04]  /*8550*/  LOP3.LUT R0, R0, 0x7fffffff, RZ, 0xc0, !PT ;  /* 0x7fffffff00007812 */ /* 0x000fc800078ec0ff */
[----:B------:R-:W-:-:S05]  /*8560*/  I2FP.F32.U32 R0, R0 ;  /* 0x0000000000007245 */ /* 0x000fca0000201000 */
[----:B------:R-:W-:-:S05]  /*8570*/  FFMA R15, R0, R15, 1.00000001335143196e-10 ;  /* 0x2edbe6ff000f7423 */ /* 0x000fca000000000f */
[----:B------:R-:W-:-:S04]  /*8580*/  FSETP.GEU.AND P0, PT, R15, 1.175494350822287508e-38, PT ;  /* 0x008000000f00780b */ /* 0x000fc80003f0e000 */
[----:B------:R-:W-:-:S09]  /*8590*/  FSEL R24, RZ, -23, P0 ;  /* 0xc1b80000ff187808 */ /* 0x000fd20000000000 */
[----:B------:R-:W-:-:S05]  /*85a0*/  @!P0 FMUL R15, R15, 8388608 ;  /* 0x4b0000000f0f8820 */ /* 0x000fca0000400000 */
[C---:B------:R-:W-:Y:S02]  /*85b0*/  IADD3 R0, PT, PT, R15.reuse, -0x3f2aaaab, RZ ;  /* 0xc0d555550f007810 */ /* 0x040fe40007ffe0ff */
[----:B------:R-:W-:Y:S02]  /*85c0*/  ISETP.GT.U32.AND P0, PT, R15, 0x7f7fffff, PT ;  /* 0x7f7fffff0f00780c */ /* 0x000fe40003f04070 */
[----:B------:R-:W-:-:S04]  /*85d0*/  LOP3.LUT R28, R0, 0xff800000, RZ, 0xc0, !PT ;  /* 0xff800000001c7812 */ /* 0x000fc800078ec0ff */
[----:B------:R-:W-:-:S05]  /*85e0*/  IADD3 R0, PT, PT, R15, -R28, RZ ;  /* 0x8000001c0f007210 */ /* 0x000fca0007ffe0ff */
[----:B------:R-:W-:Y:S01]  /*85f0*/  FADD R36, R0, -1 ;  /* 0xbf80000000247421 */ /* 0x000fe20000000000 */
[----:B------:R-:W-:-:S03]  /*8600*/  LOP3.LUT R0, R39, 0x7fffffff, RZ, 0xc0, !PT ;  /* 0x7fffffff27007812 */ /* 0x000fc600078ec0ff */
[----:B------:R-:W-:Y:S01]  /*8610*/  FFMA R25, R36, -R25, 0.14084610342979431152 ;  /* 0x3e1039f624197423 */ /* 0x000fe20000000819 */
[----:B------:R-:W-:-:S03]  /*8620*/  I2FP.F32.U32 R0, R0 ;  /* 0x0000000000007245 */ /* 0x000fc60000201000 */
[----:B------:R-:W-:Y:S02]  /*8630*/  FFMA R25, R36, R25, -0.12148627638816833496 ;  /* 0xbdf8cdcc24197423 */ /* 0x000fe40000000019 */
[----:B------:R-:W-:Y:S02]  /*8640*/  FMUL R0, R0, 4.6566128730773925781e-10 ;  /* 0x3000000000007820 */ /* 0x000fe40000400000 */
[----:B------:R-:W-:Y:S02]  /*8650*/  FFMA R25, R36, R25, 0.13980610668659210205 ;  /* 0x3e0f295524197423 */ /* 0x000fe40000000019 */
[----:B------:R-:W-:Y:S02]  /*8660*/  FMUL R0, R0, 6.2831854820251464844 ;  /* 0x40c90fdb00007820 */ /* 0x000fe40000400000 */
[----:B------:R-:W-:Y:S02]  /*8670*/  FFMA R25, R36, R25, -0.16684235632419586182 ;  /* 0xbe2ad8b924197423 */ /* 0x000fe40000000019 */
[C---:B------:R-:W-:Y:S01]  /*8680*/  FMUL R26, R0.reuse, 0.63661974668502807617 ;  /* 0x3f22f983001a7820 */ /* 0x040fe20000400000 */
[----:B------:R-:W-:Y:S01]  /*8690*/  FSETP.GE.AND P1, PT, |R0|, 105615, PT ;  /* 0x47ce47800000780b */ /* 0x000fe20003f26200 */
[----:B------:R-:W-:-:S04]  /*86a0*/  FFMA R25, R36, R25, 0.20012299716472625732 ;  /* 0x3e4ced0b24197423 */ /* 0x000fc80000000019 */
[C---:B------:R-:W-:Y:S01]  /*86b0*/  FFMA R25, R36.reuse, R25, -0.24999669194221496582 ;  /* 0xbe7fff2224197423 */ /* 0x040fe20000000019 */
[----:B------:R-:W0:Y:S03]  /*86c0*/  F2I.NTZ R26, R26 ;  /* 0x0000001a001a7305 */ /* 0x000e260000203100 */
[----:B------:R-:W-:-:S04]  /*86d0*/  FFMA R25, R36, R25, 0.33333182334899902344 ;  /* 0x3eaaaa7824197423 */ /* 0x000fc80000000019 */
[----:B------:R-:W-:Y:S01]  /*86e0*/  FFMA R43, R36, R25, -0.5 ;  /* 0xbf000000242b7423 */ /* 0x000fe20000000019 */
[----:B------:R-:W-:-:S03]  /*86f0*/  I2FP.F32.S32 R25, R28 ;  /* 0x0000001c00197245 */ /* 0x000fc60000201400 */
[C---:B------:R-:W-:Y:S02]  /*8700*/  FMUL R43, R36.reuse, R43 ;  /* 0x0000002b242b7220 */ /* 0x040fe40000400000 */
[----:B------:R-:W-:Y:S02]  /*8710*/  FFMA R24, R25, 1.1920928955078125e-07, R24 ;  /* 0x3400000019187823 */ /* 0x000fe40000000018 */
[----:B------:R-:W-:Y:S01]  /*8720*/  FFMA R43, R36, R43, R36 ;  /* 0x0000002b242b7223 */ /* 0x000fe20000000024 */
[----:B------:R-:W-:Y:S02]  /*8730*/  MOV R36, 0x7f800000 ;  /* 0x7f80000000247802 */ /* 0x000fe40000000f00 */
[----:B0-----:R-:W-:Y:S01]  /*8740*/  I2FP.F32.S32 R25, R26 ;  /* 0x0000001a00197245 */ /* 0x001fe20000201400 */
[----:B------:R-:W-:Y:S02]  /*8750*/  FFMA R24, R24, 0.69314718246459960938, R43 ;  /* 0x3f31721818187823 */ /* 0x000fe4000000002b */
[C---:B------:R-:W-:Y:S01]  /*8760*/  @P0 FFMA R24, R15.reuse, R36, +INF ;  /* 0x7f8000000f180423 */ /* 0x040fe20000000024 */
[----:B------:R-:W-:Y:S01]  /*8770*/  FSETP.NEU.AND P0, PT, R15, RZ, PT ;  /* 0x000000ff0f00720b */ /* 0x000fe20003f0d000 */
[----:B------:R-:W-:-:S02]  /*8780*/  FFMA R28, R25, -1.5707962512969970703, R0 ;  /* 0xbfc90fda191c7823 */ /* 0x000fc40000000000 */
[----:B------:R-:W-:Y:S02]  /*8790*/  FMUL R24, R24, -2 ;  /* 0xc000000018187820 */ /* 0x000fe40000400000 */
[----:B------:R-:W-:-:S03]  /*87a0*/  FFMA R28, R25, -7.5497894158615963534e-08, R28 ;  /* 0xb3a22168191c7823 */ /* 0x000fc6000000001c */
[----:B------:R-:W-:Y:S01]  /*87b0*/  FSEL R36, R24, +INF , P0 ;  /* 0x7f80000018247808 */ /* 0x000fe20000000000 */
[----:B------:R-:W-:Y:S01]  /*87c0*/  FFMA R28, R25, -5.3903029534742383927e-15, R28 ;  /* 0xa7c234c5191c7823 */ /* 0x000fe2000000001c */
[----:B------:R-:W-:Y:S06]  /*87d0*/  @!P1 BRA `(.L_x_338) ;  /* 0x0000000000bc9947 */ /* 0x000fec0003800000 */
[----:B------:R-:W-:-:S13]  /*87e0*/  FSETP.NEU.AND P0, PT, |R0|, +INF , PT ;  /* 0x7f8000000000780b */ /* 0x000fda0003f0d200 */
[----:B------:R-:W-:Y:S01]  /*87f0*/  @!P0 FMUL R28, RZ, R0 ;  /* 0x00000000ff1c8220 */ /* 0x000fe20000400000 */
[----:B------:R-:W-:Y:S01]  /*8800*/  @!P0 MOV R26, RZ ;  /* 0x000000ff001a8202 */ /* 0x000fe20000000f00 */
[----:B------:R-:W-:Y:S06]  /*8810*/  @!P0 BRA `(.L_x_338) ;  /* 0x0000000000ac8947 */ /* 0x000fec0003800000 */
[----:B------:R-:W0:Y:S01]  /*8820*/  LDC.64 R24, c[0x4][RZ] ;  /* 0x01000000ff187b82 */ /* 0x000e220000000a00 */
[----:B------:R-:W-:Y:S01]  /*8830*/  SHF.L.U32 R15, R0, 0x8, RZ ;  /* 0x00000008000f7819 */ /* 0x000fe200000006ff */
[----:B------:R-:W-:Y:S01]  /*8840*/  HFMA2 R28, -RZ, RZ, 0, 0 ;  /* 0x00000000ff1c7431 */ /* 0x000fe200000001ff */
[----:B------:R-:W-:Y:S01]  /*8850*/  BSSY.RECONVERGENT B3, `(.L_x_339) ;  /* 0x000000e000037945 */ /* 0x000fe20003800200 */
[----:B------:R-:W-:Y:S01]  /*8860*/  HFMA2 R23, -RZ, RZ, 0, 0 ;  /* 0x00000000ff177431 */ /* 0x000fe200000001ff */
[----:B------:R-:W-:Y:S02]  /*8870*/  MOV R47, RZ ;  /* 0x000000ff002f7202 */ /* 0x000fe40000000f00 */
[----:B------:R-:W-:-:S07]  /*8880*/  LOP3.LUT R49, R15, 0x80000000, RZ, 0xfc, !PT ;  /* 0x800000000f317812 */ /* 0x000fce00078efcff */
.L_x_340:
[----:B0-----:R-:W-:-:S05]  /*8890*/  IMAD.WIDE.U32 R44, R23, 0x4, R24 ;  /* 0x00000004172c7825 */ /* 0x001fca00078e0018 */
[----:B------:R-:W5:Y:S01]  /*88a0*/  LDG.E.CONSTANT R42, desc[UR6][R44.64] ;  /* 0x000000062c2a7981 */ /* 0x000f62000c1e9900 */
[C---:B-1----:R-:W-:Y:S02]  /*88b0*/  LEA R15, R23.reuse, R1, 0x2 ;  /* 0x00000001170f7211 */ /* 0x042fe400078e10ff */
[----:B------:R-:W-:-:S04]  /*88c0*/  IADD3 R23, PT, PT, R23, 0x1, RZ ;  /* 0x0000000117177810 */ /* 0x000fc80007ffe0ff */
[----:B------:R-:W-:Y:S01]  /*88d0*/  ISETP.NE.AND P0, PT, R23, 0x6, PT ;  /* 0x000000061700780c */ /* 0x000fe20003f05270 */
[----:B-----5:R-:W-:-:S03]  /*88e0*/  IMAD.WIDE.U32 R42, R42, R49, RZ ;  /* 0x000000312a2a7225 */ /* 0x020fc600078e00ff */
[----:B------:R-:W-:-:S04]  /*88f0*/  IADD3 R26, P1, PT, R42, R28, RZ ;  /* 0x0000001c2a1a7210 */ /* 0x000fc80007f3e0ff */
[----:B------:R-:W-:Y:S01]  /*8900*/  IADD3.X R28, PT, PT, R43, R47, RZ, P1, !PT ;  /* 0x0000002f2b1c7210 */ /* 0x000fe20000ffe4ff */
[----:B------:R1:W-:Y:S04]  /*8910*/  STL [R15], R26 ;  /* 0x0000001a0f007387 */ /* 0x0003e80000100800 */
[----:B------:R-:W-:Y:S05]  /*8920*/  @P0 BRA `(.L_x_340) ;  /* 0xfffffffc00d80947 */ /* 0x000fea000383ffff */
[----:B------:R-:W-:Y:S05]  /*8930*/  BSYNC.RECONVERGENT B3 ;  /* 0x0000000000037941 */ /* 0x000fea0003800200 */
.L_x_339:
[----:B------:R-:W-:Y:S01]  /*8940*/  SHF.R.U32.HI R0, RZ, 0x17, R0 ;  /* 0x00000017ff007819 */ /* 0x000fe20000011600 */
[----:B------:R0:W-:Y:S03]  /*8950*/  STL [R1+0x18], R28 ;  /* 0x0000181c01007387 */ /* 0x0001e60000100800 */
[C---:B-1----:R-:W-:Y:S02]  /*8960*/  IADD3 R15, PT, PT, R0.reuse, -0x80, RZ ;  /* 0xffffff80000f7810 */ /* 0x042fe40007ffe0ff */
[----:B------:R-:W-:Y:S02]  /*8970*/  LOP3.LUT P0, R23, R0, 0x1f, RZ, 0xc0, !PT ;  /* 0x0000001f00177812 */ /* 0x000fe4000780c0ff */
[----:B------:R-:W-:-:S05]  /*8980*/  SHF.R.U32.HI R0, RZ, 0x5, R15 ;  /* 0x00000005ff007819 */ /* 0x000fca000001160f */
[----:B------:R-:W-:-:S05]  /*8990*/  IMAD R44, R0, -0x4, R1 ;  /* 0xfffffffc002c7824 */ /* 0x000fca00078e0201 */
[----:B------:R-:W5:Y:S04]  /*89a0*/  LDL R0, [R44+0x18] ;  /* 0x000018002c007983 */ /* 0x000f680000100800 */
[----:B------:R-:W5:Y:S04]  /*89b0*/  LDL R15, [R44+0x14] ;  /* 0x000014002c0f7983 */ /* 0x000f680000100800 */
[----:B------:R-:W2:Y:S01]  /*89c0*/  @P0 LDL R24, [R44+0x10] ;  /* 0x000010002c180983 */ /* 0x000ea20000100800 */
[----:B------:R-:W-:Y:S01]  /*89d0*/  UMOV UR4, 0x54442d19 ;  /* 0x54442d1900047882 */ /* 0x000fe20000000000 */
[----:B------:R-:W-:Y:S01]  /*89e0*/  UMOV UR5, 0x3bf921fb ;  /* 0x3bf921fb00057882 */ /* 0x000fe20000000000 */
[----:B-----5:R-:W-:-:S02]  /*89f0*/  @P0 SHF.L.W.U32.HI R0, R15, R23, R0 ;  /* 0x000000170f000219 */ /* 0x020fc40000010e00 */
[----:B--2---:R-:W-:-:S04]  /*8a00*/  @P0 SHF.L.W.U32.HI R15, R24, R23, R15 ;  /* 0x00000017180f0219 */ /* 0x004fc80000010e0f */
[C---:B------:R-:W-:Y:S02]  /*8a10*/  SHF.L.W.U32.HI R23, R15.reuse, 0x2, R0 ;  /* 0x000000020f177819 */ /* 0x040fe40000010e00 */
[----:B------:R-:W-:Y:S02]  /*8a20*/  SHF.L.U32 R15, R15, 0x2, RZ ;  /* 0x000000020f0f7819 */ /* 0x000fe400000006ff */
[----:B------:R-:W-:Y:S02]  /*8a30*/  SHF.R.S32.HI R26, RZ, 0x1f, R23 ;  /* 0x0000001fff1a7819 */ /* 0x000fe40000011417 */
[----:B------:R-:W-:Y:S02]  /*8a40*/  ISETP.GE.AND P0, PT, R23, RZ, PT ;  /* 0x000000ff1700720c */ /* 0x000fe40003f06270 */
[C---:B------:R-:W-:Y:S02]  /*8a50*/  LOP3.LUT R24, R26.reuse, R15, RZ, 0x3c, !PT ;  /* 0x0000000f1a187212 */ /* 0x040fe400078e3cff */
[----:B------:R-:W-:-:S02]  /*8a60*/  LOP3.LUT R25, R26, R23, RZ, 0x3c, !PT ;  /* 0x000000171a197212 */ /* 0x000fc400078e3cff */
[----:B------:R-:W-:-:S04]  /*8a70*/  SHF.R.U32.HI R0, RZ, 0x1e, R0 ;  /* 0x0000001eff007819 */ /* 0x000fc80000011600 */
[----:B------:R-:W1:Y:S01]  /*8a80*/  I2F.F64.S64 R24, R24 ;  /* 0x0000001800187312 */ /* 0x000e620000301c00 */
[----:B------:R-:W-:Y:S01]  /*8a90*/  LEA.HI R26, R23, R0, RZ, 0x1 ;  /* 0x00000000171a7211 */ /* 0x000fe200078f08ff */
[----:B-1----:R-:W-:-:S10]  /*8aa0*/  DMUL R42, R24, UR4 ;  /* 0x00000004182a7c28 */ /* 0x002fd40008000000 */
[----:B------:R-:W0:Y:S02]  /*8ab0*/  F2F.F32.F64 R42, R42 ;  /* 0x0000002a002a7310 */ /* 0x000e240000301000 */
[----:B0-----:R-:W-:-:S07]  /*8ac0*/  FSEL R28, -R42, R42, !P0 ;  /* 0x0000002a2a1c7208 */ /* 0x001fce0004000100 */
.L_x_338:
[----:B------:R-:W-:Y:S05]  /*8ad0*/  BSYNC.RECONVERGENT B1 ;  /* 0x0000000000017941 */ /* 0x000fea0003800200 */
.L_x_337:
[----:B------:R-:W-:Y:S01]  /*8ae0*/  MOV R0, 0x37cbac00 ;  /* 0x37cbac0000007802 */ /* 0x000fe20000000f00 */
[----:B------:R-:W-:Y:S02]  /*8af0*/  HFMA2 R24, -RZ, RZ, 1.0078125, -8.98838043212890625e-05 ;  /* 0x3c0885e4ff187431 */ /* 0x000fe400000001ff */
[----:B------:R-:W-:Y:S01]  /*8b00*/  FMUL R15, R28, R28 ;  /* 0x0000001c1c0f7220 */ /* 0x000fe20000400000 */
[C---:B------:R-:W-:Y:S01]  /*8b10*/  LOP3.LUT R23, R26.reuse, 0x1, RZ, 0xc0, !PT ;  /* 0x000000011a177812 */ /* 0x040fe200078ec0ff */
[----:B------:R-:W-:Y:S01]  /*8b20*/  BSSY.RECONVERGENT B1, `(.L_x_341) ;  /* 0x000001c000017945 */ /* 0x000fe20003800200 */
[----:B------:R-:W-:Y:S01]  /*8b30*/  IADD3 R26, PT, PT, R26, 0x1, RZ ;  /* 0x000000011a1a7810 */ /* 0x000fe20007ffe0ff */
[----:B------:R-:W-:Y:S01]  /*8b40*/  FFMA R0, R15, R0, -0.0013887860113754868507 ;  /* 0xbab607ed0f007423 */ /* 0x000fe20000000000 */
[----:B------:R-:W-:Y:S02]  /*8b50*/  ISETP.NE.U32.AND P0, PT, R23, 0x1, PT ;  /* 0x000000011700780c */ /* 0x000fe40003f05070 */
[----:B------:R-:W-:-:S02]  /*8b60*/  MOV R23, 0x3e2aaaa8 ;  /* 0x3e2aaaa800177802 */ /* 0x000fc40000000f00 */
[----:B------:R-:W-:Y:S02]  /*8b70*/  FSEL R0, R0, -0.00019574658654164522886, P0 ;  /* 0xb94d415300007808 */ /* 0x000fe40000000000 */
[----:B------:R-:W-:Y:S02]  /*8b80*/  FSEL R24, R24, 0.041666727513074874878, !P0 ;  /* 0x3d2aaabb18187808 */ /* 0x000fe40004000000 */
[----:B------:R-:W-:Y:S02]  /*8b90*/  IADD3 R25, PT, PT, R36, -0xd000000, RZ ;  /* 0xf300000024197810 */ /* 0x000fe40007ffe0ff */
[----:B------:R-:W-:Y:S01]  /*8ba0*/  LOP3.LUT P1, RZ, R26, 0x2, RZ, 0xc0, !PT ;  /* 0x000000021aff7812 */ /* 0x000fe2000782c0ff */
[----:B------:R-:W-:Y:S01]  /*8bb0*/  FFMA R24, R15, R0, R24 ;  /* 0x000000000f187223 */ /* 0x000fe20000000018 */
[----:B------:R-:W-:Y:S02]  /*8bc0*/  FSEL R26, -R23, -0.4999999701976776123, !P0 ;  /* 0xbeffffff171a7808 */ /* 0x000fe40004000100 */
[----:B------:R-:W-:Y:S01]  /*8bd0*/  FSEL R0, R28, 1, !P0 ;  /* 0x3f8000001c007808 */ /* 0x000fe20004000000 */
[----:B------:R0:W1:Y:S01]  /*8be0*/  MUFU.RSQ R23, R36 ;  /* 0x0000002400177308 */ /* 0x0000620000001400 */
[----:B------:R-:W-:Y:S01]  /*8bf0*/  ISETP.GT.U32.AND P0, PT, R25, 0x727fffff, PT ;  /* 0x727fffff1900780c */ /* 0x000fe20003f04070 */
[----:B------:R-:W-:-:S02]  /*8c00*/  FFMA R24, R15, R24, R26 ;  /* 0x000000180f187223 */ /* 0x000fc4000000001a */
[----:B------:R-:W-:-:S04]  /*8c10*/  FFMA R15, R15, R0, RZ ;  /* 0x000000000f0f7223 */ /* 0x000fc800000000ff */
[----:B------:R-:W-:-:S04]  /*8c20*/  FFMA R44, R15, R24, R0 ;  /* 0x000000180f2c7223 */ /* 0x000fc80000000000 */
[----:B------:R-:W-:Y:S02]  /*8c30*/  @P1 FADD R44, RZ, -R44 ;  /* 0x8000002cff2c1221 */ /* 0x000fe40000000000 */
[----:B0-----:R-:W-:Y:S05]  /*8c40*/  @!P0 BRA `(.L_x_342) ;  /* 0x0000000000148947 */ /* 0x001fea0003800000 */
[----:B------:R-:W-:Y:S02]  /*8c50*/  MOV R0, R36 ;  /* 0x0000002400007202 */ /* 0x000fe40000000f00 */
[----:B------:R-:W-:-:S07]  /*8c60*/  MOV R24, 0x8c80 ;  /* 0x00008c8000187802 */ /* 0x000fce0000000f00 */
[----:B-1234-:R-:W-:Y:S05]  /*8c70*/  CALL.REL.NOINC `($__internal_3_$__cuda_sm20_sqrt_rn_f32_slowpath) ;  /* 0x0000003400907944 */ /* 0x01efea0003c00000 */
[----:B------:R-:W-:Y:S01]  /*8c80*/  MOV R45, R23 ;  /* 0x00000017002d7202 */ /* 0x000fe20000000f00 */
[----:B------:R-:W-:Y:S06]  /*8c90*/  BRA `(.L_x_343) ;  /* 0x0000000000107947 */ /* 0x000fec0003800000 */
.L_x_342:
[----:B-1----:R-:W-:Y:S01]  /*8ca0*/  FMUL.FTZ R45, R36, R23 ;  /* 0x00000017242d7220 */ /* 0x002fe20000410000 */
[----:B------:R-:W-:-:S03]  /*8cb0*/  FMUL.FTZ R0, R23, 0.5 ;  /* 0x3f00000017007820 */ /* 0x000fc60000410000 */
[----:B------:R-:W-:-:S04]  /*8cc0*/  FFMA R36, -R45, R45, R36 ;  /* 0x0000002d2d247223 */ /* 0x000fc80000000124 */
[----:B------:R-:W-:-:S07]  /*8cd0*/  FFMA R45, R36, R0, R45 ;  /* 0x00000000242d7223 */ /* 0x000fce000000002d */
.L_x_343:
[----:B------:R-:W-:Y:S05]  /*8ce0*/  BSYNC.RECONVERGENT B1 ;  /* 0x0000000000017941 */ /* 0x000fea0003800200 */
.L_x_341:
[----:B------:R-:W-:-:S04]  /*8cf0*/  IMAD R43, R35, 0x3, RZ ;  /* 0x00000003232b7824 */ /* 0x000fc800078e02ff */
[----:B------:R-:W-:-:S05]  /*8d00*/  IMAD.WIDE.U32 R42, R43, 0x4, R32 ;  /* 0x000000042b2a7825 */ /* 0x000fca00078e0020 */
[----:B------:R-:W5:Y:S01]  /*8d10*/  LDG.E R24, desc[UR6][R42.64] ;  /* 0x000000062a187981 */ /* 0x000f62000c1e1900 */
[----:B------:R-:W-:Y:S01]  /*8d20*/  HFMA2 R0, -RZ, RZ, 2.88671875, 25.703125 ;  /* 0x41c64e6dff007431 */ /* 0x000fe200000001ff */
[----:B------:R-:W-:Y:S01]  /*8d30*/  MOV R15, 0x30000000 ;  /* 0x30000000000f7802 */ /* 0x000fe20000000f00 */
[----:B------:R-:W-:Y:S01]  /*8d40*/  HFMA2 R26, -RZ, RZ, -3.31640625, -0.0031299591064453125 ;  /* 0xc2a29a69ff1a7431 */ /* 0x000fe200000001ff */
[----:B------:R-:W-:Y:S01]  /*8d50*/  MOV R28, 0x3e055027 ;  /* 0x3e055027001c7802 */ /* 0x000fe20000000f00 */
[----:B------:R-:W-:Y:S01]  /*8d60*/  FMUL R45, R44, R45 ;  /* 0x0000002d2c2d7220 */ /* 0x000fe20000400000 */
[----:B------:R-:W-:Y:S01]  /*8d70*/  MOV R47, 0x7f800000 ;  /* 0x7f800000002f7802 */ /* 0x000fe20000000f00 */
[----:B------:R-:W-:Y:S01]  /*8d80*/  BSSY.RECONVERGENT B1, `(.L_x_344) ;  /* 0x000005e000017945 */ /* 0x000fe20003800200 */
[C---:B------:R-:W-:Y:S02]  /*8d90*/  IMAD R0, R39.reuse, R0, 0x3039 ;  /* 0x0000303927007424 */ /* 0x040fe400078e0200 */
[----:B------:R-:W-:-:S03]  /*8da0*/  IMAD R39, R39, R26, -0x2c23e982 ;  /* 0xd3dc167e27277424 */ /* 0x000fc600078e021a */
[----:B------:R-:W-:-:S04]  /*8db0*/  LOP3.LUT R0, R0, 0x7fffffff, RZ, 0xc0, !PT ;  /* 0x7fffffff00007812 */ /* 0x000fc800078ec0ff */
[----:B------:R-:W-:-:S05]  /*8dc0*/  I2FP.F32.U32 R0, R0 ;  /* 0x0000000000007245 */ /* 0x000fca0000201000 */
[----:B------:R-:W-:Y:S01]  /*8dd0*/  FFMA R0, R0, R15, 1.00000001335143196e-10 ;  /* 0x2edbe6ff00007423 */ /* 0x000fe2000000000f */
[----:B------:R-:W-:-:S04]  /*8de0*/  LOP3.LUT R15, R39, 0x7fffffff, RZ, 0xc0, !PT ;  /* 0x7fffffff270f7812 */ /* 0x000fc800078ec0ff */
[----:B------:R-:W-:Y:S02]  /*8df0*/  FSETP.GEU.AND P0, PT, R0, 1.175494350822287508e-38, PT ;  /* 0x008000000000780b */ /* 0x000fe40003f0e000 */
[----:B------:R-:W-:-:S05]  /*8e00*/  I2FP.F32.U32 R15, R15 ;  /* 0x0000000f000f7245 */ /* 0x000fca0000201000 */
[----:B------:R-:W-:-:S04]  /*8e10*/  FMUL R15, R15, 4.6566128730773925781e-10 ;  /* 0x300000000f0f7820 */ /* 0x000fc80000400000 */
[----:B------:R-:W-:Y:S02]  /*8e20*/  FMUL R15, R15, 6.2831854820251464844 ;  /* 0x40c90fdb0f0f7820 */ /* 0x000fe40000400000 */
[----:B------:R-:W-:Y:S02]  /*8e30*/  @!P0 FMUL R0, R0, 8388608 ;  /* 0x4b00000000008820 */ /* 0x000fe40000400000 */
[C---:B------:R-:W-:Y:S01]  /*8e40*/  FMUL R44, R15.reuse, 0.63661974668502807617 ;  /* 0x3f22f9830f2c7820 */ /* 0x040fe20000400000 */
[----:B------:R-:W-:Y:S02]  /*8e50*/  FSETP.GE.AND P1, PT, |R15|, 105615, PT ;  /* 0x47ce47800f00780b */ /* 0x000fe40003f26200 */
[----:B------:R-:W-:-:S04]  /*8e60*/  IADD3 R25, PT, PT, R0, -0x3f2aaaab, RZ ;  /* 0xc0d5555500197810 */ /* 0x000fc80007ffe0ff */
[----:B------:R-:W-:-:S04]  /*8e70*/  LOP3.LUT R25, R25, 0xff800000, RZ, 0xc0, !PT ;  /* 0xff80000019197812 */ /* 0x000fc800078ec0ff */
[-C--:B------:R-:W-:Y:S02]  /*8e80*/  IADD3 R23, PT, PT, R0, -R25.reuse, RZ ;  /* 0x8000001900177210 */ /* 0x080fe40007ffe0ff */
[----:B------:R-:W-:-:S03]  /*8e90*/  I2FP.F32.S32 R25, R25 ;  /* 0x0000001900197245 */ /* 0x000fc60000201400 */
[----:B------:R-:W-:-:S04]  /*8ea0*/  FADD R23, R23, -1 ;  /* 0xbf80000017177421 */ /* 0x000fc80000000000 */
[----:B------:R-:W-:Y:S01]  /*8eb0*/  FFMA R26, R23, -R28, 0.14084610342979431152 ;  /* 0x3e1039f6171a7423 */ /* 0x000fe2000000081c */
[----:B------:R-:W-:-:S03]  /*8ec0*/  FMUL R28, R48, R45 ;  /* 0x0000002d301c7220 */ /* 0x000fc60000400000 */
[----:B------:R-:W-:-:S04]  /*8ed0*/  FFMA R26, R23, R26, -0.12148627638816833496 ;  /* 0xbdf8cdcc171a7423 */ /* 0x000fc8000000001a */
[----:B------:R-:W-:-:S04]  /*8ee0*/  FFMA R26, R23, R26, 0.13980610668659210205 ;  /* 0x3e0f2955171a7423 */ /* 0x000fc8000000001a */
[----:B------:R-:W-:-:S04]  /*8ef0*/  FFMA R26, R23, R26, -0.16684235632419586182 ;  /* 0xbe2ad8b9171a7423 */ /* 0x000fc8000000001a */
[----:B------:R-:W-:-:S04]  /*8f00*/  FFMA R26, R23, R26, 0.20012299716472625732 ;  /* 0x3e4ced0b171a7423 */ /* 0x000fc8000000001a */
[C---:B------:R-:W-:Y:S02]  /*8f10*/  FFMA R36, R23.reuse, R26, -0.24999669194221496582 ;  /* 0xbe7fff2217247423 */ /* 0x040fe4000000001a */
[----:B------:R-:W0:Y:S02]  /*8f20*/  F2I.NTZ R26, R44 ;  /* 0x0000002c001a7305 */ /* 0x000e240000203100 */
[----:B------:R-:W-:-:S04]  /*8f30*/  FFMA R36, R23, R36, 0.33333182334899902344 ;  /* 0x3eaaaa7817247423 */ /* 0x000fc80000000024 */
[----:B------:R-:W-:-:S04]  /*8f40*/  FFMA R36, R23, R36, -0.5 ;  /* 0xbf00000017247423 */ /* 0x000fc80000000024 */
[----:B------:R-:W-:-:S04]  /*8f50*/  FMUL R36, R23, R36 ;  /* 0x0000002417247220 */ /* 0x000fc80000400000 */
[----:B------:R-:W-:Y:S01]  /*8f60*/  FFMA R23, R23, R36, R23 ;  /* 0x0000002417177223 */ /* 0x000fe20000000017 */
[----:B-----5:R-:W-:Y:S01]  /*8f70*/  FFMA R45, R7, R24, R28 ;  /* 0x00000018072d7223 */ /* 0x020fe2000000001c */
[----:B------:R-:W-:Y:S02]  /*8f80*/  FSEL R24, RZ, -23, P0 ;  /* 0xc1b80000ff187808 */ /* 0x000fe40000000000 */
[----:B------:R-:W-:Y:S02]  /*8f90*/  ISETP.GT.U32.AND P0, PT, R0, 0x7f7fffff, PT ;  /* 0x7f7fffff0000780c */ /* 0x000fe40003f04070 */
[----:B------:R1:W-:Y:S01]  /*8fa0*/  STG.E desc[UR6][R42.64], R45 ;  /* 0x0000002d2a007986 */ /* 0x0003e2000c101906 */
[----:B------:R-:W-:Y:S01]  /*8fb0*/  FFMA R24, R25, 1.1920928955078125e-07, R24 ;  /* 0x3400000019187823 */ /* 0x000fe20000000018 */
[----:B0-----:R-:W-:-:S03]  /*8fc0*/  I2FP.F32.S32 R28, R26 ;  /* 0x0000001a001c7245 */ /* 0x001fc60000201400 */
[----:B------:R-:W-:Y:S02]  /*8fd0*/  FFMA R23, R24, 0.69314718246459960938, R23 ;  /* 0x3f31721818177823 */ /* 0x000fe40000000017 */
[----:B------:R-:W-:-:S04]  /*8fe0*/  FFMA R25, R28, -1.5707962512969970703, R15 ;  /* 0xbfc90fda1c197823 */ /* 0x000fc8000000000f */
[C---:B------:R-:W-:Y:S01]  /*8ff0*/  @P0 FFMA R23, R0.reuse, R47, +INF ;  /* 0x7f80000000170423 */ /* 0x040fe2000000002f */
[----:B------:R-:W-:Y:S01]  /*9000*/  FSETP.NEU.AND P0, PT, R0, RZ, PT ;  /* 0x000000ff0000720b */ /* 0x000fe20003f0d000 */
[C---:B------:R-:W-:Y:S02]  /*9010*/  FFMA R25, R28.reuse, -7.5497894158615963534e-08, R25 ;  /* 0xb3a221681c197823 */ /* 0x040fe40000000019 */
[----:B------:R-:W-:Y:S02]  /*9020*/  FMUL R23, R23, -2 ;  /* 0xc000000017177820 */ /* 0x000fe40000400000 */
[----:B------:R-:W-:-:S03]  /*9030*/  FFMA R0, R28, -5.3903029534742383927e-15, R25 ;  /* 0xa7c234c51c007823 */ /* 0x000fc60000000019 */
[----:B------:R-:W-:Y:S01]  /*9040*/  FSEL R36, R23, +INF , P0 ;  /* 0x7f80000017247808 */ /* 0x000fe20000000000 */
[----:B-1----:R-:W-:Y:S06]  /*9050*/  @!P1 BRA `(.L_x_345) ;  /* 0x0000000000c09947 */ /* 0x002fec0003800000 */
[----:B------:R-:W-:-:S13]  /*9060*/  FSETP.NEU.AND P0, PT, |R15|, +INF , PT ;  /* 0x7f8000000f00780b */ /* 0x000fda0003f0d200 */
[----:B------:R-:W-:Y:S05]  /*9070*/  @!P0 BRA `(.L_x_346) ;  /* 0x0000000000b08947 */ /* 0x000fea0003800000 */
[----:B------:R-:W0:Y:S01]  /*9080*/  LDC.64 R24, c[0x4][RZ] ;  /* 0x01000000ff187b82 */ /* 0x000e220000000a00 */
[----:B------:R-:W-:Y:S01]  /*9090*/  SHF.L.U32 R0, R15, 0x8, RZ ;  /* 0x000000080f007819 */ /* 0x000fe200000006ff */
[----:B------:R-:W-:Y:S01]  /*90a0*/  HFMA2 R28, -RZ, RZ, 0, 0 ;  /* 0x00000000ff1c7431 */ /* 0x000fe200000001ff */
[----:B------:R-:W-:Y:S01]  /*90b0*/  BSSY.RECONVERGENT B3, `(.L_x_347) ;  /* 0x000000e000037945 */ /* 0x000fe20003800200 */
[----:B------:R-:W-:Y:S01]  /*90c0*/  HFMA2 R23, -RZ, RZ, 0, 0 ;  /* 0x00000000ff177431 */ /* 0x000fe200000001ff */
[----:B------:R-:W-:Y:S02]  /*90d0*/  MOV R51, RZ ;  /* 0x000000ff00337202 */ /* 0x000fe40000000f00 */
[----:B------:R-:W-:-:S07]  /*90e0*/  LOP3.LUT R53, R0, 0x80000000, RZ, 0xfc, !PT ;  /* 0x8000000000357812 */ /* 0x000fce00078efcff */
.L_x_348:
        /* <DEDUP_REMOVED lines=11> */
.L_x_347:
        /* <DEDUP_REMOVED lines=13> */
[C-C-:B------:R-:W-:Y:S02]  /*9270*/  SHF.L.W.U32.HI R23, R15.reuse, 0x2, R0.reuse ;  /* 0x000000020f177819 */ /* 0x140fe40000010e00 */
[----:B------:R-:W-:Y:S02]  /*9280*/  SHF.L.U32 R15, R15, 0x2, RZ ;  /* 0x000000020f0f7819 */ /* 0x000fe400000006ff */
[----:B------:R-:W-:Y:S02]  /*9290*/  SHF.R.S32.HI R26, RZ, 0x1f, R23 ;  /* 0x0000001fff1a7819 */ /* 0x000fe40000011417 */
[----:B------:R-:W-:Y:S02]  /*92a0*/  SHF.R.U32.HI R0, RZ, 0x1e, R0 ;  /* 0x0000001eff007819 */ /* 0x000fe40000011600 */
[C---:B------:R-:W-:Y:S02]  /*92b0*/  LOP3.LUT R24, R26.reuse, R15, RZ, 0x3c, !PT ;  /* 0x0000000f1a187212 */ /* 0x040fe400078e3cff */
[----:B------:R-:W-:-:S02]  /*92c0*/  LOP3.LUT R25, R26, R23, RZ, 0x3c, !PT ;  /* 0x000000171a197212 */ /* 0x000fc400078e3cff */
[C---:B------:R-:W-:Y:S02]  /*92d0*/  ISETP.GE.AND P0, PT, R23.reuse, RZ, PT ;  /* 0x000000ff1700720c */ /* 0x040fe40003f06270 */
[----:B------:R-:W-:Y:S02]  /*92e0*/  LEA.HI R26, R23, R0, RZ, 0x1 ;  /* 0x00000000171a7211 */ /* 0x000fe400078f08ff */
[----:B------:R-:W1:Y:S02]  /*92f0*/  I2F.F64.S64 R24, R24 ;  /* 0x0000001800187312 */ /* 0x000e640000301c00 */
[----:B-1----:R-:W-:-:S10]  /*9300*/  DMUL R44, R24, UR4 ;  /* 0x00000004182c7c28 */ /* 0x002fd40008000000 */
[----:B------:R-:W1:Y:S02]  /*9310*/  F2F.F32.F64 R44, R44 ;  /* 0x0000002c002c7310 */ /* 0x000e640000301000 */
[----:B-1----:R-:W-:Y:S01]  /*9320*/  FSEL R0, -R44, R44, !P0 ;  /* 0x0000002c2c007208 */ /* 0x002fe20004000100 */
[----:B0-----:R-:W-:Y:S06]  /*9330*/  BRA `(.L_x_345) ;  /* 0x0000000000087947 */ /* 0x001fec0003800000 */
.L_x_346:
[----:B------:R-:W-:Y:S01]  /*9340*/  FMUL R0, RZ, R15 ;  /* 0x0000000fff007220 */ /* 0x000fe20000400000 */
[----:B------:R-:W-:-:S07]  /*9350*/  MOV R26, RZ ;  /* 0x000000ff001a7202 */ /* 0x000fce0000000f00 */
.L_x_345:
[----:B------:R-:W-:Y:S05]  /*9360*/  BSYNC.RECONVERGENT B1 ;  /* 0x0000000000017941 */ /* 0x000fea0003800200 */
.L_x_344:
[----:B------:R-:W-:Y:S01]  /*9370*/  LOP3.LUT R25, R26, 0x1, RZ, 0xc0, !PT ;  /* 0x000000011a197812 */ /* 0x000fe200078ec0ff */
[----:B------:R-:W-:Y:S02]  /*9380*/  HFMA2 R24, -RZ, RZ, 0.487060546875, -0.0625 ;  /* 0x37cbac00ff187431 */ /* 0x000fe400000001ff */
[----:B------:R-:W-:Y:S01]  /*9390*/  FMUL R15, R0, R0 ;  /* 0x00000000000f7220 */ /* 0x000fe20000400000 */
[----:B------:R-:W-:Y:S01]  /*93a0*/  IADD3 R26, PT, PT, R26, 0x1, RZ ;  /* 0x000000011a1a7810 */ /* 0x000fe20007ffe0ff */
[----:B------:R-:W-:Y:S01]  /*93b0*/  BSSY.RECONVERGENT B1, `(.L_x_349) ;  /* 0x000001c000017945 */ /* 0x000fe20003800200 */
[----:B------:R-:W-:Y:S01]  /*93c0*/  ISETP.NE.U32.AND P0, PT, R25, 0x1, PT ;  /* 0x000000011900780c */ /* 0x000fe20003f05070 */
[----:B------:R-:W-:Y:S01]  /*93d0*/  HFMA2 R25, -RZ, RZ, 1.541015625, -0.052001953125 ;  /* 0x3e2aaaa8ff197431 */ /* 0x000fe200000001ff */
[----:B------:R-:W-:Y:S02]  /*93e0*/  MOV R28, 0x3c0885e4 ;  /* 0x3c0885e4001c7802 */ /* 0x000fe40000000f00 */
[----:B------:R-:W-:Y:S01]  /*93f0*/  LOP3.LUT P1, RZ, R26, 0x2, RZ, 0xc0, !PT ;  /* 0x000000021aff7812 */ /* 0x000fe2000782c0ff */
[----:B------:R-:W-:Y:S01]  /*9400*/  FFMA R23, R15, R24, -0.0013887860113754868507 ;  /* 0xbab607ed0f177423 */ /* 0x000fe20000000018 */
[----:B------:R-:W-:-:S02]  /*9410*/  FSEL R28, R28, 0.041666727513074874878, !P0 ;  /* 0x3d2aaabb1c1c7808 */ /* 0x000fc40004000000 */
[----:B------:R-:W-:Y:S02]  /*9420*/  FSEL R0, R0, 1, !P0 ;  /* 0x3f80000000007808 */ /* 0x000fe40004000000 */
[----:B------:R-:W-:Y:S02]  /*9430*/  FSEL R26, -R25, -0.4999999701976776123, !P0 ;  /* 0xbeffffff191a7808 */ /* 0x000fe40004000100 */
[----:B------:R-:W-:Y:S02]  /*9440*/  IADD3 R25, PT, PT, R36, -0xd000000, RZ ;  /* 0xf300000024197810 */ /* 0x000fe40007ffe0ff */
[----:B------:R-:W-:Y:S02]  /*9450*/  FSEL R24, R23, -0.00019574658654164522886, P0 ;  /* 0xb94d415317187808 */ /* 0x000fe40000000000 */
[----:B------:R-:W-:Y:S01]  /*9460*/  ISETP.GT.U32.AND P0, PT, R25, 0x727fffff, PT ;  /* 0x727fffff1900780c */ /* 0x000fe20003f04070 */
[----:B------:R0:W1:Y:S02]  /*9470*/  MUFU.RSQ R23, R36 ;  /* 0x0000002400177308 */ /* 0x0000640000001400 */
[----:B------:R-:W-:-:S04]  /*9480*/  FFMA R24, R15, R24, R28 ;  /* 0x000000180f187223 */ /* 0x000fc8000000001c */
[C---:B------:R-:W-:Y:S01]  /*9490*/  FFMA R24, R15.reuse, R24, R26 ;  /* 0x000000180f187223 */ /* 0x040fe2000000001a */
[----:B------:R-:W-:-:S04]  /*94a0*/  FFMA R15, R15, R0, RZ ;  /* 0x000000000f0f7223 */ /* 0x000fc800000000ff */
[----:B------:R-:W-:-:S04]  /*94b0*/  FFMA R44, R15, R24, R0 ;  /* 0x000000180f2c7223 */ /* 0x000fc80000000000 */
[----:B------:R-:W-:Y:S01]  /*94c0*/  @P1 FADD R44, RZ, -R44 ;  /* 0x8000002cff2c1221 */ /* 0x000fe20000000000 */
[----:B0-----:R-:W-:Y:S06]  /*94d0*/  @!P0 BRA `(.L_x_350) ;  /* 0x0000000000148947 */ /* 0x001fec0003800000 */
[----:B------:R-:W-:Y:S02]  /*94e0*/  MOV R0, R36 ;  /* 0x0000002400007202 */ /* 0x000fe40000000f00 */
[----:B------:R-:W-:-:S07]  /*94f0*/  MOV R24, 0x9510 ;  /* 0x0000951000187802 */ /* 0x000fce0000000f00 */
[----:B-1234-:R-:W-:Y:S05]  /*9500*/  CALL.REL.NOINC `($__internal_3_$__cuda_sm20_sqrt_rn_f32_slowpath) ;  /* 0x0000002c006c7944 */ /* 0x01efea0003c00000 */
[----:B------:R-:W-:Y:S01]  /*9510*/  MOV R45, R23 ;  /* 0x00000017002d7202 */ /* 0x000fe20000000f00 */
[----:B------:R-:W-:Y:S06]  /*9520*/  BRA `(.L_x_351) ;  /* 0x0000000000107947 */ /* 0x000fec0003800000 */
.L_x_350:
[----:B-1----:R-:W-:Y:S01]  /*9530*/  FMUL.FTZ R45, R36, R23 ;  /* 0x00000017242d7220 */ /* 0x002fe20000410000 */
[----:B------:R-:W-:-:S03]  /*9540*/  FMUL.FTZ R0, R23, 0.5 ;  /* 0x3f00000017007820 */ /* 0x000fc60000410000 */
[----:B------:R-:W-:-:S04]  /*9550*/  FFMA R36, -R45, R45, R36 ;  /* 0x0000002d2d247223 */ /* 0x000fc80000000124 */
[----:B------:R-:W-:-:S07]  /*9560*/  FFMA R45, R36, R0, R45 ;  /* 0x00000000242d7223 */ /* 0x000fce000000002d */
.L_x_351:
[----:B------:R-:W-:Y:S05]  /*9570*/  BSYNC.RECONVERGENT B1 ;  /* 0x0000000000017941 */ /* 0x000fea0003800200 */
.L_x_349:
        /* <DEDUP_REMOVED lines=62> */
.L_x_356:
        /* <DEDUP_REMOVED lines=11> */
.L_x_355:
        /* <DEDUP_REMOVED lines=26> */
.L_x_354:
[----:B------:R-:W-:Y:S01]  /*9bb0*/  FMUL R0, RZ, R15 ;  /* 0x0000000fff007220 */ /* 0x000fe20000400000 */
[----:B------:R-:W-:-:S07]  /*9bc0*/  MOV R26, RZ ;  /* 0x000000ff001a7202 */ /* 0x000fce0000000f00 */
.L_x_353:
[----:B------:R-:W-:Y:S05]  /*9bd0*/  BSYNC.RECONVERGENT B1 ;  /* 0x0000000000017941 */ /* 0x000fea0003800200 */
.L_x_352:
[----:B------:R-:W-:Y:S01]  /*9be0*/  HFMA2 R24, -RZ, RZ, 0.487060546875, -0.0625 ;  /* 0x37cbac00ff187431 */ /* 0x000fe200000001ff */
[----:B------:R-:W-:Y:S01]  /*9bf0*/  LOP3.LUT R25, R26, 0x1, RZ, 0xc0, !PT ;  /* 0x000000011a197812 */ /* 0x000fe200078ec0ff */
[----:B------:R-:W-:Y:S01]  /*9c00*/  FMUL R15, R0, R0 ;  /* 0x00000000000f7220 */ /* 0x000fe20000400000 */
[----:B------:R-:W-:Y:S01]  /*9c10*/  MOV R28, 0x3c0885e4 ;  /* 0x3c0885e4001c7802 */ /* 0x000fe20000000f00 */
[----:B------:R-:W-:Y:S01]  /*9c20*/  BSSY.RECONVERGENT B1, `(.L_x_357) ;  /* 0x000001b000017945 */ /* 0x000fe20003800200 */
[----:B------:R-:W-:Y:S01]  /*9c30*/  ISETP.NE.U32.AND P0, PT, R25, 0x1, PT ;  /* 0x000000011900780c */ /* 0x000fe20003f05070 */
[----:B------:R-:W-:Y:S01]  /*9c40*/  HFMA2 R25, -RZ, RZ, 1.541015625, -0.052001953125 ;  /* 0x3e2aaaa8ff197431 */ /* 0x000fe200000001ff */
[----:B------:R-:W-:Y:S02]  /*9c50*/  IADD3 R26, PT, PT, R26, 0x1, RZ ;  /* 0x000000011a1a7810 */ /* 0x000fe40007ffe0ff */
[----:B------:R-:W-:Y:S01]  /*9c60*/  FSEL R28, R28, 0.041666727513074874878, !P0 ;  /* 0x3d2aaabb1c1c7808 */ /* 0x000fe20004000000 */
[----:B------:R-:W-:Y:S01]  /*9c70*/  FFMA R23, R15, R24, -0.0013887860113754868507 ;  /* 0xbab607ed0f177423 */ /* 0x000fe20000000018 */
[----:B------:R-:W-:-:S02]  /*9c80*/  LOP3.LUT P1, RZ, R26, 0x2, RZ, 0xc0, !PT ;  /* 0x000000021aff7812 */ /* 0x000fc4000782c0ff */
[----:B------:R-:W-:Y:S02]  /*9c90*/  FSEL R0, R0, 1, !P0 ;  /* 0x3f80000000007808 */ /* 0x000fe40004000000 */
[----:B------:R-:W-:Y:S02]  /*9ca0*/  FSEL R24, R23, -0.00019574658654164522886, P0 ;  /* 0xb94d415317187808 */ /* 0x000fe40000000000 */
[----:B------:R-:W-:Y:S02]  /*9cb0*/  IADD3 R23, PT, PT, R36, -0xd000000, RZ ;  /* 0xf300000024177810 */ /* 0x000fe40007ffe0ff */
[----:B------:R-:W-:Y:S01]  /*9cc0*/  FSEL R26, -R25, -0.4999999701976776123, !P0 ;  /* 0xbeffffff191a7808 */ /* 0x000fe20004000100 */
[----:B------:R-:W-:Y:S01]  /*9cd0*/  FFMA R24, R15, R24, R28 ;  /* 0x000000180f187223 */ /* 0x000fe2000000001c */
[----:B------:R-:W-:Y:S01]  /*9ce0*/  ISETP.GT.U32.AND P0, PT, R23, 0x727fffff, PT ;  /* 0x727fffff1700780c */ /* 0x000fe20003f04070 */
[----:B------:R0:W1:Y:S02]  /*9cf0*/  MUFU.RSQ R25, R36 ;  /* 0x0000002400197308 */ /* 0x0000640000001400 */
        /* <DEDUP_REMOVED lines=8> */
[----:B------:R-:W-:Y:S05]  /*9d80*/  BRA `(.L_x_359) ;  /* 0x0000000000107947 */ /* 0x000fea0003800000 */
.L_x_358:
[----:B-1----:R-:W-:Y:S01]  /*9d90*/  FMUL.FTZ R23, R36, R25 ;  /* 0x0000001924177220 */ /* 0x002fe20000410000 */
[----:B------:R-:W-:-:S03]  /*9da0*/  FMUL.FTZ R0, R25, 0.5 ;  /* 0x3f00000019007820 */ /* 0x000fc60000410000 */
[----:B------:R-:W-:-:S04]  /*9db0*/  FFMA R36, -R23, R23, R36 ;  /* 0x0000001717247223 */ /* 0x000fc80000000124 */
[----:B------:R-:W-:-:S07]  /*9dc0*/  FFMA R23, R36, R0, R23 ;  /* 0x0000000024177223 */ /* 0x000fce0000000017 */
.L_x_359:
[----:B------:R-:W-:Y:S05]  /*9dd0*/  BSYNC.RECONVERGENT B1 ;  /* 0x0000000000017941 */ /* 0x000fea0003800200 */
.L_x_357:
[----:B------:R-:W5:Y:S01]  /*9de0*/  LDG.E R0, desc[UR6][R42.64+0x8] ;  /* 0x000008062a007981 */ /* 0x000f62000c1e1900 */
[----:B------:R-:W-:Y:S01]  /*9df0*/  FMUL R23, R44, R23 ;  /* 0x000000172c177220 */ /* 0x000fe20000400000 */
[----:B------:R-:W-:-:S03]  /*9e00*/  IADD3 R35, PT, PT, R35, 0x20, RZ ;  /* 0x0000002023237810 */ /* 0x000fc60007ffe0ff */
[----:B------:R-:W-:Y:S01]  /*9e10*/  FMUL R48, R48, R23 ;  /* 0x0000001730307220 */ /* 0x000fe20000400000 */
[----:B------:R-:W-:-:S03]  /*9e20*/  ISETP.GE.AND P0, PT, R35, R40, PT ;  /* 0x000000282300720c */ /* 0x000fc60003f06270 */
[----:B-----5:R-:W-:-:S05]  /*9e30*/  FFMA R15, R7, R0, R48 ;  /* 0x00000000070f7223 */ /* 0x020fca0000000030 */
[----:B------:R0:W-:Y:S05]  /*9e40*/  STG.E desc[UR6][R42.64+0x8], R15 ;  /* 0x0000080f2a007986 */ /* 0x0001ea000c101906 */
[----:B------:R-:W-:Y:S05]  /*9e50*/  @!P0 BRA `(.L_x_360) ;  /* 0xffffffe4001c8947 */ /* 0x000fea000383ffff */
.L_x_327:
[----:B------:R-:W-:Y:S05]  /*9e60*/  BSYNC.RECONVERGENT B2 ;  /* 0x0000000000027941 */ /* 0x000fea0003800200 */
.L_x_326:
[----:B------:R-:W-:-:S03]  /*9e70*/  UMOV UR4, 0xffffffff ;  /* 0xffffffff00047882 */ /* 0x000fc60000000000 */
[----:B------:R-:W-:Y:S05]  /*9e80*/  BRA.DIV UR4, `(.L_x_361) ;  /* 0x0000001e047c7947 */ /* 0x000fea000b800000 */
[----:B------:R-:W-:Y:S01]  /*9e90*/  NOP ;  /* 0x0000000000007918 */ /* 0x000fe20000000000 */
.L_x_428:
[----:B------:R-:W5:Y:S01]  /*9ea0*/  LDCU UR4, c[0x0][0x388] ;  /* 0x00007100ff0477ac */ /* 0x000f620008000800 */
[----:B------:R-:W-:-:S04]  /*9eb0*/  IADD3 R10, PT, PT, R10, 0x1, RZ ;  /* 0x000000010a0a7810 */ /* 0x000fc80007ffe0ff */
[----:B-----5:R-:W-:-:S13]  /*9ec0*/  ISETP.NE.AND P0, PT, R10, UR4, PT ;  /* 0x000000040a007c0c */ /* 0x020fda000bf05270 */
[----:B------:R-:W-:Y:S05]  /*9ed0*/  @P0 BRA `(.L_x_362) ;  /* 0xffffff7400b80947 */ /* 0x000fea000383ffff */
[----:B------:R-:W-:Y:S05]  /*9ee0*/  BSYNC B0 ;  /* 0x0000000000007941 */ /* 0x000fea0003800000 */
.L_x_69:
[----:B------:R-:W-:Y:S01]  /*9ef0*/  FADD R27, R38, R27 ;  /* 0x0000001b261b7221 */ /* 0x000fe20000000000 */
[----:B--23--:R-:W-:Y:S01]  /*9f00*/  FADD R14, R14, R13 ;  /* 0x0000000d0e0e7221 */ /* 0x00cfe20000000000 */
[----:B0-----:R-:W-:Y:S01]  /*9f10*/  FADD R29, R12, R29 ;  /* 0x0000001d0c1d7221 */ /* 0x001fe20000000000 */
[----:B-1----:R-:W-:Y:S02]  /*9f20*/  FADD R41, R34, R41 ;  /* 0x0000002922297221 */ /* 0x002fe40000000000 */
[----:B------:R-:W-:-:S04]  /*9f30*/  FADD R14, R27, R14 ;  /* 0x0000000e1b0e7221 */ /* 0x000fc80000000000 */
[----:B------:R-:W-:-:S04]  /*9f40*/  FADD R14, R29, R14 ;  /* 0x0000000e1d0e7221 */ /* 0x000fc80000000000 */
[----:B------:R-:W-:-:S07]  /*9f50*/  FADD R4, R41, R14 ;  /* 0x0000000e29047221 */ /* 0x000fce0000000000 */
.L_x_68:
[----:B------:R-:W0:Y:S01]  /*9f60*/  S2R R5, SR_CgaCtaId ;  /* 0x0000000000057919 */ /* 0x000e220000008800 */
[----:B------:R-:W-:Y:S01]  /*9f70*/  MOV R0, 0x400 ;  /* 0x0000040000007802 */ /* 0x000fe20000000f00 */
[----:B------:R-:W-:Y:S01]  /*9f80*/  BSSY.RECONVERGENT B0, `(.L_x_363) ;  /* 0x00000d1000007945 */ /* 0x000fe20003800200 */
[----:B----4-:R-:W-:Y:S02]  /*9f90*/  MOV R12, RZ ;  /* 0x000000ff000c7202 */ /* 0x010fe40000000f00 */
[----:B0-----:R-:W-:-:S05]  /*9fa0*/  LEA R0, R5, R0, 0x18 ;  /* 0x0000000005007211 */ /* 0x001fca00078ec0ff */
[----:B------:R-:W0:Y:S02]  /*9fb0*/  LDS R6, [R0+0x4800] ;  /* 0x0048000000067984 */ /* 0x000e240000000800 */
[----:B0-----:R-:W-:-:S13]  /*9fc0*/  ISETP.GE.AND P0, PT, R3, R6, PT ;  /* 0x000000060300720c */ /* 0x001fda0003f06270 */
[----:B------:R-:W-:Y:S05]  /*9fd0*/  @P0 BRA `(.L_x_364) ;  /* 0x0000000c002c0947 */ /* 0x000fea0003800000 */
[----:B------:R-:W-:Y:S01]  /*9fe0*/  LOP3.LUT R5, R3, 0x20, RZ, 0xfc, !PT ;  /* 0x0000002003057812 */ /* 0x000fe200078efcff */
[----:B------:R-:W-:Y:S01]  /*9ff0*/  BSSY.RECONVERGENT B1, `(.L_x_365) ;  /* 0x000006a000017945 */ /* 0x000fe20003800200 */
[----:B------:R-:W-:Y:S01]  /*a000*/  LOP3.LUT R8, RZ, R3, RZ, 0x33, !PT ;  /* 0x00000003ff087212 */ /* 0x000fe200078e33ff */
[----:B------:R-:W-:Y:S01]  /*a010*/  HFMA2 R12, -RZ, RZ, 0, 0 ;  /* 0x00000000ff0c7431 */ /* 0x000fe200000001ff */
[----:B------:R-:W-:Y:S02]  /*a020*/  VIMNMX R5, PT, PT, R6, R5, !PT ;  /* 0x0000000506057248 */ /* 0x000fe40007fe0100 */
[----:B------:R-:W-:Y:S02]  /*a030*/  MOV R13, R3 ;  /* 0x00000003000d7202 */ /* 0x000fe40000000f00 */
[----:B------:R-:W-:-:S04]  /*a040*/  IADD3 R5, PT, PT, R8, R5, RZ ;  /* 0x0000000508057210 */ /* 0x000fc80007ffe0ff */
[C---:B------:R-:W-:Y:S02]  /*a050*/  ISETP.GE.U32.AND P0, PT, R5.reuse, 0xe0, PT ;  /* 0x000000e00500780c */ /* 0x040fe40003f06070 */
[----:B------:R-:W-:-:S04]  /*a060*/  LEA.HI R16, R5, 0x1, RZ, 0x1b ;  /* 0x0000000105107811 */ /* 0x000fc800078fd8ff */
[----:B------:R-:W-:-:S04]  /*a070*/  LOP3.LUT R45, R16, 0x7, RZ, 0xc0, !PT ;  /* 0x00000007102d7812 */ /* 0x000fc800078ec0ff */
[----:B------:R-:W-:-:S03]  /*a080*/  ISETP.NE.AND P1, PT, R45, RZ, PT ;  /* 0x000000ff2d00720c */ /* 0x000fc60003f25270 */
[----:B------:R-:W-:Y:S10]  /*a090*/  @!P0 BRA `(.L_x_366) ;  /* 0x00000004007c8947 */ /* 0x000ff40003800000 */
[----:B------:R-:W-:Y:S02]  /*a0a0*/  LOP3.LUT R17, R16, 0xffffff8, RZ, 0xc0, !PT ;  /* 0x0ffffff810117812 */ /* 0x000fe400078ec0ff */
[----:B------:R-:W-:Y:S02]  /*a0b0*/  MOV R18, RZ ;  /* 0x000000ff00127202 */ /* 0x000fe40000000f00 */
[----:B------:R-:W-:Y:S02]  /*a0c0*/  MOV R12, RZ ;  /* 0x000000ff000c7202 */ /* 0x000fe40000000f00 */
[----:B------:R-:W-:-:S07]  /*a0d0*/  MOV R13, R3 ;  /* 0x00000003000d7202 */ /* 0x000fce0000000f00 */
.L_x_367:
[----:B------:R-:W-:-:S04]  /*a0e0*/  IMAD R31, R13, 0x3, RZ ;  /* 0x000000030d1f7824 */ /* 0x000fc800078e02ff */
[C---:B------:R-:W-:Y:S01]  /*a0f0*/  IMAD.WIDE.U32 R6, R31.reuse, 0x4, R32 ;  /* 0x000000041f067825 */ /* 0x040fe200078e0020 */
[----:B------:R-:W-:-:S04]  /*a100*/  IADD3 R9, PT, PT, R31, 0xc0, RZ ;  /* 0x000000c01f097810 */ /* 0x000fc80007ffe0ff */
[----:B------:R-:W2:Y:S01]  /*a110*/  LDG.E R36, desc[UR6][R6.64+0x184] ;  /* 0x0001840606247981 */ /* 0x000ea2000c1e1900 */
[----:B------:R-:W-:-:S03]  /*a120*/  IMAD.WIDE.U32 R8, R9, 0x4, R32 ;  /* 0x0000000409087825 */ /* 0x000fc600078e0020 */
[----:B------:R-:W3:Y:S04]  /*a130*/  LDG.E R26, desc[UR6][R6.64+0x180] ;  /* 0x00018006061a7981 */ /* 0x000ee8000c1e1900 */
[----:B------:R-:W4:Y:S04]  /*a140*/  LDG.E R19, desc[UR6][R8.64+0x4] ;  /* 0x0000040608137981 */ /* 0x000f28000c1e1900 */
[----:B------:R-:W5:Y:S01]  /*a150*/  LDG.E R21, desc[UR6][R8.64] ;  /* 0x0000000608157981 */ /* 0x000f62000c1e1900 */
[----:B------:R-:W-:-:S03]  /*a160*/  IADD3 R41, PT, PT, R31, 0x120, RZ ;  /* 0x000001201f297810 */ /* 0x000fc60007ffe0ff */
[----:B------:R-:W5:Y:S01]  /*a170*/  LDG.E R43, desc[UR6][R6.64+0x4] ;  /* 0x00000406062b7981 */ /* 0x000f62000c1e1900 */
[----:B------:R-:W-:-:S03]  /*a180*/  IADD3 R15, PT, PT, R31, 0x180, RZ ;  /* 0x000001801f0f7810 */ /* 0x000fc60007ffe0ff */
[----:B------:R-:W5:Y:S01]  /*a190*/  LDG.E R42, desc[UR6][R6.64] ;  /* 0x00000006062a7981 */ /* 0x000f62000c1e1900 */
[----:B------:R-:W-:-:S03]  /*a1a0*/  IMAD.WIDE.U32 R40, R41, 0x4, R32 ;  /* 0x0000000429287825 */ /* 0x000fc600078e0020 */
[----:B------:R-:W5:Y:S01]  /*a1b0*/  LDG.E R35, desc[UR6][R6.64+0x8] ;  /* 0x0000080606237981 */ /* 0x000f62000c1e1900 */
[----:B------:R-:W-:Y:S01]  /*a1c0*/  IADD3 R11, PT, PT, R31, 0x1e0, RZ ;  /* 0x000001e01f0b7810 */ /* 0x000fe20007ffe0ff */
[--C-:B------:R-:W-:Y:S02]  /*a1d0*/  IMAD.WIDE.U32 R14, R15, 0x4, R32.reuse ;  /* 0x000000040f0e7825 */ /* 0x100fe400078e0020 */
[----:B------:R0:W5:Y:S04]  /*a1e0*/  LDG.E R25, desc[UR6][R6.64+0x188] ;  /* 0x0001880606197981 */ /* 0x000168000c1e1900 */
[----:B------:R-:W5:Y:S01]  /*a1f0*/  LDG.E R20, desc[UR6][R40.64+0x4] ;  /* 0x0000040628147981 */ /* 0x000f62000c1e1900 */
[----:B------:R-:W-:-:S03]  /*a200*/  IMAD.WIDE.U32 R10, R11, 0x4, R32 ;  /* 0x000000040b0a7825 */ /* 0x000fc600078e0020 */
[----:B------:R1:W5:Y:S01]  /*a210*/  LDG.E R24, desc[UR6][R8.64+0x8] ;  /* 0x0000080608187981 */ /* 0x000362000c1e1900 */
[----:B0-----:R-:W-:-:S03]  /*a220*/  IADD3 R7, PT, PT, R31, 0x240, RZ ;  /* 0x000002401f077810 */ /* 0x001fc60007ffe0ff */
[----:B------:R-:W5:Y:S04]  /*a230*/  LDG.E R23, desc[UR6][R40.64] ;  /* 0x0000000628177981 */ /* 0x000f68000c1e1900 */
[----:B------:R-:W5:Y:S01]  /*a240*/  LDG.E R22, desc[UR6][R14.64+0x4] ;  /* 0x000004060e167981 */ /* 0x000f62000c1e1900 */
[--C-:B------:R-:W-:Y:S01]  /*a250*/  IMAD.WIDE.U32 R6, R7, 0x4, R32.reuse ;  /* 0x0000000407067825 */ /* 0x100fe200078e0020 */
[----:B-1----:R-:W-:Y:S02]  /*a260*/  IADD3 R9, PT, PT, R31, 0x2a0, RZ ;  /* 0x000002a01f097810 */ /* 0x002fe40007ffe0ff */
[----:B------:R-:W5:Y:S04]  /*a270*/  LDG.E R29, desc[UR6][R40.64+0x8] ;  /* 0x00000806281d7981 */ /* 0x000f68000c1e1900 */
[----:B------:R-:W5:Y:S04]  /*a280*/  LDG.E R28, desc[UR6][R14.64] ;  /* 0x000000060e1c7981 */ /* 0x000f68000c1e1900 */
[----:B------:R-:W5:Y:S01]  /*a290*/  LDG.E R27, desc[UR6][R10.64+0x4] ;  /* 0x000004060a1b7981 */ /* 0x000f62000c1e1900 */
[----:B------:R-:W-:-:S03]  /*a2a0*/  IMAD.WIDE.U32 R8, R9, 0x4, R32 ;  /* 0x0000000409087825 */ /* 0x000fc600078e0020 */
[----:B------:R0:W5:Y:S04]  /*a2b0*/  LDG.E R30, desc[UR6][R14.64+0x8] ;  /* 0x000008060e1e7981 */ /* 0x000168000c1e1900 */
[----:B------:R-:W5:Y:S04]  /*a2c0*/  LDG.E R34, desc[UR6][R10.64] ;  /* 0x000000060a227981 */ /* 0x000f68000c1e1900 */
[----:B------:R-:W5:Y:S04]  /*a2d0*/  LDG.E R31, desc[UR6][R6.64+0x4] ;  /* 0x00000406061f7981 */ /* 0x000f68000c1e1900 */
[----:B------:R1:W5:Y:S04]  /*a2e0*/  LDG.E R39, desc[UR6][R10.64+0x8] ;  /* 0x000008060a277981 */ /* 0x000368000c1e1900 */
[----:B------:R-:W5:Y:S04]  /*a2f0*/  LDG.E R38, desc[UR6][R6.64] ;  /* 0x0000000606267981 */ /* 0x000f68000c1e1900 */
[----:B------:R-:W5:Y:S04]  /*a300*/  LDG.E R37, desc[UR6][R8.64+0x4] ;  /* 0x0000040608257981 */ /* 0x000f68000c1e1900 */
[----:B------:R1:W5:Y:S04]  /*a310*/  LDG.E R41, desc[UR6][R6.64+0x8] ;  /* 0x0000080606297981 */ /* 0x000368000c1e1900 */
[----:B------:R-:W5:Y:S04]  /*a320*/  LDG.E R40, desc[UR6][R8.64] ;  /* 0x0000000608287981 */ /* 0x000f68000c1e1900 */
[----:B------:R1:W5:Y:S01]  /*a330*/  LDG.E R14, desc[UR6][R8.64+0x8] ;  /* 0x00000806080e7981 */ /* 0x000362000c1e1900 */
[----:B0-----:R-:W-:-:S05]  /*a340*/  LEA R15, R13, R0, 0x2 ;  /* 0x000000000d0f7211 */ /* 0x001fca00078e10ff */
[----:B------:R-:W0:Y:S04]  /*a350*/  LDS R44, [R15] ;  /* 0x000000000f2c7984 */ /* 0x000e280000000800 */
[----:B------:R-:W0:Y:S04]  /*a360*/  LDS R46, [R15+0x80] ;  /* 0x000080000f2e7984 */ /* 0x000e280000000800 */
[----:B------:R-:W-:Y:S04]  /*a370*/  LDS R47, [R15+0x100] ;  /* 0x000100000f2f7984 */ /* 0x000fe80000000800 */
[----:B-1----:R-:W-:Y:S04]  /*a380*/  LDS R11, [R15+0x180] ;  /* 0x000180000f0b7984 */ /* 0x002fe80000000800 */
[----:B------:R-:W1:Y:S04]  /*a390*/  LDS R10, [R15+0x200] ;  /* 0x000200000f0a7984 */ /* 0x000e680000000800 */
[----:B------:R-:W1:Y:S01]  /*a3a0*/  LDS R6, [R15+0x280] ;  /* 0x000280000f067984 */ /* 0x000e620000000800 */
[----:B------:R-:W-:Y:S01]  /*a3b0*/  IADD3 R18, PT, PT, R18, 0x8, RZ ;  /* 0x0000000812127810 */ /* 0x000fe20007ffe0ff */
[----:B0-----:R-:W-:Y:S01]  /*a3c0*/  FMUL R9, R44, 0.5 ;  /* 0x3f0000002c097820 */ /* 0x001fe20000400000 */
[----:B------:R-:W-:-:S02]  /*a3d0*/  FMUL R46, R46, 0.5 ;  /* 0x3f0000002e2e7820 */ /* 0x000fc40000400000 */
[----:B------:R-:W-:Y:S01]  /*a3e0*/  ISETP.NE.AND P0, PT, R18, R17, PT ;  /* 0x000000111200720c */ /* 0x000fe20003f05270 */
[----:B-1----:R-:W-:Y:S01]  /*a3f0*/  FMUL R10, R10, 0.5 ;  /* 0x3f0000000a0a7820 */ /* 0x002fe20000400000 */
[----:B------:R-:W-:Y:S01]  /*a400*/  FMUL R6, R6, 0.5 ;  /* 0x3f00000006067820 */ /* 0x000fe20000400000 */
[----:B------:R-:W-:Y:S01]  /*a410*/  IADD3 R13, PT, PT, R13, 0x100, RZ ;  /* 0x000001000d0d7810 */ /* 0x000fe20007ffe0ff */
[----:B--2---:R-:W-:-:S04]  /*a420*/  FMUL R7, R36, R36 ;  /* 0x0000002424077220 */ /* 0x004fc80000400000 */
[----:B---3--:R-:W-:Y:S02]  /*a430*/  FFMA R26, R26, R26, R7 ;  /* 0x0000001a1a1a7223 */ /* 0x008fe40000000007 */
[----:B------:R-:W0:Y:S01]  /*a440*/  LDS R7, [R15+0x300] ;  /* 0x000300000f077984 */ /* 0x000e220000000800 */
[----:B----4-:R-:W-:-:S04]  /*a450*/  FMUL R8, R19, R19 ;  /* 0x0000001313087220 */ /* 0x010fc80000400000 */
[----:B-----5:R-:W-:Y:S02]  /*a460*/  FFMA R21, R21, R21, R8 ;  /* 0x0000001515157223 */ /* 0x020fe40000000008 */
[----:B------:R-:W1:Y:S01]  /*a470*/  LDS R8, [R15+0x380] ;  /* 0x000380000f087984 */ /* 0x000e620000000800 */
[----:B------:R-:W-:-:S04]  /*a480*/  FMUL R43, R43, R43 ;  /* 0x0000002b2b2b7220 */ /* 0x000fc80000400000 */
[----:B------:R-:W-:-:S04]  /*a490*/  FFMA R42, R42, R42, R43 ;  /* 0x0000002a2a2a7223 */ /* 0x000fc8000000002b */
[----:B------:R-:W-:Y:S01]  /*a4a0*/  FFMA R42, R35, R35, R42 ;  /* 0x00000023232a7223 */ /* 0x000fe2000000002a */
[----:B------:R-:W-:-:S03]  /*a4b0*/  FFMA R26, R25, R25, R26 ;  /* 0x00000019191a7223 */ /* 0x000fc6000000001a */
[----:B------:R-:W-:Y:S01]  /*a4c0*/  FFMA R9, R9, R42, R12 ;  /* 0x0000002a09097223 */ /* 0x000fe2000000000c */
[----:B------:R-:W-:-:S03]  /*a4d0*/  FMUL R20, R20, R20 ;  /* 0x0000001414147220 */ /* 0x000fc60000400000 */
[----:B------:R-:W-:Y:S01]  /*a4e0*/  FFMA R9, R46, R26, R9 ;  /* 0x0000001a2e097223 */ /* 0x000fe20000000009 */
[----:B------:R-:W-:Y:S01]  /*a4f0*/  FMUL R12, R47, 0.5 ;  /* 0x3f0000002f0c7820 */ /* 0x000fe20000400000 */
[----:B------:R-:W-:Y:S01]  /*a500*/  FFMA R21, R24, R24, R21 ;  /* 0x0000001818157223 */ /* 0x000fe20000000015 */
[----:B------:R-:W-:-:S03]  /*a510*/  FFMA R20, R23, R23, R20 ;  /* 0x0000001717147223 */ /* 0x000fc60000000014 */
[----:B------:R-:W-:Y:S01]  /*a520*/  FFMA R9, R12, R21, R9 ;  /* 0x000000150c097223 */ /* 0x000fe20000000009 */
[----:B------:R-:W-:Y:S01]  /*a530*/  FMUL R19, R22, R22 ;  /* 0x0000001616137220 */ /* 0x000fe20000400000 */
[----:B------:R-:W-:Y:S01]  /*a540*/  FMUL R12, R11, 0.5 ;  /* 0x3f0000000b0c7820 */ /* 0x000fe20000400000 */
[----:B------:R-:W-:Y:S02]  /*a550*/  FFMA R20, R29, R29, R20 ;  /* 0x0000001d1d147223 */ /* 0x000fe40000000014 */
[----:B------:R-:W-:Y:S01]  /*a560*/  FFMA R19, R28, R28, R19 ;  /* 0x0000001c1c137223 */ /* 0x000fe20000000013 */
[----:B------:R-:W-:Y:S01]  /*a570*/  FMUL R27, R27, R27 ;  /* 0x0000001b1b1b7220 */ /* 0x000fe20000400000 */
[----:B------:R-:W-:Y:S02]  /*a580*/  FFMA R9, R12, R20, R9 ;  /* 0x000000140c097223 */ /* 0x000fe40000000009 */
[----:B------:R-:W-:Y:S01]  /*a590*/  FFMA R19, R30, R30, R19 ;  /* 0x0000001e1e137223 */ /* 0x000fe20000000013 */
[----:B------:R-:W-:Y:S01]  /*a5a0*/  FFMA R34, R34, R34, R27 ;  /* 0x0000002222227223 */ /* 0x000fe2000000001b */
[----:B------:R-:W-:-:S02]  /*a5b0*/  FMUL R31, R31, R31 ;  /* 0x0000001f1f1f7220 */ /* 0x000fc40000400000 */
[----:B------:R-:W-:Y:S01]  /*a5c0*/  FFMA R9, R10, R19, R9 ;  /* 0x000000130a097223 */ /* 0x000fe20000000009 */
[----:B------:R-:W-:Y:S01]  /*a5d0*/  FFMA R34, R39, R39, R34 ;  /* 0x0000002727227223 */ /* 0x000fe20000000022 */
[----:B------:R-:W-:-:S03]  /*a5e0*/  FFMA R38, R38, R38, R31 ;  /* 0x0000002626267223 */ /* 0x000fc6000000001f */
[----:B------:R-:W-:Y:S01]  /*a5f0*/  FFMA R6, R6, R34, R9 ;  /* 0x0000002206067223 */ /* 0x000fe20000000009 */
[----:B------:R-:W-:Y:S01]  /*a600*/  FMUL R37, R37, R37 ;  /* 0x0000002525257220 */ /* 0x000fe20000400000 */
[----:B0-----:R-:W-:Y:S01]  /*a610*/  FMUL R7, R7, 0.5 ;  /* 0x3f00000007077820 */ /* 0x001fe20000400000 */
[----:B------:R-:W-:Y:S02]  /*a620*/  FFMA R38, R41, R41, R38 ;  /* 0x0000002929267223 */ /* 0x000fe40000000026 */
[----:B------:R-:W-:Y:S02]  /*a630*/  FFMA R37, R40, R40, R37 ;  /* 0x0000002828257223 */ /* 0x000fe40000000025 */
[----:B------:R-:W-:Y:S01]  /*a640*/  FFMA R6, R7, R38, R6 ;  /* 0x0000002607067223 */ /* 0x000fe20000000006 */
[----:B-1----:R-:W-:Y:S01]  /*a650*/  FMUL R7, R8, 0.5 ;  /* 0x3f00000008077820 */ /* 0x002fe20000400000 */
[----:B------:R-:W-:-:S04]  /*a660*/  FFMA R37, R14, R14, R37 ;  /* 0x0000000e0e257223 */ /* 0x000fc80000000025 */
[----:B------:R-:W-:Y:S01]  /*a670*/  FFMA R12, R7, R37, R6 ;  /* 0x00000025070c7223 */ /* 0x000fe20000000006 */
[----:B------:R-:W-:Y:S06]  /*a680*/  @P0 BRA `(.L_x_367) ;  /* 0xfffffff800940947 */ /* 0x000fec000383ffff */
.L_x_366:
[----:B------:R-:W-:Y:S05]  /*a690*/  BSYNC.RECONVERGENT B1 ;  /* 0x0000000000017941 */ /* 0x000fea0003800200 */
.L_x_365:
[----:B------:R-:W-:Y:S05]  /*a6a0*/  @!P1 BRA `(.L_x_364) ;  /* 0x0000000400789947 */ /* 0x000fea0003800000 */
[----:B------:R-:W-:Y:S01]  /*a6b0*/  ISETP.GE.U32.AND P0, PT, R45, 0x4, PT ;  /* 0x000000042d00780c */ /* 0x000fe20003f06070 */
[----:B------:R-:W-:Y:S01]  /*a6c0*/  BSSY.RECONVERGENT B1, `(.L_x_368) ;  /* 0x0000031000017945 */ /* 0x000fe20003800200 */
[----:B------:R-:W-:-:S11]  /*a6d0*/  LOP3.LUT P1, R30, R16, 0x3, RZ, 0xc0, !PT ;  /* 0x00000003101e7812 */ /* 0x000fd6000782c0ff */
[----:B------:R-:W-:Y:S05]  /*a6e0*/  @!P0 BRA `(.L_x_369) ;  /* 0x0000000000b88947 */ /* 0x000fea0003800000 */
[----:B------:R-:W-:-:S04]  /*a6f0*/  IMAD R11, R13, 0x3, RZ ;  /* 0x000000030d0b7824 */ /* 0x000fc800078e02ff */
[C-C-:B------:R-:W-:Y:S01]  /*a700*/  IMAD.WIDE.U32 R6, R11.reuse, 0x4, R32.reuse ;  /* 0x000000040b067825 */ /* 0x140fe200078e0020 */
[C---:B------:R-:W-:Y:S02]  /*a710*/  IADD3 R9, PT, PT, R11.reuse, 0x60, RZ ;  /* 0x000000600b097810 */ /* 0x040fe40007ffe0ff */
[----:B------:R-:W-:Y:S02]  /*a720*/  IADD3 R15, PT, PT, R11, 0xc0, RZ ;  /* 0x000000c00b0f7810 */ /* 0x000fe40007ffe0ff */
[----:B------:R-:W2:Y:S01]  /*a730*/  LDG.E R19, desc[UR6][R6.64+0x4] ;  /* 0x0000040606137981 */ /* 0x000ea2000c1e1900 */
[--C-:B------:R-:W-:Y:S01]  /*a740*/  IMAD.WIDE.U32 R8, R9, 0x4, R32.reuse ;  /* 0x0000000409087825 */ /* 0x100fe200078e0020 */
[----:B------:R-:W-:Y:S02]  /*a750*/  IADD3 R17, PT, PT, R11, 0x120, RZ ;  /* 0x000001200b117810 */ /* 0x000fe40007ffe0ff */
[----:B------:R-:W3:Y:S01]  /*a760*/  LDG.E R18, desc[UR6][R6.64] ;  /* 0x0000000606127981 */ /* 0x000ee2000c1e1900 */
[----:B------:R-:W-:-:S03]  /*a770*/  IMAD.WIDE.U32 R10, R15, 0x4, R32 ;  /* 0x000000040f0a7825 */ /* 0x000fc600078e0020 */
[----:B------:R-:W4:Y:S01]  /*a780*/  LDG.E R22, desc[UR6][R8.64+0x4] ;  /* 0x0000040608167981 */ /* 0x000f22000c1e1900 */
[----:B------:R-:W-:-:S03]  /*a790*/  IMAD.WIDE.U32 R14, R17, 0x4, R32 ;  /* 0x00000004110e7825 */ /* 0x000fc600078e0020 */
[----:B------:R-:W5:Y:S04]  /*a7a0*/  LDG.E R21, desc[UR6][R8.64] ;  /* 0x0000000608157981 */ /* 0x000f68000c1e1900 */
[----:B------:R0:W5:Y:S04]  /*a7b0*/  LDG.E R20, desc[UR6][R6.64+0x8] ;  /* 0x0000080606147981 */ /* 0x000168000c1e1900 */
[----:B------:R-:W5:Y:S04]  /*a7c0*/  LDG.E R25, desc[UR6][R10.64+0x4] ;  /* 0x000004060a197981 */ /* 0x000f68000c1e1900 */
[----:B------:R1:W5:Y:S04]  /*a7d0*/  LDG.E R23, desc[UR6][R8.64+0x8] ;  /* 0x0000080608177981 */ /* 0x000368000c1e1900 */
[----:B------:R-:W5:Y:S04]  /*a7e0*/  LDG.E R28, desc[UR6][R14.64+0x4] ;  /* 0x000004060e1c7981 */ /* 0x000f68000c1e1900 */
[----:B------:R-:W5:Y:S04]  /*a7f0*/  LDG.E R24, desc[UR6][R10.64] ;  /* 0x000000060a187981 */ /* 0x000f68000c1e1900 */
[----:B------:R-:W5:Y:S04]  /*a800*/  LDG.E R27, desc[UR6][R14.64] ;  /* 0x000000060e1b7981 */ /* 0x000f68000c1e1900 */
[----:B------:R-:W5:Y:S04]  /*a810*/  LDG.E R26, desc[UR6][R10.64+0x8] ;  /* 0x000008060a1a7981 */ /* 0x000f68000c1e1900 */
[----:B------:R-:W5:Y:S01]  /*a820*/  LDG.E R29, desc[UR6][R14.64+0x8] ;  /* 0x000008060e1d7981 */ /* 0x000f62000c1e1900 */
[----:B------:R-:W-:-:S05]  /*a830*/  LEA R16, R13, R0, 0x2 ;  /* 0x000000000d107211 */ /* 0x000fca00078e10ff */
[----:B------:R-:W1:Y:S04]  /*a840*/  LDS R17, [R16] ;  /* 0x0000000010117984 */ /* 0x000e680000000800 */
[----:B0-----:R-:W0:Y:S04]  /*a850*/  LDS R6, [R16+0x80] ;  /* 0x0000800010067984 */ /* 0x001e280000000800 */
[----:B------:R-:W0:Y:S04]  /*a860*/  LDS R7, [R16+0x100] ;  /* 0x0001000010077984 */ /* 0x000e280000000800 */
[----:B-1----:R-:W1:Y:S01]  /*a870*/  LDS R8, [R16+0x180] ;  /* 0x0001800010087984 */ /* 0x002e620000000800 */
[----:B------:R-:W-:Y:S01]  /*a880*/  IADD3 R13, PT, PT, R13, 0x80, RZ ;  /* 0x000000800d0d7810 */ /* 0x000fe20007ffe0ff */
[----:B------:R-:W-:Y:S01]  /*a890*/  FMUL R17, R17, 0.5 ;  /* 0x3f00000011117820 */ /* 0x000fe20000400000 */
[----:B0-----:R-:W-:Y:S01]  /*a8a0*/  FMUL R6, R6, 0.5 ;  /* 0x3f00000006067820 */ /* 0x001fe20000400000 */
[----:B------:R-:W-:Y:S01]  /*a8b0*/  FMUL R7, R7, 0.5 ;  /* 0x3f00000007077820 */ /* 0x000fe20000400000 */
[----:B-1----:R-:W-:Y:S01]  /*a8c0*/  FMUL R9, R8, 0.5 ;  /* 0x3f00000008097820 */ /* 0x002fe20000400000 */
[----:B--2---:R-:W-:-:S04]  /*a8d0*/  FMUL R19, R19, R19 ;  /* 0x0000001313137220 */ /* 0x004fc80000400000 */
[----:B---3--:R-:W-:Y:S01]  /*a8e0*/  FFMA R19, R18, R18, R19 ;  /* 0x0000001212137223 */ /* 0x008fe20000000013 */
[----:B----4-:R-:W-:-:S04]  /*a8f0*/  FMUL R22, R22, R22 ;  /* 0x0000001616167220 */ /* 0x010fc80000400000 */
[----:B-----5:R-:W-:Y:S01]  /*a900*/  FFMA R22, R21, R21, R22 ;  /* 0x0000001515167223 */ /* 0x020fe20000000016 */
[----:B------:R-:W-:Y:S01]  /*a910*/  FFMA R19, R20, R20, R19 ;  /* 0x0000001414137223 */ /* 0x000fe20000000013 */
[----:B------:R-:W-:-:S03]  /*a920*/  FMUL R25, R25, R25 ;  /* 0x0000001919197220 */ /* 0x000fc60000400000 */
[----:B------:R-:W-:Y:S01]  /*a930*/  FFMA R17, R17, R19, R12 ;  /* 0x0000001311117223 */ /* 0x000fe2000000000c */
[----:B------:R-:W-:Y:S01]  /*a940*/  FFMA R22, R23, R23, R22 ;  /* 0x0000001717167223 */ /* 0x000fe20000000016 */
[----:B------:R-:W-:Y:S01]  /*a950*/  FMUL R28, R28, R28 ;  /* 0x0000001c1c1c7220 */ /* 0x000fe20000400000 */
[----:B------:R-:W-:Y:S02]  /*a960*/  FFMA R25, R24, R24, R25 ;  /* 0x0000001818197223 */ /* 0x000fe40000000019 */
[----:B------:R-:W-:Y:S01]  /*a970*/  FFMA R6, R6, R22, R17 ;  /* 0x0000001606067223 */ /* 0x000fe20000000011 */
[----:B------:R-:W-:Y:S01]  /*a980*/  FFMA R28, R27, R27, R28 ;  /* 0x0000001b1b1c7223 */ /* 0x000fe2000000001c */
[----:B------:R-:W-:-:S03]  /*a990*/  FFMA R25, R26, R26, R25 ;  /* 0x0000001a1a197223 */ /* 0x000fc60000000019 */
[----:B------:R-:W-:Y:S01]  /*a9a0*/  FFMA R28, R29, R29, R28 ;  /* 0x0000001d1d1c7223 */ /* 0x000fe2000000001c */
[----:B------:R-:W-:-:S04]  /*a9b0*/  FFMA R6, R7, R25, R6 ;  /* 0x0000001907067223 */ /* 0x000fc80000000006 */
[----:B------:R-:W-:-:S07]  /*a9c0*/  FFMA R12, R9, R28, R6 ;  /* 0x0000001c090c7223 */ /* 0x000fce0000000006 */
.L_x_369:
[----:B------:R-:W-:Y:S05]  /*a9d0*/  BSYNC.RECONVERGENT B1 ;  /* 0x0000000000017941 */ /* 0x000fea0003800200 */
.L_x_368:
[----:B------:R-:W-:Y:S05]  /*a9e0*/  @!P1 BRA `(.L_x_364) ;  /* 0x0000000000a89947 */ /* 0x000fea0003800000 */
[----:B------:R-:W-:Y:S01]  /*a9f0*/  ISETP.NE.AND P1, PT, R30, 0x1, PT ;  /* 0x000000011e00780c */ /* 0x000fe20003f25270 */
[----:B------:R-:W-:Y:S01]  /*aa00*/  BSSY.RECONVERGENT B1, `(.L_x_370) ;  /* 0x000001b000017945 */ /* 0x000fe20003800200 */
[----:B------:R-:W-:-:S11]  /*aa10*/  LOP3.LUT P0, RZ, R5, 0x20, RZ, 0xc0, !PT ;  /* 0x0000002005ff7812 */ /* 0x000fd6000780c0ff */
[----:B------:R-:W-:Y:S05]  /*aa20*/  @!P1 BRA `(.L_x_371) ;  /* 0x0000000000609947 */ /* 0x000fea0003800000 */
[----:B------:R-:W-:-:S04]  /*aa30*/  IMAD R5, R13, 0x3, RZ ;  /* 0x000000030d057824 */ /* 0x000fc800078e02ff */
[C---:B------:R-:W-:Y:S01]  /*aa40*/  IMAD.WIDE.U32 R6, R5.reuse, 0x4, R32 ;  /* 0x0000000405067825 */ /* 0x040fe200078e0020 */
[----:B------:R-:W-:-:S04]  /*aa50*/  IADD3 R9, PT, PT, R5, 0x60, RZ ;  /* 0x0000006005097810 */ /* 0x000fc80007ffe0ff */
[----:B------:R-:W2:Y:S01]  /*aa60*/  LDG.E R14, desc[UR6][R6.64+0x4] ;  /* 0x00000406060e7981 */ /* 0x000ea2000c1e1900 */
[----:B------:R-:W-:-:S03]  /*aa70*/  IMAD.WIDE.U32 R8, R9, 0x4, R32 ;  /* 0x0000000409087825 */ /* 0x000fc600078e0020 */
[----:B------:R-:W3:Y:S04]  /*aa80*/  LDG.E R11, desc[UR6][R6.64] ;  /* 0x00000006060b7981 */ /* 0x000ee8000c1e1900 */
[----:B------:R-:W4:Y:S04]  /*aa90*/  LDG.E R18, desc[UR6][R8.64+0x4] ;  /* 0x0000040608127981 */ /* 0x000f28000c1e1900 */
[----:B------:R-:W5:Y:S04]  /*aaa0*/  LDG.E R15, desc[UR6][R6.64+0x8] ;  /* 0x00000806060f7981 */ /* 0x000f68000c1e1900 */
[----:B------:R-:W5:Y:S04]  /*aab0*/  LDG.E R17, desc[UR6][R8.64] ;  /* 0x0000000608117981 */ /* 0x000f68000c1e1900 */
[----:B------:R-:W5:Y:S01]  /*aac0*/  LDG.E R19, desc[UR6][R8.64+0x8] ;  /* 0x0000080608137981 */ /* 0x000f62000c1e1900 */
[----:B------:R-:W-:-:S02]  /*aad0*/  LEA R5, R13, R0, 0x2 ;  /* 0x000000000d057211 */ /* 0x000fc400078e10ff */
[----:B------:R-:W-:-:S03]  /*aae0*/  IADD3 R13, PT, PT, R13, 0x40, RZ ;  /* 0x000000400d0d7810 */ /* 0x000fc60007ffe0ff */
[----:B------:R-:W-:Y:S04]  /*aaf0*/  LDS R10, [R5] ;  /* 0x00000000050a7984 */ /* 0x000fe80000000800 */
[----:B------:R-:W0:Y:S02]  /*ab00*/  LDS R16, [R5+0x80] ;  /* 0x0000800005107984 */ /* 0x000e240000000800 */
[----:B0-----:R-:W-:Y:S01]  /*ab10*/  FMUL R16, R16, 0.5 ;  /* 0x3f00000010107820 */ /* 0x001fe20000400000 */
[----:B--2---:R-:W-:-:S04]  /*ab20*/  FMUL R14, R14, R14 ;  /* 0x0000000e0e0e7220 */ /* 0x004fc80000400000 */
[----:B---3--:R-:W-:Y:S01]  /*ab30*/  FFMA R14, R11, R11, R14 ;  /* 0x0000000b0b0e7223 */ /* 0x008fe2000000000e */
[----:B------:R-:W-:Y:S01]  /*ab40*/  FMUL R11, R10, 0.5 ;  /* 0x3f0000000a0b7820 */ /* 0x000fe20000400000 */
[----:B----4-:R-:W-:Y:S02]  /*ab50*/  FMUL R18, R18, R18 ;  /* 0x0000001212127220 */ /* 0x010fe40000400000 */
[----:B-----5:R-:W-:Y:S02]  /*ab60*/  FFMA R14, R15, R15, R14 ;  /* 0x0000000f0f0e7223 */ /* 0x020fe4000000000e */
[----:B------:R-:W-:Y:S02]  /*ab70*/  FFMA R18, R17, R17, R18 ;  /* 0x0000001111127223 */ /* 0x000fe40000000012 */
[----:B------:R-:W-:Y:S02]  /*ab80*/  FFMA R11, R11, R14, R12 ;  /* 0x0000000e0b0b7223 */ /* 0x000fe4000000000c */
[----:B------:R-:W-:-:S04]  /*ab90*/  FFMA R18, R19, R19, R18 ;  /* 0x0000001313127223 */ /* 0x000fc80000000012 */
[----:B------:R-:W-:-:S07]  /*aba0*/  FFMA R12, R16, R18, R11 ;  /* 0x00000012100c7223 */ /* 0x000fce000000000b */
.L_x_371:
[----:B------:R-:W-:Y:S05]  /*abb0*/  BSYNC.RECONVERGENT B1 ;  /* 0x0000000000017941 */ /* 0x000fea0003800200 */
.L_x_370:
[----:B------:R-:W-:Y:S05]  /*abc0*/  @P0 BRA `(.L_x_364) ;  /* 0x0000000000300947 */ /* 0x000fea0003800000 */
[----:B------:R-:W-:-:S04]  /*abd0*/  IMAD R5, R13, 0x3, RZ ;  /* 0x000000030d057824 */ /* 0x000fc800078e02ff */
[----:B------:R-:W-:-:S05]  /*abe0*/  IMAD.WIDE.U32 R32, R5, 0x4, R32 ;  /* 0x0000000405207825 */ /* 0x000fca00078e0020 */
[----:B------:R-:W2:Y:S04]  /*abf0*/  LDG.E R6, desc[UR6][R32.64+0x4] ;  /* 0x0000040620067981 */ /* 0x000ea8000c1e1900 */
[----:B------:R-:W3:Y:S04]  /*ac00*/  LDG.E R5, desc[UR6][R32.64] ;  /* 0x0000000620057981 */ /* 0x000ee8000c1e1900 */
[----:B------:R-:W4:Y:S01]  /*ac10*/  LDG.E R7, desc[UR6][R32.64+0x8] ;  /* 0x0000080620077981 */ /* 0x000f22000c1e1900 */
[----:B------:R-:W-:-:S06]  /*ac20*/  LEA R0, R13, R0, 0x2 ;  /* 0x000000000d007211 */ /* 0x000fcc00078e10ff */
[----:B------:R-:W0:Y:S01]  /*ac30*/  LDS R0, [R0] ;  /* 0x0000000000007984 */ /* 0x000e220000000800 */
[----:B--2---:R-:W-:-:S04]  /*ac40*/  FMUL R6, R6, R6 ;  /* 0x0000000606067220 */ /* 0x004fc80000400000 */
[----:B---3--:R-:W-:Y:S01]  /*ac50*/  FFMA R6, R5, R5, R6 ;  /* 0x0000000505067223 */ /* 0x008fe20000000006 */
[----:B0-----:R-:W-:-:S03]  /*ac60*/  FMUL R5, R0, 0.5 ;  /* 0x3f00000000057820 */ /* 0x001fc60000400000 */
[----:B----4-:R-:W-:-:S04]  /*ac70*/  FFMA R6, R7, R7, R6 ;  /* 0x0000000707067223 */ /* 0x010fc80000000006 */
[----:B------:R-:W-:-:S07]  /*ac80*/  FFMA R12, R5, R6, R12 ;  /* 0x00000006050c7223 */ /* 0x000fce000000000c */
.L_x_364:
[----:B------:R-:W-:Y:S05]  /*ac90*/  BSYNC.RECONVERGENT B0 ;  /* 0x0000000000007941 */ /* 0x000fea0003800200 */
.L_x_363:
[----:B------:R-:W-:-:S03]  /*aca0*/  UMOV UR4, 0xffffffff ;  /* 0xffffffff00047882 */ /* 0x000fc60000000000 */
[----:B------:R-:W-:Y:S05]  /*acb0*/  BRA.DIV UR4, `(.L_x_372) ;  /* 0x00000012040c7947 */ /* 0x000fea000b800000 */
[----:B------:R-:W0:Y:S02]  /*acc0*/  SHFL.DOWN PT, R5, R12, 0x10, 0x1f ;  /* 0x0a001f000c057f89 */ /* 0x000e2400000e0000 */
[----:B0-----:R-:W-:-:S05]  /*acd0*/  FADD R5, R5, R12 ;  /* 0x0000000c05057221 */ /* 0x001fca0000000000 */
[----:B------:R-:W0:Y:S02]  /*ace0*/  SHFL.DOWN PT, R0, R5, 0x8, 0x1f ;  /* 0x09001f0005007f89 */ /* 0x000e2400000e0000 */
[----:B0-----:R-:W-:-:S05]  /*acf0*/  FADD R0, R5, R0 ;  /* 0x0000000005007221 */ /* 0x001fca0000000000 */
[----:B------:R-:W0:Y:S02]  /*ad00*/  SHFL.DOWN PT, R7, R0, 0x4, 0x1f ;  /* 0x08801f0000077f89 */ /* 0x000e2400000e0000 */
[----:B0-----:R-:W-:-:S05]  /*ad10*/  FADD R7, R0, R7 ;  /* 0x0000000700077221 */ /* 0x001fca0000000000 */
[----:B------:R-:W0:Y:S02]  /*ad20*/  SHFL.DOWN PT, R6, R7, 0x2, 0x1f ;  /* 0x08401f0007067f89 */ /* 0x000e2400000e0000 */
[----:B0-----:R-:W-:-:S05]  /*ad30*/  FADD R6, R7, R6 ;  /* 0x0000000607067221 */ /* 0x001fca0000000000 */
[----:B------:R0:W1:Y:S02]  /*ad40*/  SHFL.DOWN PT, R9, R6, 0x1, 0x1f ;  /* 0x08201f0006097f89 */ /* 0x00006400000e0000 */
.L_x_435:
[----:B------:R-:W-:-:S13]  /*ad50*/  ISETP.NE.AND P0, PT, R3, RZ, PT ;  /* 0x000000ff0300720c */ /* 0x000fda0003f05270 */
[----:B------:R-:W-:Y:S05]  /*ad60*/  @P0 EXIT ;  /* 0x000000000000094d */ /* 0x000fea0003800000 */
[----:B------:R-:W-:Y:S01]  /*ad70*/  UIADD3 UR4, UPT, UPT, UR8, -0x6, URZ ;  /* 0xfffffffa08047890 */ /* 0x000fe2000fffe0ff */
[----:B-1----:R-:W-:Y:S01]  /*ad80*/  FADD R3, R6, R9 ;  /* 0x0000000906037221 */ /* 0x002fe20000000000 */
[----:B------:R-:W-:Y:S03]  /*ad90*/  BSSY.RECONVERGENT B0, `(.L_x_373) ;  /* 0x000000e000007945 */ /* 0x000fe60003800200 */
[----:B------:R-:W-:Y:S01]  /*ada0*/  FADD R53, R3, R3 ;  /* 0x0000000303357221 */ /* 0x000fe20000000000 */
[----:B------:R-:W-:-:S05]  /*adb0*/  I2FP.F32.S32 R0, UR4 ;  /* 0x0000000400007c45 */ /* 0x000fca0008201400 */
[----:B------:R-:W-:-:S04]  /*adc0*/  FMUL R28, R0, 0.0019872039556503295898 ;  /* 0x3b023bc0001c7820 */ /* 0x000fc80000400000 */
[----:B------:R-:W1:Y:S08]  /*add0*/  MUFU.RCP R5, R28 ;  /* 0x0000001c00057308 */ /* 0x000e700000001000 */
[----:B------:R-:W2:Y:S01]  /*ade0*/  FCHK P0, R53, R28 ;  /* 0x0000001c35007302 */ /* 0x000ea20000000000 */
[----:B-1----:R-:W-:-:S04]  /*adf0*/  FFMA R0, -R28, R5, 1 ;  /* 0x3f8000001c007423 */ /* 0x002fc80000000105 */
[----:B------:R-:W-:-:S04]  /*ae00*/  FFMA R0, R5, R0, R5 ;  /* 0x0000000005007223 */ /* 0x000fc80000000005 */
[----:B------:R-:W-:-:S04]  /*ae10*/  FFMA R5, R53, R0, RZ ;  /* 0x0000000035057223 */ /* 0x000fc800000000ff */
[----:B0-----:R-:W-:-:S04]  /*ae20*/  FFMA R6, -R28, R5, R53 ;  /* 0x000000051c067223 */ /* 0x001fc80000000135 */
[----:B------:R-:W-:Y:S01]  /*ae30*/  FFMA R0, R0, R6, R5 ;  /* 0x0000000600007223 */ /* 0x000fe20000000005 */
[----:B--2---:R-:W-:Y:S06]  /*ae40*/  @!P0 BRA `(.L_x_374) ;  /* 0x0000000000088947 */ /* 0x004fec0003800000 */
[----:B------:R-:W-:-:S07]  /*ae50*/  MOV R24, 0xae70 ;  /* 0x0000ae7000187802 */ /* 0x000fce0000000f00 */
[----:B------:R-:W-:Y:S05]  /*ae60*/  CALL.REL.NOINC `($__internal_4_$__cuda_sm3x_div_rn_noftz_f32_slowpath) ;  /* 0x0000001400687944 */ /* 0x000fea0003c00000 */
.L_x_374:
[----:B------:R-:W-:Y:S05]  /*ae70*/  BSYNC.RECONVERGENT B0 ;  /* 0x0000000000007941 */ /* 0x000fea0003800200 */
.L_x_373:
[----:B------:R-:W0:Y:S01]  /*ae80*/  LDC.64 R6, c[0x0][0x3f0] ;  /* 0x0000fc00ff067b82 */ /* 0x000e220000000a00 */
[----:B------:R-:W1:Y:S01]  /*ae90*/  LDCU UR4, c[0x0][0x388] ;  /* 0x00007100ff0477ac */ /* 0x000e620008000800 */
[----:B------:R-:W-:-:S05]  /*aea0*/  SHF.L.U32 R5, R2, 0x2, RZ ;  /* 0x0000000202057819 */ /* 0x000fca00000006ff */
[----:B0-----:R-:W-:Y:S01]  /*aeb0*/  IMAD.WIDE.U32 R6, R5, 0x4, R6 ;  /* 0x0000000405067825 */ /* 0x001fe200078e0006 */
[----:B-1----:R-:W-:-:S04]  /*aec0*/  I2FP.F32.S32 R5, UR4 ;  /* 0x0000000400057c45 */ /* 0x002fc80008201400 */
[----:B------:R-:W-:Y:S04]  /*aed0*/  STG.E desc[UR6][R6.64], R4 ;  /* 0x0000000406007986 */ /* 0x000fe8000c101906 */
[----:B------:R-:W-:Y:S04]  /*aee0*/  STG.E desc[UR6][R6.64+0x4], R3 ;  /* 0x0000040306007986 */ /* 0x000fe8000c101906 */
[----:B------:R-:W-:Y:S04]  /*aef0*/  STG.E desc[UR6][R6.64+0x8], R0 ;  /* 0x0000080006007986 */ /* 0x000fe8000c101906 */
[----:B------:R-:W-:Y:S01]  /*af00*/  STG.E desc[UR6][R6.64+0xc], R5 ;  /* 0x00000c0506007986 */ /* 0x000fe2000c101906 */
[----:B------:R-:W-:Y:S05]  /*af10*/  EXIT ;  /* 0x000000000000794d */ /* 0x000fea0003800000 */
.L_x_77:
[----:B------:R-:W-:Y:S01]  /*af20*/  BSSY B1, `(.L_x_375) ;  /* 0x0000005000017945 */ /* 0x000fe20003800000 */
[----:B------:R-:W-:-:S07]  /*af30*/  MOV R28, 0xffffffff ;  /* 0xffffffff001c7802 */ /* 0x000fce0000000f00 */
[----:B012---:R-:W-:Y:S05]  /*af40*/  WARPSYNC.COLLECTIVE R28, `(.L_x_376) ;  /* 0x000000001c087348 */ /* 0x007fea0003c00000 */
[----:B------:R-:W-:Y:S01]  /*af50*/  NOP ;  /* 0x0000000000007918 */ /* 0x000fe20000000000 */
[----:B012---:R-:W-:Y:S05]  /*af60*/  ENDCOLLECTIVE ;  /* 0x000000000000791b */ /* 0x007fea0003800000 */
.L_x_376:
[----:B------:R-:W-:Y:S05]  /*af70*/  BSYNC B1 ;  /* 0x0000000000017941 */ /* 0x000fea0003800000 */
.L_x_375:
[----:B------:R-:W-:Y:S05]  /*af80*/  BRA `(.L_x_377) ;  /* 0xffffff6800a47947 */ /* 0x000fea000383ffff */
.L_x_98:
[----:B------:R-:W-:Y:S01]  /*af90*/  BSSY B1, `(.L_x_378) ;  /* 0x0000005000017945 */ /* 0x000fe20003800000 */
[----:B------:R-:W-:-:S07]  /*afa0*/  MOV R28, 0xffffffff ;  /* 0xffffffff001c7802 */ /* 0x000fce0000000f00 */
[----:B01----:R-:W-:Y:S05]  /*afb0*/  WARPSYNC.COLLECTIVE R28, `(.L_x_379) ;  /* 0x000000001c087348 */ /* 0x003fea0003c00000 */
[----:B------:R-:W-:Y:S01]  /*afc0*/  NOP ;  /* 0x0000000000007918 */ /* 0x000fe20000000000 */
[----:B01----:R-:W-:Y:S05]  /*afd0*/  ENDCOLLECTIVE ;  /* 0x000000000000791b */ /* 0x003fea0003800000 */
.L_x_379:
[----:B------:R-:W-:Y:S05]  /*afe0*/  BSYNC B1 ;  /* 0x0000000000017941 */ /* 0x000fea0003800000 */
.L_x_378:
[----:B------:R-:W-:Y:S05]  /*aff0*/  BRA `(.L_x_380) ;  /* 0xffffff7000547947 */ /* 0x000fea000383ffff */
.L_x_155:
[----:B------:R-:W-:Y:S01]  /*b000*/  BSSY B1, `(.L_x_381) ;  /* 0x0000005000017945 */ /* 0x000fe20003800000 */
[----:B------:R-:W-:-:S07]  /*b010*/  MOV R28, 0xffffffff ;  /* 0xffffffff001c7802 */ /* 0x000fce0000000f00 */
[----:B01----:R-:W-:Y:S05]  /*b020*/  WARPSYNC.COLLECTIVE R28, `(.L_x_382) ;  /* 0x000000001c087348 */ /* 0x003fea0003c00000 */
[----:B------:R-:W-:Y:S01]  /*b030*/  NOP ;  /* 0x0000000000007918 */ /* 0x000fe20000000000 */
[----:B01----:R-:W-:Y:S05]  /*b040*/  ENDCOLLECTIVE ;  /* 0x000000000000791b */ /* 0x003fea0003800000 */
.L_x_382:
[----:B------:R-:W-:Y:S05]  /*b050*/  BSYNC B1 ;  /* 0x0000000000017941 */ /* 0x000fea0003800000 */
.L_x_381:
[----:B------:R-:W-:Y:S05]  /*b060*/  BRA `(.L_x_383) ;  /* 0xffffff8800507947 */ /* 0x000fea000383ffff */
.L_x_188:
[----:B------:R-:W-:Y:S01]  /*b070*/  BSSY B1, `(.L_x_384) ;  /* 0x0000005000017945 */ /* 0x000fe20003800000 */
[----:B------:R-:W-:-:S07]  /*b080*/  MOV R28, 0xffffffff ;  /* 0xffffffff001c7802 */ /* 0x000fce0000000f00 */
[----:B01----:R-:W-:Y:S05]  /*b090*/  WARPSYNC.COLLECTIVE R28, `(.L_x_385) ;  /* 0x000000001c087348 */ /* 0x003fea0003c00000 */
[----:B------:R-:W-:Y:S01]  /*b0a0*/  NOP ;  /* 0x0000000000007918 */ /* 0x000fe20000000000 */
[----:B01----:R-:W-:Y:S05]  /*b0b0*/  ENDCOLLECTIVE ;  /* 0x000000000000791b */ /* 0x003fea0003800000 */
.L_x_385:
[----:B------:R-:W-:Y:S05]  /*b0c0*/  BSYNC B1 ;  /* 0x0000000000017941 */ /* 0x000fea0003800000 */
.L_x_384:
[----:B------:R-:W-:Y:S05]  /*b0d0*/  BRA `(.L_x_386) ;  /* 0xffffff9400347947 */ /* 0x000fea000383ffff */
.L_x_195:
[----:B------:R-:W-:Y:S01]  /*b0e0*/  BSSY B1, `(.L_x_387) ;  /* 0x0000005000017945 */ /* 0x000fe20003800000 */
[----:B------:R-:W-:-:S07]  /*b0f0*/  MOV R28, 0xffffffff ;  /* 0xffffffff001c7802 */ /* 0x000fce0000000f00 */
[----:B0-----:R-:W-:Y:S05]  /*b100*/  WARPSYNC.COLLECTIVE R28, `(.L_x_388) ;  /* 0x000000001c087348 */ /* 0x001fea0003c00000 */
[----:B------:R-:W-:Y:S01]  /*b110*/  NOP ;  /* 0x0000000000007918 */ /* 0x000fe20000000000 */
[----:B0-----:R-:W-:Y:S05]  /*b120*/  ENDCOLLECTIVE ;  /* 0x000000000000791b */ /* 0x001fea0003800000 */
.L_x_388:
[----:B------:R-:W-:Y:S05]  /*b130*/  BSYNC B1 ;  /* 0x0000000000017941 */ /* 0x000fea0003800000 */
.L_x_387:
[----:B------:R-:W-:Y:S05]  /*b140*/  BRA `(.L_x_389) ;  /* 0xffffff9400e47947 */ /* 0x000fea000383ffff */
.L_x_199:
[----:B------:R-:W-:Y:S01]  /*b150*/  BSSY B1, `(.L_x_390) ;  /* 0x0000005000017945 */ /* 0x000fe20003800000 */
[----:B------:R-:W-:-:S07]  /*b160*/  MOV R28, 0xffffffff ;  /* 0xffffffff001c7802 */ /* 0x000fce0000000f00 */
[----:B01----:R-:W-:Y:S05]  /*b170*/  WARPSYNC.COLLECTIVE R28, `(.L_x_391) ;  /* 0x000000001c087348 */ /* 0x003fea0003c00000 */
[----:B------:R-:W-:Y:S01]  /*b180*/  NOP ;  /* 0x0000000000007918 */ /* 0x000fe20000000000 */
[----:B01----:R-:W-:Y:S05]  /*b190*/  ENDCOLLECTIVE ;  /* 0x000000000000791b */ /* 0x003fea0003800000 */
.L_x_391:
[----:B------:R-:W-:Y:S05]  /*b1a0*/  BSYNC B1 ;  /* 0x0000000000017941 */ /* 0x000fea0003800000 */
.L_x_390:
[----:B------:R-:W-:Y:S05]  /*b1b0*/  BRA `(.L_x_392) ;  /* 0xffffff98004c7947 */ /* 0x000fea000383ffff */
.L_x_207:
[----:B------:R-:W-:Y:S01]  /*b1c0*/  BSSY B1, `(.L_x_393) ;  /* 0x0000005000017945 */ /* 0x000fe20003800000 */
[----:B------:R-:W-:-:S07]  /*b1d0*/  MOV R28, 0xffffffff ;  /* 0xffffffff001c7802 */ /* 0x000fce0000000f00 */
[----:B01234-:R-:W-:Y:S05]  /*b1e0*/  WARPSYNC.COLLECTIVE R28, `(.L_x_394) ;  /* 0x000000001c087348 */ /* 0x01ffea0003c00000 */
[----:B------:R-:W-:Y:S01]  /*b1f0*/  NOP ;  /* 0x0000000000007918 */ /* 0x000fe20000000000 */
[----:B01234-:R-:W-:Y:S05]  /*b200*/  ENDCOLLECTIVE ;  /* 0x000000000000791b */ /* 0x01ffea0003800000 */
.L_x_394:
[----:B------:R-:W-:Y:S05]  /*b210*/  BSYNC B1 ;  /* 0x0000000000017941 */ /* 0x000fea0003800000 */
.L_x_393:
[----:B------:R-:W-:Y:S05]  /*b220*/  BRA `(.L_x_395) ;  /* 0xffffff9c00407947 */ /* 0x000fea000383ffff */
.L_x_228:
[----:B------:R-:W-:Y:S01]  /*b230*/  HFMA2 R36, -RZ, RZ, 0, 9.5367431640625e-07 ;  /* 0x00000010ff247431 */ /* 0x000fe200000001ff */
[----:B------:R-:W-:Y:S01]  /*b240*/  BSSY B1, `(.L_x_396) ;  /* 0x0000007000017945 */ /* 0x000fe20003800000 */
[----:B------:R-:W-:Y:S02]  /*b250*/  MOV R37, R39 ;  /* 0x0000002700257202 */ /* 0x000fe40000000f00 */
[----:B------:R-:W-:Y:S02]  /*b260*/  MOV R43, 0x1f ;  /* 0x0000001f002b7802 */ /* 0x000fe40000000f00 */
[----:B------:R-:W-:-:S07]  /*b270*/  MOV R28, 0xffffffff ;  /* 0xffffffff001c7802 */ /* 0x000fce0000000f00 */
[----:B012-4-:R-:W-:Y:S05]  /*b280*/  WARPSYNC.COLLECTIVE R28, `(.L_x_397) ;  /* 0x000000001c087348 */ /* 0x017fea0003c00000 */
[----:B------:R3:W0:Y:S02]  /*b290*/  SHFL.DOWN P0, R35, R37, R36, R43 ;  /* 0x0800002425237389 */ /* 0x000624000000002b */
[----:B01234-:R-:W-:Y:S05]  /*b2a0*/  ENDCOLLECTIVE ;  /* 0x000000000000791b */ /* 0x01ffea0003800000 */
.L_x_397:
[----:B------:R-:W-:Y:S05]  /*b2b0*/  BSYNC B1 ;  /* 0x0000000000017941 */ /* 0x000fea0003800000 */
.L_x_396:
[----:B------:R-:W-:Y:S01]  /*b2c0*/  MOV R12, R35 ;  /* 0x00000023000c7202 */ /* 0x000fe20000000f00 */
[----:B------:R-:W-:Y:S01]  /*b2d0*/  HFMA2 R36, -RZ, RZ, 0, 4.76837158203125e-07 ;  /* 0x00000008ff247431 */ /* 0x000fe200000001ff */
[----:B------:R-:W-:Y:S02]  /*b2e0*/  MOV R43, 0x1f ;  /* 0x0000001f002b7802 */ /* 0x000fe40000000f00 */
[----:B------:R-:W-:Y:S01]  /*b2f0*/  MOV R28, 0xffffffff ;  /* 0xffffffff001c7802 */ /* 0x000fe20000000f00 */
[----:B------:R-:W-:-:S05]  /*b300*/  FADD R12, R12, R39 ;  /* 0x000000270c0c7221 */ /* 0x000fca0000000000 */
[----:B------:R-:W-:-:S07]  /*b310*/  MOV R37, R12 ;  /* 0x0000000c00257202 */ /* 0x000fce0000000f00 */
[----:B------:R-:W-:Y:S05]  /*b320*/  WARPSYNC.COLLECTIVE R28, `(.L_x_398) ;  /* 0x000000001c087348 */ /* 0x000fea0003c00000 */
[----:B------:R0:W1:Y:S02]  /*b330*/  SHFL.DOWN P0, R35, R37, R36, R43 ;  /* 0x0800002425237389 */ /* 0x000064000000002b */
[----:B01----:R-:W-:Y:S05]  /*b340*/  ENDCOLLECTIVE ;  /* 0x000000000000791b */ /* 0x003fea0003800000 */
.L_x_398:
[----:B------:R-:W-:Y:S01]  /*b350*/  HFMA2 R36, -RZ, RZ, 0, 2.384185791015625e-07 ;  /* 0x00000004ff247431 */ /* 0x000fe200000001ff */
[----:B------:R-:W-:-:S05]  /*b360*/  MOV R13, R35 ;  /* 0x00000023000d7202 */ /* 0x000fca0000000f00 */
[----:B------:R-:W-:-:S05]  /*b370*/  FADD R13, R12, R13 ;  /* 0x0000000d0c0d7221 */ /* 0x000fca0000000000 */
[----:B------:R-:W-:-:S07]  /*b380*/  MOV R37, R13 ;  /* 0x0000000d00257202 */ /* 0x000fce0000000f00 */
[----:B------:R-:W-:Y:S05]  /*b390*/  WARPSYNC.COLLECTIVE R28, `(.L_x_399) ;  /* 0x000000001c087348 */ /* 0x000fea0003c00000 */
[----:B------:R0:W1:Y:S02]  /*b3a0*/  SHFL.DOWN P0, R35, R37, R36, R43 ;  /* 0x0800002425237389 */ /* 0x000064000000002b */
[----:B01----:R-:W-:Y:S05]  /*b3b0*/  ENDCOLLECTIVE ;  /* 0x000000000000791b */ /* 0x003fea0003800000 */
.L_x_399:
[----:B------:R-:W-:Y:S01]  /*b3c0*/  HFMA2 R36, -RZ, RZ, 0, 1.1920928955078125e-07 ;  /* 0x00000002ff247431 */ /* 0x000fe200000001ff */
[----:B------:R-:W-:-:S05]  /*b3d0*/  MOV R14, R35 ;  /* 0x00000023000e7202 */ /* 0x000fca0000000f00 */
[----:B------:R-:W-:-:S05]  /*b3e0*/  FADD R14, R13, R14 ;  /* 0x0000000e0d0e7221 */ /* 0x000fca0000000000 */
[----:B------:R-:W-:-:S07]  /*b3f0*/  MOV R37, R14 ;  /* 0x0000000e00257202 */ /* 0x000fce0000000f00 */
[----:B------:R-:W-:Y:S05]  /*b400*/  WARPSYNC.COLLECTIVE R28, `(.L_x_400) ;  /* 0x000000001c087348 */ /* 0x000fea0003c00000 */
[----:B------:R0:W1:Y:S02]  /*b410*/  SHFL.DOWN P0, R35, R37, R36, R43 ;  /* 0x0800002425237389 */ /* 0x000064000000002b */
[----:B01----:R-:W-:Y:S05]  /*b420*/  ENDCOLLECTIVE ;  /* 0x000000000000791b */ /* 0x003fea0003800000 */
.L_x_400:
[----:B------:R-:W-:Y:S01]  /*b430*/  HFMA2 R36, -RZ, RZ, 0, 5.9604644775390625e-08 ;  /* 0x00000001ff247431 */ /* 0x000fe200000001ff */
[----:B------:R-:W-:-:S05]  /*b440*/  MOV R15, R35 ;  /* 0x00000023000f7202 */ /* 0x000fca0000000f00 */
[----:B------:R-:W-:-:S05]  /*b450*/  FADD R38, R14, R15 ;  /* 0x0000000f0e267221 */ /* 0x000fca0000000000 */
[----:B------:R-:W-:-:S07]  /*b460*/  MOV R37, R38 ;  /* 0x0000002600257202 */ /* 0x000fce0000000f00 */
[----:B------:R-:W-:Y:S05]  /*b470*/  WARPSYNC.COLLECTIVE R28, `(.L_x_401) ;  /* 0x000000001c087348 */ /* 0x000fea0003c00000 */
[----:B------:R0:W1:Y:S02]  /*b480*/  SHFL.DOWN P0, R35, R37, R36, R43 ;  /* 0x0800002425237389 */ /* 0x000064000000002b */
[----:B01----:R-:W-:Y:S05]  /*b490*/  ENDCOLLECTIVE ;  /* 0x000000000000791b */ /* 0x003fea0003800000 */
.L_x_401:
[----:B------:R-:W-:Y:S01]  /*b4a0*/  MOV R27, R35 ;  /* 0x00000023001b7202 */ /* 0x000fe20000000f00 */
[----:B------:R-:W-:Y:S06]  /*b4b0*/  BRA `(.L_x_402) ;  /* 0xffffffa0008c7947 */ /* 0x000fec000383ffff */
.L_x_285:
[----:B------:R-:W-:Y:S01]  /*b4c0*/  HFMA2 R36, -RZ, RZ, 0, 9.5367431640625e-07 ;  /* 0x00000010ff247431 */ /* 0x000fe200000001ff */
[----:B------:R-:W-:Y:S01]  /*b4d0*/  BSSY B1, `(.L_x_403) ;  /* 0x0000006000017945 */ /* 0x000fe20003800000 */
[----:B------:R-:W-:Y:S02]  /*b4e0*/  MOV R43, 0x1f ;  /* 0x0000001f002b7802 */ /* 0x000fe40000000f00 */
[----:B------:R-:W-:-:S07]  /*b4f0*/  MOV R28, 0xffffffff ;  /* 0xffffffff001c7802 */ /* 0x000fce0000000f00 */
[----:B01----:R-:W-:Y:S05]  /*b500*/  WARPSYNC.COLLECTIVE R28, `(.L_x_404) ;  /* 0x000000001c087348 */ /* 0x003fea0003c00000 */
[----:B------:R2:W3:Y:S02]  /*b510*/  SHFL.DOWN P0, R35, R37, R36, R43 ;  /* 0x0800002425237389 */ /* 0x0004e4000000002b */
[----:B0123--:R-:W-:Y:S05]  /*b520*/  ENDCOLLECTIVE ;  /* 0x000000000000791b */ /* 0x00ffea0003800000 */
.L_x_404:
[----:B------:R-:W-:Y:S05]  /*b530*/  BSYNC B1 ;  /* 0x0000000000017941 */ /* 0x000fea0003800000 */
.L_x_403:
        /* <DEDUP_REMOVED lines=9> */
.L_x_405:
[----:B------:R-:W-:Y:S01]  /*b5d0*/  HFMA2 R36, -RZ, RZ, 0, 2.384185791015625e-07 ;  /* 0x00000004ff247431 */ /* 0x000fe200000001ff */
[----:B------:R-:W-:-:S05]  /*b5e0*/  MOV R13, R35 ;  /* 0x00000023000d7202 */ /* 0x000fca0000000f00 */
[----:B------:R-:W-:-:S05]  /*b5f0*/  FADD R15, R12, R13 ;  /* 0x0000000d0c0f7221 */ /* 0x000fca0000000000 */
[----:B------:R-:W-:-:S07]  /*b600*/  MOV R37, R15 ;  /* 0x0000000f00257202 */ /* 0x000fce0000000f00 */
[----:B------:R-:W-:Y:S05]  /*b610*/  WARPSYNC.COLLECTIVE R28, `(.L_x_406) ;  /* 0x000000001c087348 */ /* 0x000fea0003c00000 */
[----:B------:R0:W1:Y:S02]  /*b620*/  SHFL.DOWN P0, R35, R37, R36, R43 ;  /* 0x0800002425237389 */ /* 0x000064000000002b */
[----:B01----:R-:W-:Y:S05]  /*b630*/  ENDCOLLECTIVE ;  /* 0x000000000000791b */ /* 0x003fea0003800000 */
.L_x_406:
[----:B------:R-:W-:Y:S01]  /*b640*/  HFMA2 R36, -RZ, RZ, 0, 1.1920928955078125e-07 ;  /* 0x00000002ff247431 */ /* 0x000fe200000001ff */
[----:B------:R-:W-:-:S05]  /*b650*/  MOV R14, R35 ;  /* 0x00000023000e7202 */ /* 0x000fca0000000f00 */
[----:B------:R-:W-:-:S05]  /*b660*/  FADD R23, R15, R14 ;  /* 0x0000000e0f177221 */ /* 0x000fca0000000000 */
[----:B------:R-:W-:-:S07]  /*b670*/  MOV R37, R23 ;  /* 0x0000001700257202 */ /* 0x000fce0000000f00 */
[----:B------:R-:W-:Y:S05]  /*b680*/  WARPSYNC.COLLECTIVE R28, `(.L_x_407) ;  /* 0x000000001c087348 */ /* 0x000fea0003c00000 */
[----:B------:R0:W1:Y:S02]  /*b690*/  SHFL.DOWN P0, R35, R37, R36, R43 ;  /* 0x0800002425237389 */ /* 0x000064000000002b */
[----:B01----:R-:W-:Y:S05]  /*b6a0*/  ENDCOLLECTIVE ;  /* 0x000000000000791b */ /* 0x003fea0003800000 */
.L_x_407:
[----:B------:R-:W-:Y:S01]  /*b6b0*/  HFMA2 R36, -RZ, RZ, 0, 5.9604644775390625e-08 ;  /* 0x00000001ff247431 */ /* 0x000fe200000001ff */
[----:B------:R-:W-:-:S05]  /*b6c0*/  MOV R14, R35 ;  /* 0x00000023000e7202 */ /* 0x000fca0000000f00 */
[----:B------:R-:W-:-:S05]  /*b6d0*/  FADD R14, R23, R14 ;  /* 0x0000000e170e7221 */ /* 0x000fca0000000000 */
[----:B------:R-:W-:-:S07]  /*b6e0*/  MOV R37, R14 ;  /* 0x0000000e00257202 */ /* 0x000fce0000000f00 */
[----:B------:R-:W-:Y:S05]  /*b6f0*/  WARPSYNC.COLLECTIVE R28, `(.L_x_408) ;  /* 0x000000001c087348 */ /* 0x000fea0003c00000 */
[----:B------:R0:W1:Y:S02]  /*b700*/  SHFL.DOWN P0, R35, R37, R36, R43 ;  /* 0x0800002425237389 */ /* 0x000064000000002b */
[----:B01----:R-:W-:Y:S05]  /*b710*/  ENDCOLLECTIVE ;  /* 0x000000000000791b */ /* 0x003fea0003800000 */
.L_x_408:
[----:B------:R-:W-:Y:S01]  /*b720*/  MOV R13, R35 ;  /* 0x00000023000d7202 */ /* 0x000fe20000000f00 */
[----:B------:R-:W-:Y:S06]  /*b730*/  BRA `(.L_x_409) ;  /* 0xffffffb800387947 */ /* 0x000fec000383ffff */
.L_x_318:
[----:B------:R-:W-:Y:S01]  /*b740*/  HFMA2 R36, -RZ, RZ, 0, 9.5367431640625e-07 ;  /* 0x00000010ff247431 */ /* 0x000fe200000001ff */
[----:B------:R-:W-:Y:S01]  /*b750*/  BSSY B1, `(.L_x_410) ;  /* 0x0000007000017945 */ /* 0x000fe20003800000 */
[----:B------:R-:W-:Y:S02]  /*b760*/  MOV R37, R46 ;  /* 0x0000002e00257202 */ /* 0x000fe40000000f00 */
[----:B------:R-:W-:Y:S02]  /*b770*/  MOV R43, 0x1f ;  /* 0x0000001f002b7802 */ /* 0x000fe40000000f00 */
[----:B------:R-:W-:-:S07]  /*b780*/  MOV R28, 0xffffffff ;  /* 0xffffffff001c7802 */ /* 0x000fce0000000f00 */
[----:B0123--:R-:W-:Y:S05]  /*b790*/  WARPSYNC.COLLECTIVE R28, `(.L_x_411) ;  /* 0x000000001c087348 */ /* 0x00ffea0003c00000 */
[----:B------:R4:W0:Y:S02]  /*b7a0*/  SHFL.DOWN P0, R35, R37, R36, R43 ;  /* 0x0800002425237389 */ /* 0x000824000000002b */
[----:B01234-:R-:W-:Y:S05]  /*b7b0*/  ENDCOLLECTIVE ;  /* 0x000000000000791b */ /* 0x01ffea0003800000 */
.L_x_411:
[----:B------:R-:W-:Y:S05]  /*b7c0*/  BSYNC B1 ;  /* 0x0000000000017941 */ /* 0x000fea0003800000 */
.L_x_410:
        /* <DEDUP_REMOVED lines=9> */
.L_x_412:
[----:B------:R-:W-:Y:S01]  /*b860*/  HFMA2 R36, -RZ, RZ, 0, 2.384185791015625e-07 ;  /* 0x00000004ff247431 */ /* 0x000fe200000001ff */
[----:B------:R-:W-:-:S05]  /*b870*/  MOV R0, R35 ;  /* 0x0000002300007202 */ /* 0x000fca0000000f00 */
[----:B------:R-:W-:-:S05]  /*b880*/  FADD R0, R15, R0 ;  /* 0x000000000f007221 */ /* 0x000fca0000000000 */
[----:B------:R-:W-:-:S07]  /*b890*/  MOV R37, R0 ;  /* 0x0000000000257202 */ /* 0x000fce0000000f00 */
[----:B------:R-:W-:Y:S05]  /*b8a0*/  WARPSYNC.COLLECTIVE R28, `(.L_x_413) ;  /* 0x000000001c087348 */ /* 0x000fea0003c00000 */
[----:B------:R0:W1:Y:S02]  /*b8b0*/  SHFL.DOWN P0, R35, R37, R36, R43 ;  /* 0x0800002425237389 */ /* 0x000064000000002b */
[----:B01----:R-:W-:Y:S05]  /*b8c0*/  ENDCOLLECTIVE ;  /* 0x000000000000791b */ /* 0x003fea0003800000 */
.L_x_413:
[----:B------:R-:W-:Y:S01]  /*b8d0*/  HFMA2 R36, -RZ, RZ, 0, 1.1920928955078125e-07 ;  /* 0x00000002ff247431 */ /* 0x000fe200000001ff */
[----:B------:R-:W-:-:S05]  /*b8e0*/  MOV R23, R35 ;  /* 0x0000002300177202 */ /* 0x000fca0000000f00 */
[----:B------:R-:W-:-:S05]  /*b8f0*/  FADD R23, R0, R23 ;  /* 0x0000001700177221 */ /* 0x000fca0000000000 */
[----:B------:R-:W-:-:S07]  /*b900*/  MOV R37, R23 ;  /* 0x0000001700257202 */ /* 0x000fce0000000f00 */
[----:B------:R-:W-:Y:S05]  /*b910*/  WARPSYNC.COLLECTIVE R28, `(.L_x_414) ;  /* 0x000000001c087348 */ /* 0x000fea0003c00000 */
[----:B------:R0:W1:Y:S02]  /*b920*/  SHFL.DOWN P0, R35, R37, R36, R43 ;  /* 0x0800002425237389 */ /* 0x000064000000002b */
[----:B01----:R-:W-:Y:S05]  /*b930*/  ENDCOLLECTIVE ;  /* 0x000000000000791b */ /* 0x003fea0003800000 */
.L_x_414:
[----:B------:R-:W-:Y:S01]  /*b940*/  HFMA2 R36, -RZ, RZ, 0, 5.9604644775390625e-08 ;  /* 0x00000001ff247431 */ /* 0x000fe200000001ff */
[----:B------:R-:W-:-:S05]  /*b950*/  MOV R12, R35 ;  /* 0x00000023000c7202 */ /* 0x000fca0000000f00 */
[----:B------:R-:W-:-:S05]  /*b960*/  FADD R12, R23, R12 ;  /* 0x0000000c170c7221 */ /* 0x000fca0000000000 */
[----:B------:R-:W-:-:S07]  /*b970*/  MOV R37, R12 ;  /* 0x0000000c00257202 */ /* 0x000fce0000000f00 */
[----:B------:R-:W-:Y:S05]  /*b980*/  WARPSYNC.COLLECTIVE R28, `(.L_x_415) ;  /* 0x000000001c087348 */ /* 0x000fea0003c00000 */
[----:B------:R0:W1:Y:S02]  /*b990*/  SHFL.DOWN P0, R35, R37, R36, R43 ;  /* 0x0800002425237389 */ /* 0x000064000000002b */
[----:B01----:R-:W-:Y:S05]  /*b9a0*/  ENDCOLLECTIVE ;  /* 0x000000000000791b */ /* 0x003fea0003800000 */
.L_x_415:
[----:B------:R-:W-:Y:S01]  /*b9b0*/  HFMA2 R36, -RZ, RZ, 0, 9.5367431640625e-07 ;  /* 0x00000010ff247431 */ /* 0x000fe200000001ff */
[----:B------:R-:W-:Y:S02]  /*b9c0*/  MOV R37, R48 ;  /* 0x0000003000257202 */ /* 0x000fe40000000f00 */
[----:B------:R-:W-:-:S07]  /*b9d0*/  MOV R29, R35 ;  /* 0x00000023001d7202 */ /* 0x000fce0000000f00 */
[----:B------:R-:W-:Y:S05]  /*b9e0*/  WARPSYNC.COLLECTIVE R28, `(.L_x_416) ;  /* 0x000000001c087348 */ /* 0x000fea0003c00000 */
[----:B------:R0:W1:Y:S02]  /*b9f0*/  SHFL.DOWN P0, R35, R37, R36, R43 ;  /* 0x0800002425237389 */ /* 0x000064000000002b */
[----:B01----:R-:W-:Y:S05]  /*ba00*/  ENDCOLLECTIVE ;  /* 0x000000000000791b */ /* 0x003fea0003800000 */
.L_x_416:
[----:B------:R-:W-:Y:S01]  /*ba10*/  HFMA2 R36, -RZ, RZ, 0, 4.76837158203125e-07 ;  /* 0x00000008ff247431 */ /* 0x000fe200000001ff */
[----:B------:R-:W-:-:S05]  /*ba20*/  MOV R23, R35 ;  /* 0x0000002300177202 */ /* 0x000fca0000000f00 */
[----:B------:R-:W-:-:S05]  /*ba30*/  FADD R24, R23, R48 ;  /* 0x0000003017187221 */ /* 0x000fca0000000000 */
[----:B------:R-:W-:-:S07]  /*ba40*/  MOV R37, R24 ;  /* 0x0000001800257202 */ /* 0x000fce0000000f00 */
[----:B------:R-:W-:Y:S05]  /*ba50*/  WARPSYNC.COLLECTIVE R28, `(.L_x_417) ;  /* 0x000000001c087348 */ /* 0x000fea0003c00000 */
[----:B------:R0:W1:Y:S02]  /*ba60*/  SHFL.DOWN P0, R35, R37, R36, R43 ;  /* 0x0800002425237389 */ /* 0x000064000000002b */
[----:B01----:R-:W-:Y:S05]  /*ba70*/  ENDCOLLECTIVE ;  /* 0x000000000000791b */ /* 0x003fea0003800000 */
.L_x_417:
[----:B------:R-:W-:Y:S01]  /*ba80*/  HFMA2 R36, -RZ, RZ, 0, 2.384185791015625e-07 ;  /* 0x00000004ff247431 */ /* 0x000fe200000001ff */
[----:B------:R-:W-:-:S05]  /*ba90*/  MOV R23, R35 ;  /* 0x0000002300177202 */ /* 0x000fca0000000f00 */
[----:B------:R-:W-:-:S05]  /*baa0*/  FADD R25, R24, R23 ;  /* 0x0000001718197221 */ /* 0x000fca0000000000 */
[----:B------:R-:W-:-:S07]  /*bab0*/  MOV R37, R25 ;  /* 0x0000001900257202 */ /* 0x000fce0000000f00 */
[----:B------:R-:W-:Y:S05]  /*bac0*/  WARPSYNC.COLLECTIVE R28, `(.L_x_418) ;  /* 0x000000001c087348 */ /* 0x000fea0003c00000 */
[----:B------:R0:W1:Y:S02]  /*bad0*/  SHFL.DOWN P0, R35, R37, R36, R43 ;  /* 0x0800002425237389 */ /* 0x000064000000002b */
[----:B01----:R-:W-:Y:S05]  /*bae0*/  ENDCOLLECTIVE ;  /* 0x000000000000791b */ /* 0x003fea0003800000 */
.L_x_418:
[----:B------:R-:W-:Y:S01]  /*baf0*/  HFMA2 R36, -RZ, RZ, 0, 1.1920928955078125e-07 ;  /* 0x00000002ff247431 */ /* 0x000fe200000001ff */
[----:B------:R-:W-:-:S05]  /*bb00*/  MOV R26, R35 ;  /* 0x00000023001a7202 */ /* 0x000fca0000000f00 */
[----:B------:R-:W-:-:S05]  /*bb10*/  FADD R26, R25, R26 ;  /* 0x0000001a191a7221 */ /* 0x000fca0000000000 */
[----:B------:R-:W-:-:S07]  /*bb20*/  MOV R37, R26 ;  /* 0x0000001a00257202 */ /* 0x000fce0000000f00 */
[----:B------:R-:W-:Y:S05]  /*bb30*/  WARPSYNC.COLLECTIVE R28, `(.L_x_419) ;  /* 0x000000001c087348 */ /* 0x000fea0003c00000 */
[----:B------:R0:W1:Y:S02]  /*bb40*/  SHFL.DOWN P0, R35, R37, R36, R43 ;  /* 0x0800002425237389 */ /* 0x000064000000002b */
[----:B01----:R-:W-:Y:S05]  /*bb50*/  ENDCOLLECTIVE ;  /* 0x000000000000791b */ /* 0x003fea0003800000 */
.L_x_419:
[----:B------:R-:W-:Y:S02]  /*bb60*/  HFMA2 R36, -RZ, RZ, 0, 5.9604644775390625e-08 ;  /* 0x00000001ff247431 */ /* 0x000fe400000001ff */
[----:B------:R-:W-:-:S05]  /*bb70*/  FADD R34, R26, R35 ;  /* 0x000000231a227221 */ /* 0x000fca0000000000 */
[----:B------:R-:W-:-:S07]  /*bb80*/  MOV R37, R34 ;  /* 0x0000002200257202 */ /* 0x000fce0000000f00 */
[----:B------:R-:W-:Y:S05]  /*bb90*/  WARPSYNC.COLLECTIVE R28, `(.L_x_420) ;  /* 0x000000001c087348 */ /* 0x000fea0003c00000 */
[----:B------:R0:W1:Y:S02]  /*bba0*/  SHFL.DOWN P0, R35, R37, R36, R43 ;  /* 0x0800002425237389 */ /* 0x000064000000002b */
[----:B01----:R-:W-:Y:S05]  /*bbb0*/  ENDCOLLECTIVE ;  /* 0x000000000000791b */ /* 0x003fea0003800000 */
.L_x_420:
[----:B------:R-:W-:Y:S05]  /*bbc0*/  WARPSYNC.COLLECTIVE R28, `(.L_x_421) ;  /* 0x000000001c087348 */ /* 0x000fea0003c00000 */
[----:B------:R-:W-:Y:S01]  /*bbd0*/  NOP ;  /* 0x0000000000007918 */ /* 0x000fe20000000000 */
[----:B------:R-:W-:Y:S05]  /*bbe0*/  ENDCOLLECTIVE ;  /* 0x000000000000791b */ /* 0x000fea0003800000 */
.L_x_421:
[----:B------:R-:W-:Y:S01]  /*bbf0*/  MOV R41, R35 ;  /* 0x0000002300297202 */ /* 0x000fe20000000f00 */
[----:B------:R-:W-:Y:S06]  /*bc00*/  BRA `(.L_x_422) ;  /* 0xffffffc000707947 */ /* 0x000fec000383ffff */
.L_x_325:
[----:B------:R-:W-:Y:S01]  /*bc10*/  BSSY B1, `(.L_x_423) ;  /* 0x0000005000017945 */ /* 0x000fe20003800000 */
[----:B------:R-:W-:-:S07]  /*bc20*/  MOV R28, 0xffffffff ;  /* 0xffffffff001c7802 */ /* 0x000fce0000000f00 */
[----:B01234-:R-:W-:Y:S05]  /*bc30*/  WARPSYNC.COLLECTIVE R28, `(.L_x_424) ;  /* 0x000000001c087348 */ /* 0x01ffea0003c00000 */
[----:B------:R-:W-:Y:S01]  /*bc40*/  NOP ;  /* 0x0000000000007918 */ /* 0x000fe20000000000 */
[----:B01234-:R-:W-:Y:S05]  /*bc50*/  ENDCOLLECTIVE ;  /* 0x000000000000791b */ /* 0x01ffea0003800000 */
.L_x_424:
[----:B------:R-:W-:Y:S05]  /*bc60*/  BSYNC B1 ;  /* 0x0000000000017941 */ /* 0x000fea0003800000 */
.L_x_423:
[----:B------:R-:W-:Y:S05]  /*bc70*/  BRA `(.L_x_425) ;  /* 0xffffffc400207947 */ /* 0x000fea000383ffff */
.L_x_361:
[----:B------:R-:W-:Y:S01]  /*bc80*/  BSSY B1, `(.L_x_426) ;  /* 0x0000005000017945 */ /* 0x000fe20003800000 */
[----:B------:R-:W-:-:S07]  /*bc90*/  MOV R28, 0xffffffff ;  /* 0xffffffff001c7802 */ /* 0x000fce0000000f00 */
[----:B01234-:R-:W-:Y:S05]  /*bca0*/  WARPSYNC.COLLECTIVE R28, `(.L_x_427) ;  /* 0x000000001c087348 */ /* 0x01ffea0003c00000 */
[----:B------:R-:W-:Y:S01]  /*bcb0*/  NOP ;  /* 0x0000000000007918 */ /* 0x000fe20000000000 */
[----:B01234-:R-:W-:Y:S05]  /*bcc0*/  ENDCOLLECTIVE ;  /* 0x000000000000791b */ /* 0x01ffea0003800000 */
.L_x_427:
[----:B------:R-:W-:Y:S05]  /*bcd0*/  BSYNC B1 ;  /* 0x0000000000017941 */ /* 0x000fea0003800000 */
.L_x_426:
[----:B------:R-:W-:Y:S05]  /*bce0*/  BRA `(.L_x_428) ;  /* 0xffffffe0006c7947 */ /* 0x000fea000383ffff */
.L_x_372:
[----:B------:R-:W-:Y:S01]  /*bcf0*/  HFMA2 R36, -RZ, RZ, 0, 9.5367431640625e-07 ;  /* 0x00000010ff247431 */ /* 0x000fe200000001ff */
[----:B------:R-:W-:Y:S01]  /*bd00*/  BSSY B0, `(.L_x_429) ;  /* 0x0000007000007945 */ /* 0x000fe20003800000 */
[----:B------:R-:W-:Y:S02]  /*bd10*/  MOV R37, R12 ;  /* 0x0000000c00257202 */ /* 0x000fe40000000f00 */
[----:B------:R-:W-:Y:S02]  /*bd20*/  MOV R43, 0x1f ;  /* 0x0000001f002b7802 */ /* 0x000fe40000000f00 */
[----:B------:R-:W-:-:S07]  /*bd30*/  MOV R28, 0xffffffff ;  /* 0xffffffff001c7802 */ /* 0x000fce0000000f00 */
[----:B------:R-:W-:Y:S05]  /*bd40*/  WARPSYNC.COLLECTIVE R28, `(.L_x_430) ;  /* 0x000000001c087348 */ /* 0x000fea0003c00000 */
[----:B------:R0:W1:Y:S02]  /*bd50*/  SHFL.DOWN P0, R35, R37, R36, R43 ;  /* 0x0800002425237389 */ /* 0x000064000000002b */
[----:B01----:R-:W-:Y:S05]  /*bd60*/  ENDCOLLECTIVE ;  /* 0x000000000000791b */ /* 0x003fea0003800000 */
.L_x_430:
[----:B------:R-:W-:Y:S05]  /*bd70*/  BSYNC B0 ;  /* 0x0000000000007941 */ /* 0x000fea0003800000 */
.L_x_429:
        /* <DEDUP_REMOVED lines=9> */
.L_x_431:
[----:B------:R-:W-:Y:S01]  /*be10*/  HFMA2 R36, -RZ, RZ, 0, 2.384185791015625e-07 ;  /* 0x00000004ff247431 */ /* 0x000fe200000001ff */
[----:B------:R-:W-:-:S05]  /*be20*/  MOV R0, R35 ;  /* 0x0000002300007202 */ /* 0x000fca0000000f00 */
[----:B------:R-:W-:-:S05]  /*be30*/  FADD R0, R5, R0 ;  /* 0x0000000005007221 */ /* 0x000fca0000000000 */
[----:B------:R-:W-:-:S07]  /*be40*/  MOV R37, R0 ;  /* 0x0000000000257202 */ /* 0x000fce0000000f00 */
[----:B------:R-:W-:Y:S05]  /*be50*/  WARPSYNC.COLLECTIVE R28, `(.L_x_432) ;  /* 0x000000001c087348 */ /* 0x000fea0003c00000 */
[----:B------:R0:W1:Y:S02]  /*be60*/  SHFL.DOWN P0, R35, R37, R36, R43 ;  /* 0x0800002425237389 */ /* 0x000064000000002b */
[----:B01----:R-:W-:Y:S05]  /*be70*/  ENDCOLLECTIVE ;  /* 0x000000000000791b */ /* 0x003fea0003800000 */
.L_x_432:
[----:B------:R-:W-:Y:S01]  /*be80*/  HFMA2 R36, -RZ, RZ, 0, 1.1920928955078125e-07 ;  /* 0x00000002ff247431 */ /* 0x000fe200000001ff */
[----:B------:R-:W-:-:S05]  /*be90*/  MOV R7, R35 ;  /* 0x0000002300077202 */ /* 0x000fca0000000f00 */
[----:B------:R-:W-:-:S05]  /*bea0*/  FADD R7, R0, R7 ;  /* 0x0000000700077221 */ /* 0x000fca0000000000 */
[----:B------:R-:W-:-:S07]  /*beb0*/  MOV R37, R7 ;  /* 0x0000000700257202 */ /* 0x000fce0000000f00 */
[----:B------:R-:W-:Y:S05]  /*bec0*/  WARPSYNC.COLLECTIVE R28, `(.L_x_433) ;  /* 0x000000001c087348 */ /* 0x000fea0003c00000 */
[----:B------:R0:W1:Y:S02]  /*bed0*/  SHFL.DOWN P0, R35, R37, R36, R43 ;  /* 0x0800002425237389 */ /* 0x000064000000002b */
[----:B01----:R-:W-:Y:S05]  /*bee0*/  ENDCOLLECTIVE ;  /* 0x000000000000791b */ /* 0x003fea0003800000 */
.L_x_433:
[----:B------:R-:W-:Y:S01]  /*bef0*/  HFMA2 R36, -RZ, RZ, 0, 5.9604644775390625e-08 ;  /* 0x00000001ff247431 */ /* 0x000fe200000001ff */
[----:B------:R-:W-:-:S05]  /*bf00*/  MOV R6, R35 ;  /* 0x0000002300067202 */ /* 0x000fca0000000f00 */
[----:B------:R-:W-:-:S05]  /*bf10*/  FADD R6, R7, R6 ;  /* 0x0000000607067221 */ /* 0x000fca0000000000 */
[----:B------:R-:W-:-:S07]  /*bf20*/  MOV R37, R6 ;  /* 0x0000000600257202 */ /* 0x000fce0000000f00 */
[----:B------:R-:W-:Y:S05]  /*bf30*/  WARPSYNC.COLLECTIVE R28, `(.L_x_434) ;  /* 0x000000001c087348 */ /* 0x000fea0003c00000 */
[----:B------:R0:W1:Y:S02]  /*bf40*/  SHFL.DOWN P0, R35, R37, R36, R43 ;  /* 0x0800002425237389 */ /* 0x000064000000002b */
[----:B01----:R-:W-:Y:S05]  /*bf50*/  ENDCOLLECTIVE ;  /* 0x000000000000791b */ /* 0x003fea0003800000 */
.L_x_434:
[----:B------:R-:W-:Y:S01]  /*bf60*/  MOV R9, R35 ;  /* 0x0000002300097202 */ /* 0x000fe20000000f00 */
[----:B------:R-:W-:Y:S06]  /*bf70*/  BRA `(.L_x_435) ;  /* 0xffffffec00747947 */ /* 0x000fec000383ffff */
        .weak           $__internal_2_$__cuda_sm20_rcp_rn_f32_slowpath
        .type           $__internal_2_$__cuda_sm20_rcp_rn_f32_slowpath,@function
        .size           $__internal_2_$__cuda_sm20_rcp_rn_f32_slowpath,($__internal_3_$__cuda_sm20_sqrt_rn_f32_slowpath - $__internal_2_$__cuda_sm20_rcp_rn_f32_slowpath)
$__internal_2_$__cuda_sm20_rcp_rn_f32_slowpath:
[----:B------:R-:W-:Y:S01]  /*bf80*/  SHF.L.U32 R15, R25, 0x1, RZ ;  /* 0x00000001190f7819 */ /* 0x000fe200000006ff */
[----:B------:R-:W-:Y:S03]  /*bf90*/  BSSY.RECONVERGENT B1, `(.L_x_436) ;  /* 0x0000030000017945 */ /* 0x000fe60003800200 */
[----:B------:R-:W-:-:S04]  /*bfa0*/  SHF.R.U32.HI R15, RZ, 0x18, R15 ;  /* 0x00000018ff0f7819 */ /* 0x000fc8000001160f */
[----:B------:R-:W-:-:S13]  /*bfb0*/  ISETP.NE.U32.AND P0, PT, R15, RZ, PT ;  /* 0x000000ff0f00720c */ /* 0x000fda0003f05070 */
[----:B------:R-:W-:Y:S05]  /*bfc0*/  @P0 BRA `(.L_x_437) ;  /* 0x0000000000280947 */ /* 0x000fea0003800000 */
[----:B------:R-:W-:-:S04]  /*bfd0*/  SHF.L.U32 R0, R25, 0x1, RZ ;  /* 0x0000000119007819 */ /* 0x000fc800000006ff */
[----:B------:R-:W-:-:S13]  /*bfe0*/  ISETP.NE.AND P0, PT, R0, RZ, PT ;  /* 0x000000ff0000720c */ /* 0x000fda0003f05270 */
[----:B------:R-:W-:Y:S01]  /*bff0*/  @P0 FFMA R15, R25, 1.84467440737095516160e+19, RZ ;  /* 0x5f800000190f0823 */ /* 0x000fe200000000ff */
[----:B------:R-:W-:Y:S08]  /*c000*/  @!P0 MUFU.RCP R23, R25 ;  /* 0x0000001900178308 */ /* 0x000ff00000001000 */
[----:B------:R-:W0:Y:S02]  /*c010*/  @P0 MUFU.RCP R0, R15 ;  /* 0x0000000f00000308 */ /* 0x000e240000001000 */
[----:B0-----:R-:W-:-:S04]  /*c020*/  @P0 FFMA R45, R15, R0, -1 ;  /* 0xbf8000000f2d0423 */ /* 0x001fc80000000000 */
[----:B------:R-:W-:-:S04]  /*c030*/  @P0 FADD.FTZ R45, -R45, -RZ ;  /* 0x800000ff2d2d0221 */ /* 0x000fc80000010100 */
[----:B------:R-:W-:-:S04]  /*c040*/  @P0 FFMA R45, R0, R45, R0 ;  /* 0x0000002d002d0223 */ /* 0x000fc80000000000 */
[----:B------:R-:W-:Y:S01]  /*c050*/  @P0 FFMA R23, R45, 1.84467440737095516160e+19, RZ ;  /* 0x5f8000002d170823 */ /* 0x000fe200000000ff */
[----:B------:R-:W-:Y:S06]  /*c060*/  BRA `(.L_x_438) ;  /* 0x0000000000887947 */ /* 0x000fec0003800000 */
.L_x_437:
[----:B------:R-:W-:-:S04]  /*c070*/  IADD3 R0, PT, PT, R15, -0xfd, RZ ;  /* 0xffffff030f007810 */ /* 0x000fc80007ffe0ff */
[----:B------:R-:W-:-:S13]  /*c080*/  ISETP.GT.U32.AND P0, PT, R0, 0x1, PT ;  /* 0x000000010000780c */ /* 0x000fda0003f04070 */
[----:B------:R-:W-:Y:S05]  /*c090*/  @P0 BRA `(.L_x_439) ;  /* 0x0000000000780947 */ /* 0x000fea0003800000 */
[----:B------:R-:W-:Y:S01]  /*c0a0*/  LOP3.LUT R36, R25, 0x7fffff, RZ, 0xc0, !PT ;  /* 0x007fffff19247812 */ /* 0x000fe200078ec0ff */
[----:B------:R-:W-:Y:S01]  /*c0b0*/  HFMA2 R23, -RZ, RZ, 0, 1.78813934326171875e-07 ;  /* 0x00000003ff177431 */ /* 0x000fe200000001ff */
[----:B------:R-:W-:Y:S02]  /*c0c0*/  IADD3 R15, PT, PT, R15, -0xfc, RZ ;  /* 0xffffff040f0f7810 */ /* 0x000fe40007ffe0ff */
[----:B------:R-:W-:-:S04]  /*c0d0*/  LOP3.LUT R36, R36, 0x3f800000, RZ, 0xfc, !PT ;  /* 0x3f80000024247812 */ /* 0x000fc800078efcff */
[----:B------:R-:W0:Y:S01]  /*c0e0*/  MUFU.RCP R53, R36 ;  /* 0x0000002400357308 */ /* 0x000e220000001000 */
[----:B------:R-:W-:Y:S01]  /*c0f0*/  SHF.L.U32 R23, R23, R0, RZ ;  /* 0x0000000017177219 */ /* 0x000fe200000006ff */
[----:B0-----:R-:W-:-:S04]  /*c100*/  FFMA R26, R36, R53, -1 ;  /* 0xbf800000241a7423 */ /* 0x001fc80000000035 */
[----:B------:R-:W-:-:S04]  /*c110*/  FADD.FTZ R26, -R26, -RZ ;  /* 0x800000ff1a1a7221 */ /* 0x000fc80000010100 */
[CCC-:B------:R-:W-:Y:S01]  /*c120*/  FFMA.RM R45, R53.reuse, R26.reuse, R53.reuse ;  /* 0x0000001a352d7223 */ /* 0x1c0fe20000004035 */
[----:B------:R-:W-:-:S04]  /*c130*/  FFMA.RP R26, R53, R26, R53 ;  /* 0x0000001a351a7223 */ /* 0x000fc80000008035 */
[C---:B------:R-:W-:Y:S02]  /*c140*/  LOP3.LUT R28, R45.reuse, 0x7fffff, RZ, 0xc0, !PT ;  /* 0x007fffff2d1c7812 */ /* 0x040fe400078ec0ff */
[----:B------:R-:W-:Y:S02]  /*c150*/  FSETP.NEU.FTZ.AND P0, PT, R45, R26, PT ;  /* 0x0000001a2d00720b */ /* 0x000fe40003f1d000 */
[----:B------:R-:W-:Y:S02]  /*c160*/  LOP3.LUT R28, R28, 0x800000, RZ, 0xfc, !PT ;  /* 0x008000001c1c7812 */ /* 0x000fe400078efcff */
[----:B------:R-:W-:Y:S02]  /*c170*/  SEL R26, RZ, 0xffffffff, !P0 ;  /* 0xffffffffff1a7807 */ /* 0x000fe40004000000 */
[----:B------:R-:W-:Y:S02]  /*c180*/  LOP3.LUT R23, R23, R28, RZ, 0xc0, !PT ;  /* 0x0000001c17177212 */ /* 0x000fe400078ec0ff */
[----:B------:R-:W-:-:S02]  /*c190*/  IADD3 R45, PT, PT, -R26, RZ, RZ ;  /* 0x000000ff1a2d7210 */ /* 0x000fc40007ffe1ff */
[-C--:B------:R-:W-:Y:S02]  /*c1a0*/  SHF.R.U32.HI R23, RZ, R0.reuse, R23 ;  /* 0x00000000ff177219 */ /* 0x080fe40000011617 */
[--C-:B------:R-:W-:Y:S02]  /*c1b0*/  LOP3.LUT P1, RZ, R45, R0, R28.reuse, 0xf8, !PT ;  /* 0x000000002dff7212 */ /* 0x100fe4000782f81c */
[C---:B------:R-:W-:Y:S02]  /*c1c0*/  LOP3.LUT P0, RZ, R23.reuse, 0x1, RZ, 0xc0, !PT ;  /* 0x0000000117ff7812 */ /* 0x040fe4000780c0ff */
[----:B------:R-:W-:Y:S02]  /*c1d0*/  LOP3.LUT P2, RZ, R23, 0x2, RZ, 0xc0, !PT ;  /* 0x0000000217ff7812 */ /* 0x000fe4000784c0ff */
[----:B------:R-:W-:Y:S02]  /*c1e0*/  SHF.R.U32.HI R28, RZ, R15, R28 ;  /* 0x0000000fff1c7219 */ /* 0x000fe4000001161c */
[----:B------:R-:W-:-:S02]  /*c1f0*/  PLOP3.LUT P0, PT, P0, P1, P2, 0xe0, 0x0 ;  /* 0x000000000000781c */ /* 0x000fc40000703c20 */
[----:B------:R-:W-:Y:S02]  /*c200*/  LOP3.LUT P1, RZ, R25, 0x7fffff, RZ, 0xc0, !PT ;  /* 0x007fffff19ff7812 */ /* 0x000fe4000782c0ff */
[----:B------:R-:W-:-:S04]  /*c210*/  SEL R0, RZ, 0x1, !P0 ;  /* 0x00000001ff007807 */ /* 0x000fc80004000000 */
[----:B------:R-:W-:-:S04]  /*c220*/  IADD3 R0, PT, PT, -R0, RZ, RZ ;  /* 0x000000ff00007210 */ /* 0x000fc80007ffe1ff */
[----:B------:R-:W-:-:S13]  /*c230*/  ISETP.GE.AND P0, PT, R0, RZ, PT ;  /* 0x000000ff0000720c */ /* 0x000fda0003f06270 */
[----:B------:R-:W-:-:S04]  /*c240*/  @!P0 IADD3 R28, PT, PT, R28, 0x1, RZ ;  /* 0x000000011c1c8810 */ /* 0x000fc80007ffe0ff */
[----:B------:R-:W-:-:S04]  /*c250*/  @!P1 SHF.L.U32 R28, R28, 0x1, RZ ;  /* 0x000000011c1c9819 */ /* 0x000fc800000006ff */
[----:B------:R-:W-:Y:S01]  /*c260*/  LOP3.LUT R23, R28, 0x80000000, R25, 0xf8, !PT ;  /* 0x800000001c177812 */ /* 0x000fe200078ef819 */
[----:B------:R-:W-:Y:S06]  /*c270*/  BRA `(.L_x_438) ;  /* 0x0000000000047947 */ /* 0x000fec0003800000 */
.L_x_439:
[----:B------:R0:W1:Y:S02]  /*c280*/  MUFU.RCP R23, R25 ;  /* 0x0000001900177308 */ /* 0x0000640000001000 */
.L_x_438:
[----:B------:R-:W-:Y:S05]  /*c290*/  BSYNC.RECONVERGENT B1 ;  /* 0x0000000000017941 */ /* 0x000fea0003800200 */
.L_x_436:
[----:B0-----:R-:W-:-:S04]  /*c2a0*/  MOV R25, 0x0 ;  /* 0x0000000000197802 */ /* 0x001fc80000000f00 */
[----:B-1----:R-:W-:Y:S05]  /*c2b0*/  RET.REL.NODEC R24 `(ensemble_warp_md_kernel) ;  /* 0xffffff3c18507950 */ /* 0x002fea0003c3ffff */
        .weak           $__internal_3_$__cuda_sm20_sqrt_rn_f32_slowpath
        .type           $__internal_3_$__cuda_sm20_sqrt_rn_f32_slowpath,@function
        .size           $__internal_3_$__cuda_sm20_sqrt_rn_f32_slowpath,($__internal_4_$__cuda_sm3x_div_rn_noftz_f32_slowpath - $__internal_3_$__cuda_sm20_sqrt_rn_f32_slowpath)
$__internal_3_$__cuda_sm20_sqrt_rn_f32_slowpath:
[----:B------:R-:W-:-:S13]  /*c2c0*/  LOP3.LUT P0, RZ, R0, 0x7fffffff, RZ, 0xc0, !PT ;  /* 0x7fffffff00ff7812 */ /* 0x000fda000780c0ff */
[----:B------:R-:W-:Y:S01]  /*c2d0*/  @!P0 MOV R23, R0 ;  /* 0x0000000000178202 */ /* 0x000fe20000000f00 */
[----:B------:R-:W-:Y:S06]  /*c2e0*/  @!P0 BRA `(.L_x_440) ;  /* 0x0000000000408947 */ /* 0x000fec0003800000 */
[----:B------:R-:W-:-:S13]  /*c2f0*/  FSETP.GEU.FTZ.AND P0, PT, R0, RZ, PT ;  /* 0x000000ff0000720b */ /* 0x000fda0003f1e000 */
[----:B------:R-:W-:Y:S01]  /*c300*/  @!P0 MOV R23, 0x7fffffff ;  /* 0x7fffffff00178802 */ /* 0x000fe20000000f00 */
        /* <DEDUP_REMOVED lines=8> */
[----:B------:R-:W-:-:S03]  /*c390*/  @P0 FMUL.FTZ R26, R25, 0.5 ;  /* 0x3f000000191a0820 */ /* 0x000fc60000410000 */
[----:B------:R-:W-:-:S04]  /*c3a0*/  @P0 FADD.FTZ R23, -R15, -RZ ;  /* 0x800000ff0f170221 */ /* 0x000fc80000010100 */
[----:B------:R-:W-:Y:S01]  /*c3b0*/  @P0 FFMA R36, R15, R23, R28 ;  /* 0x000000170f240223 */ /* 0x000fe2000000001c */
[----:B------:R-:W-:-:S03]  /*c3c0*/  @!P0 MOV R23, R0 ;  /* 0x0000000000178202 */ /* 0x000fc60000000f00 */
[----:B------:R-:W-:-:S04]  /*c3d0*/  @P0 FFMA R26, R36, R26, R15 ;  /* 0x0000001a241a0223 */ /* 0x000fc8000000000f */
[----:B------:R-:W-:-:S07]  /*c3e0*/  @P0 FMUL.FTZ R23, R26, 2.3283064365386962891e-10 ;  /* 0x2f8000001a170820 */ /* 0x000fce0000410000 */
.L_x_440:
[----:B------:R-:W-:-:S04]  /*c3f0*/  HFMA2 R25, -RZ, RZ, 0, 0 ;  /* 0x00000000ff197431 */ /* 0x000fc800000001ff */
[----:B------:R-:W-:Y:S05]  /*c400*/  RET.REL.NODEC R24 `(ensemble_warp_md_kernel) ;  /* 0xffffff3818fc7950 */ /* 0x000fea0003c3ffff */
        .weak           $__internal_4_$__cuda_sm3x_div_rn_noftz_f32_slowpath
        .type           $__internal_4_$__cuda_sm3x_div_rn_noftz_f32_slowpath,@function
        .size           $__internal_4_$__cuda_sm3x_div_rn_noftz_f32_slowpath,(.L_x_457 - $__internal_4_$__cuda_sm3x_div_rn_noftz_f32_slowpath)
$__internal_4_$__cuda_sm3x_div_rn_noftz_f32_slowpath:
[----:B------:R-:W-:Y:S01]  /*c410*/  SHF.R.U32.HI R15, RZ, 0x17, R28 ;  /* 0x00000017ff0f7819 */ /* 0x000fe2000001161c */
[----:B------:R-:W-:Y:S01]  /*c420*/  BSSY.RECONVERGENT B1, `(.L_x_441) ;  /* 0x0000062000017945 */ /* 0x000fe20003800200 */
[----:B------:R-:W-:Y:S02]  /*c430*/  SHF.R.U32.HI R26, RZ, 0x17, R53 ;  /* 0x00000017ff1a7819 */ /* 0x000fe40000011635 */
[----:B------:R-:W-:Y:S02]  /*c440*/  LOP3.LUT R15, R15, 0xff, RZ, 0xc0, !PT ;  /* 0x000000ff0f0f7812 */ /* 0x000fe400078ec0ff */
[----:B------:R-:W-:Y:S02]  /*c450*/  LOP3.LUT R26, R26, 0xff, RZ, 0xc0, !PT ;  /* 0x000000ff1a1a7812 */ /* 0x000fe400078ec0ff */
[----:B------:R-:W-:Y:S02]  /*c460*/  IADD3 R0, PT, PT, R15, -0x1, RZ ;  /* 0xffffffff0f007810 */ /* 0x000fe40007ffe0ff */
[----:B------:R-:W-:-:S02]  /*c470*/  IADD3 R25, PT, PT, R26, -0x1, RZ ;  /* 0xffffffff1a197810 */ /* 0x000fc40007ffe0ff */
        /* <DEDUP_REMOVED lines=22> */
[----:B------:R-:W-:Y:S01]  /*c5e0*/  @P0 MOV R23, RZ ;  /* 0x000000ff00170202 */ /* 0x000fe20000000f00 */
[----:B------:R-:W-:Y:S01]  /*c5f0*/  @!P0 FFMA R53, R53, 1.84467440737095516160e+19, RZ ;  /* 0x5f80000035358823 */ /* 0x000fe200000000ff */
[----:B------:R-:W-:Y:S01]  /*c600*/  @!P0 MOV R23, 0xffffffc0 ;  /* 0xffffffc000178802 */ /* 0x000fe20000000f00 */
[----:B------:R-:W-:-:S03]  /*c610*/  @!P1 FFMA R28, R28, 1.84467440737095516160e+19, RZ ;  /* 0x5f8000001c1c9823 */ /* 0x000fc600000000ff */
[----:B------:R-:W-:-:S07]  /*c620*/  @!P1 IADD3 R23, PT, PT, R23, 0x40, RZ ;  /* 0x0000004017179810 */ /* 0x000fce0007ffe0ff */
.L_x_442:
[----:B------:R-:W-:Y:S01]  /*c630*/  LEA R57, R15, 0xc0800000, 0x17 ;  /* 0xc08000000f397811 */ /* 0x000fe200078eb8ff */
[----:B------:R-:W-:Y:S01]  /*c640*/  BSSY.RECONVERGENT B2, `(.L_x_447) ;  /* 0x0000036000027945 */ /* 0x000fe20003800200 */
[----:B------:R-:W-:Y:S02]  /*c650*/  IADD3 R26, PT, PT, R26, -0x7f, RZ ;  /* 0xffffff811a1a7810 */ /* 0x000fe40007ffe0ff */
[----:B------:R-:W-:-:S03]  /*c660*/  IADD3 R57, PT, PT, -R57, R28, RZ ;  /* 0x0000001c39397210 */ /* 0x000fc60007ffe1ff */
[C---:B------:R-:W-:Y:S01]  /*c670*/  IMAD R0, R26.reuse, -0x800000, R53 ;  /* 0xff8000001a007824 */ /* 0x040fe200078e0235 */
[----:B------:R-:W0:Y:S01]  /*c680*/  MUFU.RCP R28, R57 ;  /* 0x00000039001c7308 */ /* 0x000e220000001000 */
[----:B------:R-:W-:Y:S01]  /*c690*/  FADD.FTZ R45, -R57, -RZ ;  /* 0x800000ff392d7221 */ /* 0x000fe20000010100 */
[----:B------:R-:W-:-:S04]  /*c6a0*/  IADD3 R26, PT, PT, R26, 0x7f, -R15 ;  /* 0x0000007f1a1a7810 */ /* 0x000fc80007ffe80f */
[----:B------:R-:W-:Y:S01]  /*c6b0*/  IADD3 R23, PT, PT, R26, R23, RZ ;  /* 0x000000171a177210 */ /* 0x000fe20007ffe0ff */
[----:B0-----:R-:W-:-:S04]  /*c6c0*/  FFMA R25, R28, R45, 1 ;  /* 0x3f8000001c197423 */ /* 0x001fc8000000002d */
[----:B------:R-:W-:-:S04]  /*c6d0*/  FFMA R25, R28, R25, R28 ;  /* 0x000000191c197223 */ /* 0x000fc8000000001c */
[----:B------:R-:W-:-:S04]  /*c6e0*/  FFMA R28, R0, R25, RZ ;  /* 0x00000019001c7223 */ /* 0x000fc800000000ff */
[----:B------:R-:W-:-:S04]  /*c6f0*/  FFMA R36, R45, R28, R0 ;  /* 0x0000001c2d247223 */ /* 0x000fc80000000000 */
[----:B------:R-:W-:-:S04]  /*c700*/  FFMA R36, R25, R36, R28 ;  /* 0x0000002419247223 */ /* 0x000fc8000000001c */
[----:B------:R-:W-:-:S04]  /*c710*/  FFMA R45, R45, R36, R0 ;  /* 0x000000242d2d7223 */ /* 0x000fc80000000000 */
[----:B------:R-:W-:-:S05]  /*c720*/  FFMA R0, R25, R45, R36 ;  /* 0x0000002d19007223 */ /* 0x000fca0000000024 */
[----:B------:R-:W-:-:S04]  /*c730*/  SHF.R.U32.HI R15, RZ, 0x17, R0 ;  /* 0x00000017ff0f7819 */ /* 0x000fc80000011600 */
[----:B------:R-:W-:-:S04]  /*c740*/  LOP3.LUT R26, R15, 0xff, RZ, 0xc0, !PT ;  /* 0x000000ff0f1a7812 */ /* 0x000fc800078ec0ff */
[----:B------:R-:W-:-:S04]  /*c750*/  IADD3 R15, PT, PT, R26, R23, RZ ;  /* 0x000000171a0f7210 */ /* 0x000fc80007ffe0ff */
[----:B------:R-:W-:-:S04]  /*c760*/  IADD3 R26, PT, PT, R15, -0x1, RZ ;  /* 0xffffffff0f1a7810 */ /* 0x000fc80007ffe0ff */
        /* <DEDUP_REMOVED lines=9> */
[CCC-:B------:R-:W-:Y:S01]  /*c800*/  FFMA.RZ R23, R25.reuse, R45.reuse, R36.reuse ;  /* 0x0000002d19177223 */ /* 0x1c0fe2000000c024 */
[CCC-:B------:R-:W-:Y:S01]  /*c810*/  FFMA.RP R26, R25.reuse, R45.reuse, R36.reuse ;  /* 0x0000002d191a7223 */ /* 0x1c0fe20000008024 */
[----:B------:R-:W-:Y:S01]  /*c820*/  FFMA.RM R45, R25, R45, R36 ;  /* 0x0000002d192d7223 */ /* 0x000fe20000004024 */
[----:B------:R-:W-:Y:S02]  /*c830*/  IADD3 R25, PT, PT, R15, 0x20, RZ ;  /* 0x000000200f197810 */ /* 0x000fe40007ffe0ff */
[----:B------:R-:W-:Y:S02]  /*c840*/  LOP3.LUT R23, R23, 0x7fffff, RZ, 0xc0, !PT ;  /* 0x007fffff17177812 */ /* 0x000fe400078ec0ff */
[----:B------:R-:W-:Y:S02]  /*c850*/  ISETP.NE.AND P2, PT, R15, RZ, PT ;  /* 0x000000ff0f00720c */ /* 0x000fe40003f45270 */
[----:B------:R-:W-:Y:S02]  /*c860*/  LOP3.LUT R28, R23, 0x800000, RZ, 0xfc, !PT ;  /* 0x00800000171c7812 */ /* 0x000fe400078efcff */
[----:B------:R-:W-:-:S02]  /*c870*/  ISETP.NE.AND P1, PT, R15, RZ, PT ;  /* 0x000000ff0f00720c */ /* 0x000fc40003f25270 */
[----:B------:R-:W-:Y:S02]  /*c880*/  IADD3 R15, PT, PT, -R15, RZ, RZ ;  /* 0x000000ff0f0f7210 */ /* 0x000fe40007ffe1ff */
[----:B------:R-:W-:Y:S02]  /*c890*/  SHF.L.U32 R25, R28, R25, RZ ;  /* 0x000000191c197219 */ /* 0x000fe400000006ff */
[----:B------:R-:W-:Y:S02]  /*c8a0*/  FSETP.NEU.FTZ.AND P0, PT, R26, R45, PT ;  /* 0x0000002d1a00720b */ /* 0x000fe40003f1d000 */
[----:B------:R-:W-:Y:S02]  /*c8b0*/  SEL R15, R15, RZ, P2 ;  /* 0x000000ff0f0f7207 */ /* 0x000fe40001000000 */
[----:B------:R-:W-:Y:S02]  /*c8c0*/  ISETP.NE.AND P1, PT, R25, RZ, P1 ;  /* 0x000000ff1900720c */ /* 0x000fe40000f25270 */
[----:B------:R-:W-:-:S02]  /*c8d0*/  SHF.R.U32.HI R28, RZ, R15, R28 ;  /* 0x0000000fff1c7219 */ /* 0x000fc4000001161c */
[----:B------:R-:W-:Y:S02]  /*c8e0*/  PLOP3.LUT P0, PT, P0, P1, PT, 0xf8, 0x8f ;  /* 0x00000000008f781c */ /* 0x000fe40000703f70 */
[----:B------:R-:W-:Y:S02]  /*c8f0*/  SHF.R.U32.HI R23, RZ, 0x1, R28 ;  /* 0x00000001ff177819 */ /* 0x000fe4000001161c */
[----:B------:R-:W-:-:S04]  /*c900*/  SEL R26, RZ, 0x1, !P0 ;  /* 0x00000001ff1a7807 */ /* 0x000fc80004000000 */
[----:B------:R-:W-:-:S04]  /*c910*/  LOP3.LUT R15, R26, 0x1, R23, 0xf8, !PT ;  /* 0x000000011a0f7812 */ /* 0x000fc800078ef817 */
[----:B------:R-:W-:-:S04]  /*c920*/  LOP3.LUT R28, R15, R28, RZ, 0xc0, !PT ;  /* 0x0000001c0f1c7212 */ /* 0x000fc800078ec0ff */
[----:B------:R-:W-:-:S04]  /*c930*/  IADD3 R23, PT, PT, R23, R28, RZ ;  /* 0x0000001c17177210 */ /* 0x000fc80007ffe0ff */
[----:B------:R-:W-:Y:S01]  /*c940*/  LOP3.LUT R0, R23, R0, RZ, 0xfc, !PT ;  /* 0x0000000017007212 */ /* 0x000fe200078efcff */
[----:B------:R-:W-:Y:S06]  /*c950*/  BRA `(.L_x_450) ;  /* 0x0000000000107947 */ /* 0x000fec0003800000 */
.L_x_449:
[----:B------:R-:W-:-:S04]  /*c960*/  LOP3.LUT R0, R0, 0x80000000, RZ, 0xc0, !PT ;  /* 0x8000000000007812 */ /* 0x000fc800078ec0ff */
[----:B------:R-:W-:Y:S01]  /*c970*/  LOP3.LUT R0, R0, 0x7f800000, RZ, 0xfc, !PT ;  /* 0x7f80000000007812 */ /* 0x000fe200078efcff */
[----:B------:R-:W-:Y:S06]  /*c980*/  BRA `(.L_x_450) ;  /* 0x0000000000047947 */ /* 0x000fec0003800000 */
.L_x_448:
[----:B------:R-:W-:-:S07]  /*c990*/  LEA R0, R23, R0, 0x17 ;  /* 0x0000000017007211 */ /* 0x000fce00078eb8ff */
.L_x_450:
[----:B------:R-:W-:Y:S05]  /*c9a0*/  BSYNC.RECONVERGENT B2 ;  /* 0x0000000000027941 */ /* 0x000fea0003800200 */
.L_x_447:
[----:B------:R-:W-:Y:S05]  /*c9b0*/  BRA `(.L_x_451) ;  /* 0x0000000000207947 */ /* 0x000fea0003800000 */
.L_x_446:
[----:B------:R-:W-:-:S04]  /*c9c0*/  LOP3.LUT R28, R28, 0x80000000, R53, 0x48, !PT ;  /* 0x800000001c1c7812 */ /* 0x000fc800078e4835 */
[----:B------:R-:W-:Y:S01]  /*c9d0*/  LOP3.LUT R0, R28, 0x7f800000, RZ, 0xfc, !PT ;  /* 0x7f8000001c007812 */ /* 0x000fe200078efcff */
[----:B------:R-:W-:Y:S06]  /*c9e0*/  BRA `(.L_x_451) ;  /* 0x0000000000147947 */ /* 0x000fec0003800000 */
.L_x_445:
[----:B------:R-:W-:Y:S01]  /*c9f0*/  LOP3.LUT R0, R28, 0x80000000, R53, 0x48, !PT ;  /* 0x800000001c007812 */ /* 0x000fe200078e4835 */
[----:B------:R-:W-:Y:S06]  /*ca00*/  BRA `(.L_x_451) ;  /* 0x00000000000c7947 */ /* 0x000fec0003800000 */
.L_x_444:
[----:B------:R-:W0:Y:S01]  /*ca10*/  MUFU.RSQ R0, -QNAN ;  /* 0xffc0000000007908 */ /* 0x000e220000001400 */
[----:B------:R-:W-:Y:S05]  /*ca20*/  BRA `(.L_x_451) ;  /* 0x0000000000047947 */ /* 0x000fea0003800000 */
.L_x_443:
[----:B------:R-:W-:-:S07]  /*ca30*/  FADD.FTZ R0, R53, R28 ;  /* 0x0000001c35007221 */ /* 0x000fce0000010000 */
.L_x_451:
[----:B------:R-:W-:Y:S05]  /*ca40*/  BSYNC.RECONVERGENT B1 ;  /* 0x0000000000017941 */ /* 0x000fea0003800200 */
.L_x_441:
[----:B------:R-:W-:-:S04]  /*ca50*/  HFMA2 R25, -RZ, RZ, 0, 0 ;  /* 0x00000000ff197431 */ /* 0x000fc800000001ff */
[----:B0-----:R-:W-:Y:S05]  /*ca60*/  RET.REL.NODEC R24 `(ensemble_warp_md_kernel) ;  /* 0xffffff3418647950 */ /* 0x001fea0003c3ffff */
.L_x_452:
        /* <DEDUP_REMOVED lines=9> */
.L_x_457:


//--------------------- .nv.global.init           --------------------------
	.section	.nv.global.init,"aw",@progbits
	.align	4
.nv.global.init:
	.type		__cudart_i2opi_f,@object
	.size		__cudart_i2opi_f,(.L_0 - __cudart_i2opi_f)
__cudart_i2opi_f:
        /*0000*/ 	.byte	0x41, 0x90, 0x43, 0x3c, 0x99, 0x95, 0x62, 0xdb, 0xc0, 0xdd, 0x34, 0xf5, 0xd1, 0x57, 0x27, 0xfc
        /*0010*/ 	.byte	0x29, 0x15, 0x44, 0x4e, 0x6e, 0x83, 0xf9, 0xa2
.L_0:


//--------------------- .nv.shared.ensemble_init_velocities_kernel --------------------------
	.section	.nv.shared.ensemble_init_velocities_kernel,"aw",@nobits
	.sectionflags	@""
	.align	16
	.zero		1024


//--------------------- .nv.shared.reserved.0     --------------------------
	.section	.nv.shared.reserved.0,"aw",@nobits
	.weak		__nv_reservedSMEM_offset_0_alias
	.size		__nv_reservedSMEM_offset_0_alias, 0, 64
	.other		__nv_reservedSMEM_offset_0_alias,@"STO_CUDA_RESERVED_SHARED STV_DEFAULT"
__nv_reservedSMEM_offset_0_alias:
	.zero		0
	.zero		64


//--------------------- .nv.shared.ensemble_warp_md_kernel --------------------------
	.section	.nv.shared.ensemble_warp_md_kernel,"aw",@nobits
	.sectionflags	@""
	.align	16
.nv.shared.ensemble_warp_md_kernel:
	.zero		19472


//--------------------- .nv.constant0.ensemble_init_velocities_kernel --------------------------
	.section	.nv.constant0.ensemble_init_velocities_kernel,"a",@progbits
	.sectionflags	@""
	.align	4
.nv.constant0.ensemble_init_velocities_kernel:
	.zero		932


//--------------------- .nv.constant0.ensemble_warp_md_kernel --------------------------
	.section	.nv.constant0.ensemble_warp_md_kernel,"a",@progbits
	.sectionflags	@""
	.align	4
.nv.constant0.ensemble_warp_md_kernel:
	.zero		1020


//--------------------- SYMBOLS --------------------------

	.type		.nv.reservedSmem.offset0,@object
	.size		.nv.reservedSmem.offset0,0x4
	.type		.nv.reservedSmem.cap,@object
	.size		.nv.reservedSmem.cap,0x4
